	.target	sm_90a

	.elftype	@"ET_EXEC"


//--------------------- .note.nv.tkinfo           --------------------------
	.section	.note.nv.tkinfo,"",@"SHT_NOTE"
	.sectionflags	@"SHF_NOTE_NV_TKINFO"
	.tkinfo
        /*0018*/ 	.word	0x00000002
        /*0030*/ 	.string	""
        /*0030*/ 	.string	"ptxas"
        /*0030*/ 	.string	"Cuda compilation tools, release 13.0, V13.0.88"
        /*0030*/ 	.string	"Build cuda_13.0.r13.0/compiler.36424714_0"
        /*0030*/ 	.string	"-arch sm_90a -m 64 "



//--------------------- .note.nv.cuinfo           --------------------------
	.section	.note.nv.cuinfo,"",@"SHT_NOTE"
	.sectionflags	@"SHF_NOTE_NV_CUINFO"
        /*0018*/ 	.short	0x0002
        /*001a*/ 	.short	0x005a
        /*001c*/ 	.short	0x0082
	.zero		2


//--------------------- .nv.info                  --------------------------
	.section	.nv.info,"",@"SHT_CUDA_INFO"
	.align	4


	//----- nvinfo : EIATTR_REGCOUNT
	.align		4
        /*0000*/ 	.byte	0x04, 0x2f
        /*0002*/ 	.short	(.L_15 - .L_14)
	.align		4
.L_14:
        /*0004*/ 	.word	index@(_ZN7cutlass13device_kernelINS_4gemm6kernel13GemmUniversalIN4cute5tupleIJiiiiEEENS1_10collective13CollectiveMmaINS1_34MainloopSm90TmaGmmaWarpSpecializedILi4ENS5_IJNS4_1CILi2EEENSA_ILi1EEESC_EEENS1_32KernelTmaWarpSpecializedPingpongEEENS5_IJNSA_ILi64EEENSA_ILi384EEENSA_ILi128EEEEEEaNS5_IJlSC_lEEEaSK_NS4_8TiledMMAINS4_8MMA_AtomIJNS4_4SM904GMMA27MMA_64x192x32_S32S8S8_SS_TNEEEENS4_6LayoutINS5_IJSC_SC_SC_EEENS5_IJNSA_ILi0EEEST_ST_EEEEENS5_IJNS4_10UnderscoreESW_SW_EEEEENS4_13SM90_TMA_LOADENS4_14ComposedLayoutINS4_7SwizzleILi3ELi4ELi3EEENS4_18smem_ptr_flag_bitsILi8EEENSR_INS5_IJNSA_ILi8EEESI_EEENS5_IJSI_SC_EEEEEEEvNS4_8identityENS4_23SM90_TMA_LOAD_MULTICASTES19_vS1A_EENS_8epilogue10collective6detail29Sm90TmaWarpSpecializedAdapterINS1E_15DefaultEpilogueIaSK_SK_NS1D_6thread17LinearCombinationIaLi1EiiLNS1I_9ScaleType4KindE0ELNS_15FloatRoundStyleE2EaEENS1_15EpilogueDefaultEEEEEvvEEEEvNT_6ParamsE)
        /*0008*/ 	.word	0x000000a8


	//----- nvinfo : EIATTR_FRAME_SIZE
	.align		4
.L_15:
        /*000c*/ 	.byte	0x04, 0x11
        /*000e*/ 	.short	(.L_17 - .L_16)
	.align		4
.L_16:
        /*0010*/ 	.word	index@(_ZN7cutlass13device_kernelINS_4gemm6kernel13GemmUniversalIN4cute5tupleIJiiiiEEENS1_10collective13CollectiveMmaINS1_34MainloopSm90TmaGmmaWarpSpecializedILi4ENS5_IJNS4_1CILi2EEENSA_ILi1EEESC_EEENS1_32KernelTmaWarpSpecializedPingpongEEENS5_IJNSA_ILi64EEENSA_ILi384EEENSA_ILi128EEEEEEaNS5_IJlSC_lEEEaSK_NS4_8TiledMMAINS4_8MMA_AtomIJNS4_4SM904GMMA27MMA_64x192x32_S32S8S8_SS_TNEEEENS4_6LayoutINS5_IJSC_SC_SC_EEENS5_IJNSA_ILi0EEEST_ST_EEEEENS5_IJNS4_10UnderscoreESW_SW_EEEEENS4_13SM90_TMA_LOADENS4_14ComposedLayoutINS4_7SwizzleILi3ELi4ELi3EEENS4_18smem_ptr_flag_bitsILi8EEENSR_INS5_IJNSA_ILi8EEESI_EEENS5_IJSI_SC_EEEEEEEvNS4_8identityENS4_23SM90_TMA_LOAD_MULTICASTES19_vS1A_EENS_8epilogue10collective6detail29Sm90TmaWarpSpecializedAdapterINS1E_15DefaultEpilogueIaSK_SK_NS1D_6thread17LinearCombinationIaLi1EiiLNS1I_9ScaleType4KindE0ELNS_15FloatRoundStyleE2EaEENS1_15EpilogueDefaultEEEEEvvEEEEvNT_6ParamsE)
        /*0014*/ 	.word	0x00000008


	//----- nvinfo : EIATTR_MIN_STACK_SIZE
	.align		4
.L_17:
        /*0018*/ 	.byte	0x04, 0x12
        /*001a*/ 	.short	(.L_19 - .L_18)
	.align		4
.L_18:
        /*001c*/ 	.word	index@(_ZN7cutlass13device_kernelINS_4gemm6kernel13GemmUniversalIN4cute5tupleIJiiiiEEENS1_10collective13CollectiveMmaINS1_34MainloopSm90TmaGmmaWarpSpecializedILi4ENS5_IJNS4_1CILi2EEENSA_ILi1EEESC_EEENS1_32KernelTmaWarpSpecializedPingpongEEENS5_IJNSA_ILi64EEENSA_ILi384EEENSA_ILi128EEEEEEaNS5_IJlSC_lEEEaSK_NS4_8TiledMMAINS4_8MMA_AtomIJNS4_4SM904GMMA27MMA_64x192x32_S32S8S8_SS_TNEEEENS4_6LayoutINS5_IJSC_SC_SC_EEENS5_IJNSA_ILi0EEEST_ST_EEEEENS5_IJNS4_10UnderscoreESW_SW_EEEEENS4_13SM90_TMA_LOADENS4_14ComposedLayoutINS4_7SwizzleILi3ELi4ELi3EEENS4_18smem_ptr_flag_bitsILi8EEENSR_INS5_IJNSA_ILi8EEESI_EEENS5_IJSI_SC_EEEEEEEvNS4_8identityENS4_23SM90_TMA_LOAD_MULTICASTES19_vS1A_EENS_8epilogue10collective6detail29Sm90TmaWarpSpecializedAdapterINS1E_15DefaultEpilogueIaSK_SK_NS1D_6thread17LinearCombinationIaLi1EiiLNS1I_9ScaleType4KindE0ELNS_15FloatRoundStyleE2EaEENS1_15EpilogueDefaultEEEEEvvEEEEvNT_6ParamsE)
        /*0020*/ 	.word	0x00000008
.L_19:


//--------------------- .nv.compat                --------------------------
	.section	.nv.compat,"",@"SHT_CUDA_COMPAT_INFO"
	.align	4
        /*0000*/ 	.byte	0x02, 0x09, 0x01, 0x00, 0x02, 0x02, 0x04, 0x00, 0x02, 0x05, 0x05, 0x00, 0x03, 0x07, 0x01, 0x01
        /*0010*/ 	.byte	0x02, 0x03, 0x01, 0x00, 0x02, 0x06, 0x01, 0x00, 0x04, 0x0b, 0x08, 0x00, 0x00, 0x00, 0x00, 0x00
        /*0020*/ 	.byte	0x00, 0x00, 0x00, 0x00


//--------------------- .nv.info._ZN7cutlass13device_kernelINS_4gemm6kernel13GemmUniversalIN4cute5tupleIJiiiiEEENS1_10collective13CollectiveMmaINS1_34MainloopSm90TmaGmmaWarpSpecializedILi4ENS5_IJNS4_1CILi2EEENSA_ILi1EEESC_EEENS1_32KernelTmaWarpSpecializedPingpongEEENS5_IJNSA_ILi64EEENSA_ILi384EEENSA_ILi128EEEEEEaNS5_IJlSC_lEEEaSK_NS4_8TiledMMAINS4_8MMA_AtomIJNS4_4SM904GMMA27MMA_64x192x32_S32S8S8_SS_TNEEEENS4_6LayoutINS5_IJSC_SC_SC_EEENS5_IJNSA_ILi0EEEST_ST_EEEEENS5_IJNS4_10UnderscoreESW_SW_EEEEENS4_13SM90_TMA_LOADENS4_14ComposedLayoutINS4_7SwizzleILi3ELi4ELi3EEENS4_18smem_ptr_flag_bitsILi8EEENSR_INS5_IJNSA_ILi8EEESI_EEENS5_IJSI_SC_EEEEEEEvNS4_8identityENS4_23SM90_TMA_LOAD_MULTICASTES19_vS1A_EENS_8epilogue10collective6detail29Sm90TmaWarpSpecializedAdapterINS1E_15DefaultEpilogueIaSK_SK_NS1D_6thread17LinearCombinationIaLi1EiiLNS1I_9ScaleType4KindE0ELNS_15FloatRoundStyleE2EaEENS1_15EpilogueDefaultEEEEEvvEEEEvNT_6ParamsE --------------------------
	.section	.nv.info._ZN7cutlass13device_kernelINS_4gemm6kernel13GemmUniversalIN4cute5tupleIJiiiiEEENS1_10collective13CollectiveMmaINS1_34MainloopSm90TmaGmmaWarpSpecializedILi4ENS5_IJNS4_1CILi2EEENSA_ILi1EEESC_EEENS1_32KernelTmaWarpSpecializedPingpongEEENS5_IJNSA_ILi64EEENSA_ILi384EEENSA_ILi128EEEEEEaNS5_IJlSC_lEEEaSK_NS4_8TiledMMAINS4_8MMA_AtomIJNS4_4SM904GMMA27MMA_64x192x32_S32S8S8_SS_TNEEEENS4_6LayoutINS5_IJSC_SC_SC_EEENS5_IJNSA_ILi0EEEST_ST_EEEEENS5_IJNS4_10UnderscoreESW_SW_EEEEENS4_13SM90_TMA_LOADENS4_14ComposedLayoutINS4_7SwizzleILi3ELi4ELi3EEENS4_18smem_ptr_flag_bitsILi8EEENSR_INS5_IJNSA_ILi8EEESI_EEENS5_IJSI_SC_EEEEEEEvNS4_8identityENS4_23SM90_TMA_LOAD_MULTICASTES19_vS1A_EENS_8epilogue10collective6detail29Sm90TmaWarpSpecializedAdapterINS1E_15DefaultEpilogueIaSK_SK_NS1D_6thread17LinearCombinationIaLi1EiiLNS1I_9ScaleType4KindE0ELNS_15FloatRoundStyleE2EaEENS1_15EpilogueDefaultEEEEEvvEEEEvNT_6ParamsE,"",@"SHT_CUDA_INFO"
	.sectionflags	@""
	.align	4


	//----- nvinfo : EIATTR_CUDA_API_VERSION
	.align		4
        /*0000*/ 	.byte	0x04, 0x37
        /*0002*/ 	.short	(.L_21 - .L_20)
.L_20:
        /*0004*/ 	.word	0x00000082


	//----- nvinfo : EIATTR_KPARAM_INFO
	.align		4
.L_21:
        /*0008*/ 	.byte	0x04, 0x17
        /*000a*/ 	.short	(.L_23 - .L_22)
.L_22:
        /*000c*/ 	.word	0x00000000
        /*0010*/ 	.short	0x0000
        /*0012*/ 	.short	0x0070
        /*0014*/ 	.byte	0x00, 0xf0, 0x01, 0x10


	//----- nvinfo : EIATTR_SPARSE_MMA_MASK
	.align		4
.L_23:
        /*0018*/ 	.byte	0x03, 0x50
        /*001a*/ 	.short	0x0000


	//----- nvinfo : EIATTR_MAXREG_COUNT
	.align		4
        /*001c*/ 	.byte	0x03, 0x1b
        /*001e*/ 	.short	0x00a8


	//----- nvinfo : EIATTR_NUM_BARRIERS
	.align		4
        /*0020*/ 	.byte	0x02, 0x4c
        /*0022*/ 	.byte	0x01
	.zero		1


	//----- nvinfo : EIATTR_EXTERNS
	.align		4
        /*0024*/ 	.byte	0x04, 0x0f
        /*0026*/ 	.short	(.L_25 - .L_24)


	//   ....[0]....
	.align		4
.L_24:
        /*0028*/ 	.word	index@(__assertfail)


	//----- nvinfo : EIATTR_ANNOTATIONS
	.align		4
.L_25:
        /*002c*/ 	.byte	0x04, 0x55
        /*002e*/ 	.short	(.L_27 - .L_26)


	//   ....[0]....
.L_26:
        /*0030*/ 	.word	0x00000001
        /*0034*/ 	.byte	0x80, 0x0e, 0x00, 0x00, 0x01, 0x00, 0x00, 0x00, 0x90, 0x0e, 0x00, 0x00, 0x01, 0x00, 0x00, 0x00
        /*0044*/ 	.byte	0xf0, 0x13, 0x00, 0x00, 0x01, 0x00, 0x00, 0x00, 0x00, 0x14, 0x00, 0x00, 0x01, 0x00, 0x00, 0x00
        /*0054*/ 	.byte	0xc0, 0x25, 0x00, 0x00, 0x01, 0x00, 0x00, 0x00, 0x00, 0x26, 0x00, 0x00, 0x01, 0x00, 0x00, 0x00
        /*0064*/ 	.byte	0x30, 0xc6, 0x00, 0x00, 0x01, 0x00, 0x00, 0x00, 0x50, 0xc6, 0x00, 0x00, 0x01, 0x00, 0x00, 0x00
        /*0074*/ 	.byte	0xa0, 0xcc, 0x00, 0x00, 0x01, 0x00, 0x00, 0x00, 0xb0, 0xcc, 0x00, 0x00, 0x01, 0x00, 0x00, 0x00
        /*0084*/ 	.byte	0x40, 0xcf, 0x00, 0x00, 0x01, 0x00, 0x00, 0x00, 0x50, 0xcf, 0x00, 0x00, 0x01, 0x00, 0x00, 0x00
        /*0094*/ 	.byte	0x60, 0xd4, 0x00, 0x00, 0x01, 0x00, 0x00, 0x00, 0xc0, 0xd4, 0x00, 0x00, 0x01, 0x00, 0x00, 0x00
        /*00a4*/ 	.byte	0x60, 0xda, 0x00, 0x00, 0x01, 0x00, 0x00, 0x00, 0x70, 0xda, 0x00, 0x00


	//----- nvinfo : EIATTR_MERCURY_ISA_VERSION
	.align		4
.L_27:
        /*00b0*/ 	.byte	0x03, 0x5f
        /*00b2*/ 	.short	0x0101


	//----- nvinfo : EIATTR_INT_WARP_WIDE_INSTR_OFFSETS
	.align		4
        /*00b4*/ 	.byte	0x04, 0x31
        /*00b6*/ 	.short	(.L_29 - .L_28)


	//   ....[0]....
.L_28:
        /*00b8*/ 	.word	0x000005e0


	//   ....[1]....
        /*00bc*/ 	.word	0x00000620


	//   ....[2]....
        /*00c0*/ 	.word	0x000006b0


	//   ....[3]....
        /*00c4*/ 	.word	0x000006c0


	//   ....[4]....
        /*00c8*/ 	.word	0x000006e0


	//   ....[5]....
        /*00cc*/ 	.word	0x00000700


	//   ....[6]....
        /*00d0*/ 	.word	0x000007f0


	//   ....[7]....
        /*00d4*/ 	.word	0x00000810


	//   ....[8]....
        /*00d8*/ 	.word	0x00002420


	//----- nvinfo : EIATTR_COOP_GROUP_MASK_REGIDS
	.align		4
.L_29:
        /*00dc*/ 	.byte	0x04, 0x29
        /*00de*/ 	.short	(.L_31 - .L_30)


	//   ....[0]....
.L_30:
        /*00e0*/ 	.word	0xffffffff


	//   ....[1]....
        /*00e4*/ 	.word	0xffffffff


	//   ....[2]....
        /*00e8*/ 	.word	0xffffffff


	//   ....[3]....
        /*00ec*/ 	.word	0xffffffff


	//   ....[4]....
        /*00f0*/ 	.word	0xffffffff


	//   ....[5]....
        /*00f4*/ 	.word	0xffffffff


	//   ....[6]....
        /*00f8*/ 	.word	0xffffffff


	//----- nvinfo : EIATTR_COOP_GROUP_INSTR_OFFSETS
	.align		4
.L_31:
        /*00fc*/ 	.byte	0x04, 0x28
        /*00fe*/ 	.short	(.L_33 - .L_32)


	//   ....[0]....
.L_32:
        /*0100*/ 	.word	0x00000070


	//   ....[1]....
        /*0104*/ 	.word	0x00000090


	//   ....[2]....
        /*0108*/ 	.word	0x00000190


	//   ....[3]....
        /*010c*/ 	.word	0x000003c0


	//   ....[4]....
        /*0110*/ 	.word	0x00000410


	//   ....[5]....
        /*0114*/ 	.word	0x00000500


	//   ....[6]....
        /*0118*/ 	.word	0x00000990


	//----- nvinfo : EIATTR_REG_RECONFIG
	.align		4
.L_33:
        /*011c*/ 	.byte	0x01, 0x54
	.zero		2


	//----- nvinfo : EIATTR_SYSCALL_OFFSETS
	.align		4
        /*0120*/ 	.byte	0x04, 0x46
        /*0122*/ 	.short	(.L_35 - .L_34)


	//   ....[0]....
.L_34:
        /*0124*/ 	.word	0x00001920


	//----- nvinfo : EIATTR_MBARRIER_INSTR_OFFSETS
	.align		4
.L_35:
        /*0128*/ 	.byte	0x04, 0x39
        /*012a*/ 	.short	(.L_37 - .L_36)


	//   ....[0]....
.L_36:
        /*012c*/ 	.word	0x00000310
        /*0130*/ 	.word	0x000000ff
        /*0134*/ 	.word	0x00000000
        /*0138*/ 	.short	0x0100
        /*013a*/ 	.byte	0x07
	.zero		1


	//   ....[1]....
        /*013c*/ 	.word	0x00000320
        /*0140*/ 	.word	0x000000ff
        /*0144*/ 	.word	0x00000020
        /*0148*/ 	.short	0x0100
        /*014a*/ 	.byte	0x07
	.zero		1


	//   ....[2]....
        /*014c*/ 	.word	0x00000330
        /*0150*/ 	.word	0x000000ff
        /*0154*/ 	.word	0x00000008
        /*0158*/ 	.short	0x0100
        /*015a*/ 	.byte	0x07
	.zero		1


	//   ....[3]....
        /*015c*/ 	.word	0x00000340
        /*0160*/ 	.word	0x000000ff
        /*0164*/ 	.word	0x00000028
        /*0168*/ 	.short	0x0100
        /*016a*/ 	.byte	0x07
	.zero		1


	//   ....[4]....
        /*016c*/ 	.word	0x00000350
        /*0170*/ 	.word	0x000000ff
        /*0174*/ 	.word	0x00000010
        /*0178*/ 	.short	0x0100
        /*017a*/ 	.byte	0x07
	.zero		1


	//   ....[5]....
        /*017c*/ 	.word	0x00000360
        /*0180*/ 	.word	0x000000ff
        /*0184*/ 	.word	0x00000030
        /*0188*/ 	.short	0x0100
        /*018a*/ 	.byte	0x07
	.zero		1


	//   ....[6]....
        /*018c*/ 	.word	0x00000370
        /*0190*/ 	.word	0x000000ff
        /*0194*/ 	.word	0x00000018
        /*0198*/ 	.short	0x0100
        /*019a*/ 	.byte	0x07
	.zero		1


	//   ....[7]....
        /*019c*/ 	.word	0x00000380
        /*01a0*/ 	.word	0x000000ff
        /*01a4*/ 	.word	0x00000038
        /*01a8*/ 	.short	0x0100
        /*01aa*/ 	.byte	0x07
	.zero		1


	//   ....[8]....
        /*01ac*/ 	.word	0x00000850
        /*01b0*/ 	.word	0x000000ff
        /*01b4*/ 	.word	0x00000070
        /*01b8*/ 	.short	0x0100
        /*01ba*/ 	.byte	0x0c
	.zero		1


	//   ....[9]....
        /*01bc*/ 	.word	0x000008a0
        /*01c0*/ 	.word	0x000000ff
        /*01c4*/ 	.word	0x00000078
        /*01c8*/ 	.short	0x0100
        /*01ca*/ 	.byte	0x0c
	.zero		1


	//   ....[10]....
        /*01cc*/ 	.word	0x000008d0
        /*01d0*/ 	.word	0x000000ff
        /*01d4*/ 	.word	0x00000050
        /*01d8*/ 	.short	0x0100
        /*01da*/ 	.byte	0x0d
	.zero		1


	//   ....[11]....
        /*01dc*/ 	.word	0x00000920
        /*01e0*/ 	.word	0x000000ff
        /*01e4*/ 	.word	0x00000058
        /*01e8*/ 	.short	0x0100
        /*01ea*/ 	.byte	0x0d
	.zero		1


	//   ....[12]....
        /*01ec*/ 	.word	0x00000930
        /*01f0*/ 	.word	0x000000ff
        /*01f4*/ 	.word	0x00000060
        /*01f8*/ 	.short	0x0100
        /*01fa*/ 	.byte	0x0d
	.zero		1


	//   ....[13]....
        /*01fc*/ 	.word	0x00000940
        /*0200*/ 	.word	0x000000ff
        /*0204*/ 	.word	0x00000068
        /*0208*/ 	.short	0x0100
        /*020a*/ 	.byte	0x0d
	.zero		1


	//   ....[14]....
        /*020c*/ 	.word	0x00001800
        /*0210*/ 	.word	0x000000e3
        /*0214*/ 	.word	0x00000000
        /*0218*/ 	.short	0x010a
        /*021a*/ 	.byte	0x2d
	.zero		1


	//   ....[15]....
        /*021c*/ 	.word	0x000019c0
        /*0220*/ 	.word	0x00000003
        /*0224*/ 	.word	0x00000000
        /*0228*/ 	.short	0x010a
        /*022a*/ 	.byte	0x3f
	.zero		1


	//   ....[16]....
        /*022c*/ 	.word	0x00001a20
        /*0230*/ 	.word	0x00000003
        /*0234*/ 	.word	0x00000000
        /*0238*/ 	.short	0x010a
        /*023a*/ 	.byte	0x3f
	.zero		1


	//   ....[17]....
        /*023c*/ 	.word	0x00001ec0
        /*0240*/ 	.word	0x000000ff
        /*0244*/ 	.word	0x00000000
        /*0248*/ 	.short	0x010a
        /*024a*/ 	.byte	0x07
	.zero		1


	//   ....[18]....
        /*024c*/ 	.word	0x00001f00
        /*0250*/ 	.word	0x000000ff
        /*0254*/ 	.word	0x00000000
        /*0258*/ 	.short	0x010a
        /*025a*/ 	.byte	0x07
	.zero		1


	//   ....[19]....
        /*025c*/ 	.word	0x000022b0
        /*0260*/ 	.word	0x00000004
        /*0264*/ 	.word	0x00000000
        /*0268*/ 	.short	0x0101
        /*026a*/ 	.byte	0x3f
	.zero		1


	//   ....[20]....
        /*026c*/ 	.word	0x000023b0
        /*0270*/ 	.word	0x000000e2
        /*0274*/ 	.word	0x00000000
        /*0278*/ 	.short	0x0101
        /*027a*/ 	.byte	0x2e
	.zero		1


	//   ....[21]....
        /*027c*/ 	.word	0x000024a0
        /*0280*/ 	.word	0x00000000
        /*0284*/ 	.word	0x00000000
        /*0288*/ 	.short	0x0101
        /*028a*/ 	.byte	0x3f
	.zero		1


	//   ....[22]....
        /*028c*/ 	.word	0x00002500
        /*0290*/ 	.word	0x000000e3
        /*0294*/ 	.word	0x00000010
        /*0298*/ 	.short	0x010a
        /*029a*/ 	.byte	0x2d
	.zero		1


	//   ....[23]....
        /*029c*/ 	.word	0x0000c5a0
        /*02a0*/ 	.word	0x000000e0
        /*02a4*/ 	.word	0x00000000
        /*02a8*/ 	.short	0x0101
        /*02aa*/ 	.byte	0x2e
	.zero		1


	//   ....[24]....
        /*02ac*/ 	.word	0x0000d030
        /*02b0*/ 	.word	0x0000000c
        /*02b4*/ 	.word	0x00000020
        /*02b8*/ 	.short	0x010a
        /*02ba*/ 	.byte	0x3f
	.zero		1


	//   ....[25]....
        /*02bc*/ 	.word	0x0000d3e0
        /*02c0*/ 	.word	0x00000003
        /*02c4*/ 	.word	0x00000078
        /*02c8*/ 	.short	0x0101
        /*02ca*/ 	.byte	0x3f
	.zero		1


	//   ....[26]....
        /*02cc*/ 	.word	0x0000dbd0
        /*02d0*/ 	.word	0x00000007
        /*02d4*/ 	.word	0x00000000
        /*02d8*/ 	.short	0x010a
        /*02da*/ 	.byte	0x3f
	.zero		1


	//   ....[27]....
        /*02dc*/ 	.word	0x0000dc50
        /*02e0*/ 	.word	0x00000009
        /*02e4*/ 	.word	0x00000000
        /*02e8*/ 	.short	0x010a
        /*02ea*/ 	.byte	0x3f
	.zero		1


	//   ....[28]....
        /*02ec*/ 	.word	0x0000dce0
        /*02f0*/ 	.word	0x00000006
        /*02f4*/ 	.word	0x00000000
        /*02f8*/ 	.short	0x010a
        /*02fa*/ 	.byte	0x3f
	.zero		1


	//   ....[29]....
        /*02fc*/ 	.word	0x0000dd70
        /*0300*/ 	.word	0x00000003
        /*0304*/ 	.word	0x00000000
        /*0308*/ 	.short	0x010a
        /*030a*/ 	.byte	0x3f
	.zero		1


	//   ....[30]....
        /*030c*/ 	.word	0x0000ddd0
        /*0310*/ 	.word	0x000000e4
        /*0314*/ 	.word	0x00000000
        /*0318*/ 	.short	0x010a
        /*031a*/ 	.byte	0x3f
	.zero		1


	//   ....[31]....
        /*031c*/ 	.word	0x0000de20
        /*0320*/ 	.word	0x00000003
        /*0324*/ 	.word	0x00000000
        /*0328*/ 	.short	0x010a
        /*032a*/ 	.byte	0x3f
	.zero		1


	//   ....[32]....
        /*032c*/ 	.word	0x0000de80
        /*0330*/ 	.word	0x00000005
        /*0334*/ 	.word	0x00000000
        /*0338*/ 	.short	0x010a
        /*033a*/ 	.byte	0x3f
	.zero		1


	//   ....[33]....
        /*033c*/ 	.word	0x0000ded0
        /*0340*/ 	.word	0x000000e4
        /*0344*/ 	.word	0x00000010
        /*0348*/ 	.short	0x010a
        /*034a*/ 	.byte	0x3f
	.zero		1


	//   ....[34]....
        /*034c*/ 	.word	0x0000dfa0
        /*0350*/ 	.word	0x0000000c
        /*0354*/ 	.word	0x00000020
        /*0358*/ 	.short	0x010a
        /*035a*/ 	.byte	0x3f
	.zero		1


	//   ....[35]....
        /*035c*/ 	.word	0x0000e070
        /*0360*/ 	.word	0x00000007
        /*0364*/ 	.word	0x00000000
        /*0368*/ 	.short	0x010a
        /*036a*/ 	.byte	0x3f
	.zero		1


	//   ....[36]....
        /*036c*/ 	.word	0x0000e0c0
        /*0370*/ 	.word	0x00000009
        /*0374*/ 	.word	0x00000000
        /*0378*/ 	.short	0x010a
        /*037a*/ 	.byte	0x3f
	.zero		1


	//   ....[37]....
        /*037c*/ 	.word	0x0000e110
        /*0380*/ 	.word	0x00000006
        /*0384*/ 	.word	0x00000000
        /*0388*/ 	.short	0x010a
        /*038a*/ 	.byte	0x3f
	.zero		1


	//----- nvinfo : EIATTR_NUM_MBARRIERS
	.align		4
.L_37:
        /*038c*/ 	.byte	0x03, 0x38
        /*038e*/ 	.short	0x000e


	//----- nvinfo : EIATTR_EXIT_INSTR_OFFSETS
	.align		4
        /*0390*/ 	.byte	0x04, 0x1c
        /*0392*/ 	.short	(.L_39 - .L_38)


	//   ....[0]....
.L_38:
        /*0394*/ 	.word	0x000014e0


	//   ....[1]....
        /*0398*/ 	.word	0x00001540


	//   ....[2]....
        /*039c*/ 	.word	0x0000ccf0


	//   ....[3]....
        /*03a0*/ 	.word	0x0000cd20


	//   ....[4]....
        /*03a4*/ 	.word	0x0000ddc0


	//----- nvinfo : EIATTR_MAX_THREADS
	.align		4
.L_39:
        /*03a8*/ 	.byte	0x04, 0x05
        /*03aa*/ 	.short	(.L_41 - .L_40)
.L_40:
        /*03ac*/ 	.word	0x00000180
        /*03b0*/ 	.word	0x00000001
        /*03b4*/ 	.word	0x00000001


	//----- nvinfo : EIATTR_CRS_STACK_SIZE
	.align		4
.L_41:
        /*03b8*/ 	.byte	0x04, 0x1e
        /*03ba*/ 	.short	(.L_43 - .L_42)
.L_42:
        /*03bc*/ 	.word	0x00000000


	//----- nvinfo : EIATTR_CBANK_PARAM_SIZE
	.align		4
.L_43:
        /*03c0*/ 	.byte	0x03, 0x19
        /*03c2*/ 	.short	0x0470


	//----- nvinfo : EIATTR_PARAM_CBANK
	.align		4
        /*03c4*/ 	.byte	0x04, 0x0a
        /*03c6*/ 	.short	(.L_45 - .L_44)
	.align		4
.L_44:
        /*03c8*/ 	.word	index@(.nv.constant0._ZN7cutlass13device_kernelINS_4gemm6kernel13GemmUniversalIN4cute5tupleIJiiiiEEENS1_10collective13CollectiveMmaINS1_34MainloopSm90TmaGmmaWarpSpecializedILi4ENS5_IJNS4_1CILi2EEENSA_ILi1EEESC_EEENS1_32KernelTmaWarpSpecializedPingpongEEENS5_IJNSA_ILi64EEENSA_ILi384EEENSA_ILi128EEEEEEaNS5_IJlSC_lEEEaSK_NS4_8TiledMMAINS4_8MMA_AtomIJNS4_4SM904GMMA27MMA_64x192x32_S32S8S8_SS_TNEEEENS4_6LayoutINS5_IJSC_SC_SC_EEENS5_IJNSA_ILi0EEEST_ST_EEEEENS5_IJNS4_10UnderscoreESW_SW_EEEEENS4_13SM90_TMA_LOADENS4_14ComposedLayoutINS4_7SwizzleILi3ELi4ELi3EEENS4_18smem_ptr_flag_bitsILi8EEENSR_INS5_IJNSA_ILi8EEESI_EEENS5_IJSI_SC_EEEEEEEvNS4_8identityENS4_23SM90_TMA_LOAD_MULTICASTES19_vS1A_EENS_8epilogue10collective6detail29Sm90TmaWarpSpecializedAdapterINS1E_15DefaultEpilogueIaSK_SK_NS1D_6thread17LinearCombinationIaLi1EiiLNS1I_9ScaleType4KindE0ELNS_15FloatRoundStyleE2EaEENS1_15EpilogueDefaultEEEEEvvEEEEvNT_6ParamsE)
        /*03cc*/ 	.short	0x0210
        /*03ce*/ 	.short	0x0470


	//----- nvinfo : EIATTR_SW_WAR
	.align		4
.L_45:
        /*03d0*/ 	.byte	0x04, 0x36
        /*03d2*/ 	.short	(.L_47 - .L_46)
.L_46:
        /*03d4*/ 	.word	0x00000008
.L_47:


//--------------------- .nv.callgraph             --------------------------
	.section	.nv.callgraph,"",@"SHT_CUDA_CALLGRAPH"
	.align	4
	.sectionentsize	8
	.align		4
        /*0000*/ 	.word	0x00000000
	.align		4
        /*0004*/ 	.word	0xffffffff
	.align		4
        /*0008*/ 	.word	index@(_ZN7cutlass13device_kernelINS_4gemm6kernel13GemmUniversalIN4cute5tupleIJiiiiEEENS1_10collective13CollectiveMmaINS1_34MainloopSm90TmaGmmaWarpSpecializedILi4ENS5_IJNS4_1CILi2EEENSA_ILi1EEESC_EEENS1_32KernelTmaWarpSpecializedPingpongEEENS5_IJNSA_ILi64EEENSA_ILi384EEENSA_ILi128EEEEEEaNS5_IJlSC_lEEEaSK_NS4_8TiledMMAINS4_8MMA_AtomIJNS4_4SM904GMMA27MMA_64x192x32_S32S8S8_SS_TNEEEENS4_6LayoutINS5_IJSC_SC_SC_EEENS5_IJNSA_ILi0EEEST_ST_EEEEENS5_IJNS4_10UnderscoreESW_SW_EEEEENS4_13SM90_TMA_LOADENS4_14ComposedLayoutINS4_7SwizzleILi3ELi4ELi3EEENS4_18smem_ptr_flag_bitsILi8EEENSR_INS5_IJNSA_ILi8EEESI_EEENS5_IJSI_SC_EEEEEEEvNS4_8identityENS4_23SM90_TMA_LOAD_MULTICASTES19_vS1A_EENS_8epilogue10collective6detail29Sm90TmaWarpSpecializedAdapterINS1E_15DefaultEpilogueIaSK_SK_NS1D_6thread17LinearCombinationIaLi1EiiLNS1I_9ScaleType4KindE0ELNS_15FloatRoundStyleE2EaEENS1_15EpilogueDefaultEEEEEvvEEEEvNT_6ParamsE)
	.align		4
        /*000c*/ 	.word	index@(__assertfail)
	.align		4
        /*0010*/ 	.word	0x00000000
	.align		4
        /*0014*/ 	.word	0xfffffffe
	.align		4
        /*0018*/ 	.word	0x00000000
	.align		4
        /*001c*/ 	.word	0xfffffffd
	.align		4
        /*0020*/ 	.word	0x00000000
	.align		4
        /*0024*/ 	.word	0xfffffffc


//--------------------- .nv.constant4             --------------------------
	.section	.nv.constant4,"a",@progbits
	.align	8
	.align		8
.nv.constant4:
        /*0000*/ 	.dword	__assertfail
	.align		8
        /*0008*/ 	.dword	__unnamed_1
	.align		8
        /*0010*/ 	.dword	_ZN40_INTERNAL_f62cc1b6_4_k_cu_8f05b7da_121484cuda3std3__45__cpo5beginE
	.align		8
        /*0018*/ 	.dword	_ZN40_INTERNAL_f62cc1b6_4_k_cu_8f05b7da_121484cuda3std3__45__cpo3endE
	.align		8
        /*0020*/ 	.dword	_ZN40_INTERNAL_f62cc1b6_4_k_cu_8f05b7da_121484cuda3std3__45__cpo6cbeginE
	.align		8
        /*0028*/ 	.dword	_ZN40_INTERNAL_f62cc1b6_4_k_cu_8f05b7da_121484cuda3std3__45__cpo4cendE
	.align		8
        /*0030*/ 	.dword	_ZN40_INTERNAL_f62cc1b6_4_k_cu_8f05b7da_121484cuda3std3__442_GLOBAL__N__f62cc1b6_4_k_cu_8f05b7da_121486ignoreE
	.align		8
        /*0038*/ 	.dword	_ZN40_INTERNAL_f62cc1b6_4_k_cu_8f05b7da_121484cuda3std3__419piecewise_constructE
	.align		8
        /*0040*/ 	.dword	_ZN40_INTERNAL_f62cc1b6_4_k_cu_8f05b7da_121484cuda3std3__48in_placeE
	.align		8
        /*0048*/ 	.dword	_ZN40_INTERNAL_f62cc1b6_4_k_cu_8f05b7da_121484cuda3std6ranges3__45__cpo4swapE
	.align		8
        /*0050*/ 	.dword	_ZN40_INTERNAL_f62cc1b6_4_k_cu_8f05b7da_121484cuda3std6ranges3__45__cpo9iter_moveE
	.align		8
        /*0058*/ 	.dword	_ZN40_INTERNAL_f62cc1b6_4_k_cu_8f05b7da_121484cute7productE
	.align		8
        /*0060*/ 	.dword	_ZN40_INTERNAL_f62cc1b6_4_k_cu_8f05b7da_121484cute1_E
	.align		8
        /*0068*/ 	.dword	$str$22
	.align		8
        /*0070*/ 	.dword	$str$23


//--------------------- .text._ZN7cutlass13device_kernelINS_4gemm6kernel13GemmUniversalIN4cute5tupleIJiiiiEEENS1_10collective13CollectiveMmaINS1_34MainloopSm90TmaGmmaWarpSpecializedILi4ENS5_IJNS4_1CILi2EEENSA_ILi1EEESC_EEENS1_32KernelTmaWarpSpecializedPingpongEEENS5_IJNSA_ILi64EEENSA_ILi384EEENSA_ILi128EEEEEEaNS5_IJlSC_lEEEaSK_NS4_8TiledMMAINS4_8MMA_AtomIJNS4_4SM904GMMA27MMA_64x192x32_S32S8S8_SS_TNEEEENS4_6LayoutINS5_IJSC_SC_SC_EEENS5_IJNSA_ILi0EEEST_ST_EEEEENS5_IJNS4_10UnderscoreESW_SW_EEEEENS4_13SM90_TMA_LOADENS4_14ComposedLayoutINS4_7SwizzleILi3ELi4ELi3EEENS4_18smem_ptr_flag_bitsILi8EEENSR_INS5_IJNSA_ILi8EEESI_EEENS5_IJSI_SC_EEEEEEEvNS4_8identityENS4_23SM90_TMA_LOAD_MULTICASTES19_vS1A_EENS_8epilogue10collective6detail29Sm90TmaWarpSpecializedAdapterINS1E_15DefaultEpilogueIaSK_SK_NS1D_6thread17LinearCombinationIaLi1EiiLNS1I_9ScaleType4KindE0ELNS_15FloatRoundStyleE2EaEENS1_15EpilogueDefaultEEEEEvvEEEEvNT_6ParamsE --------------------------
	.section	.text._ZN7cutlass13device_kernelINS_4gemm6kernel13GemmUniversalIN4cute5tupleIJiiiiEEENS1_10collective13CollectiveMmaINS1_34MainloopSm90TmaGmmaWarpSpecializedILi4ENS5_IJNS4_1CILi2EEENSA_ILi1EEESC_EEENS1_32KernelTmaWarpSpecializedPingpongEEENS5_IJNSA_ILi64EEENSA_ILi384EEENSA_ILi128EEEEEEaNS5_IJlSC_lEEEaSK_NS4_8TiledMMAINS4_8MMA_AtomIJNS4_4SM904GMMA27MMA_64x192x32_S32S8S8_SS_TNEEEENS4_6LayoutINS5_IJSC_SC_SC_EEENS5_IJNSA_ILi0EEEST_ST_EEEEENS5_IJNS4_10UnderscoreESW_SW_EEEEENS4_13SM90_TMA_LOADENS4_14ComposedLayoutINS4_7SwizzleILi3ELi4ELi3EEENS4_18smem_ptr_flag_bitsILi8EEENSR_INS5_IJNSA_ILi8EEESI_EEENS5_IJSI_SC_EEEEEEEvNS4_8identityENS4_23SM90_TMA_LOAD_MULTICASTES19_vS1A_EENS_8epilogue10collective6detail29Sm90TmaWarpSpecializedAdapterINS1E_15DefaultEpilogueIaSK_SK_NS1D_6thread17LinearCombinationIaLi1EiiLNS1I_9ScaleType4KindE0ELNS_15FloatRoundStyleE2EaEENS1_15EpilogueDefaultEEEEEvvEEEEvNT_6ParamsE,"ax",@progbits
	.align	128
.text._ZN7cutlass13device_kernelINS_4gemm6kernel13GemmUniversalIN4cute5tupleIJiiiiEEENS1_10collective13CollectiveMmaINS1_34MainloopSm90TmaGmmaWarpSpecializedILi4ENS5_IJNS4_1CILi2EEENSA_ILi1EEESC_EEENS1_32KernelTmaWarpSpecializedPingpongEEENS5_IJNSA_ILi64EEENSA_ILi384EEENSA_ILi128EEEEEEaNS5_IJlSC_lEEEaSK_NS4_8TiledMMAINS4_8MMA_AtomIJNS4_4SM904GMMA27MMA_64x192x32_S32S8S8_SS_TNEEEENS4_6LayoutINS5_IJSC_SC_SC_EEENS5_IJNSA_ILi0EEEST_ST_EEEEENS5_IJNS4_10UnderscoreESW_SW_EEEEENS4_13SM90_TMA_LOADENS4_14ComposedLayoutINS4_7SwizzleILi3ELi4ELi3EEENS4_18smem_ptr_flag_bitsILi8EEENSR_INS5_IJNSA_ILi8EEESI_EEENS5_IJSI_SC_EEEEEEEvNS4_8identityENS4_23SM90_TMA_LOAD_MULTICASTES19_vS1A_EENS_8epilogue10collective6detail29Sm90TmaWarpSpecializedAdapterINS1E_15DefaultEpilogueIaSK_SK_NS1D_6thread17LinearCombinationIaLi1EiiLNS1I_9ScaleType4KindE0ELNS_15FloatRoundStyleE2EaEENS1_15EpilogueDefaultEEEEEvvEEEEvNT_6ParamsE:
        .type           _ZN7cutlass13device_kernelINS_4gemm6kernel13GemmUniversalIN4cute5tupleIJiiiiEEENS1_10collective13CollectiveMmaINS1_34MainloopSm90TmaGmmaWarpSpecializedILi4ENS5_IJNS4_1CILi2EEENSA_ILi1EEESC_EEENS1_32KernelTmaWarpSpecializedPingpongEEENS5_IJNSA_ILi64EEENSA_ILi384EEENSA_ILi128EEEEEEaNS5_IJlSC_lEEEaSK_NS4_8TiledMMAINS4_8MMA_AtomIJNS4_4SM904GMMA27MMA_64x192x32_S32S8S8_SS_TNEEEENS4_6LayoutINS5_IJSC_SC_SC_EEENS5_IJNSA_ILi0EEEST_ST_EEEEENS5_IJNS4_10UnderscoreESW_SW_EEEEENS4_13SM90_TMA_LOADENS4_14ComposedLayoutINS4_7SwizzleILi3ELi4ELi3EEENS4_18smem_ptr_flag_bitsILi8EEENSR_INS5_IJNSA_ILi8EEESI_EEENS5_IJSI_SC_EEEEEEEvNS4_8identityENS4_23SM90_TMA_LOAD_MULTICASTES19_vS1A_EENS_8epilogue10collective6detail29Sm90TmaWarpSpecializedAdapterINS1E_15DefaultEpilogueIaSK_SK_NS1D_6thread17LinearCombinationIaLi1EiiLNS1I_9ScaleType4KindE0ELNS_15FloatRoundStyleE2EaEENS1_15EpilogueDefaultEEEEEvvEEEEvNT_6ParamsE,@function
        .size           _ZN7cutlass13device_kernelINS_4gemm6kernel13GemmUniversalIN4cute5tupleIJiiiiEEENS1_10collective13CollectiveMmaINS1_34MainloopSm90TmaGmmaWarpSpecializedILi4ENS5_IJNS4_1CILi2EEENSA_ILi1EEESC_EEENS1_32KernelTmaWarpSpecializedPingpongEEENS5_IJNSA_ILi64EEENSA_ILi384EEENSA_ILi128EEEEEEaNS5_IJlSC_lEEEaSK_NS4_8TiledMMAINS4_8MMA_AtomIJNS4_4SM904GMMA27MMA_64x192x32_S32S8S8_SS_TNEEEENS4_6LayoutINS5_IJSC_SC_SC_EEENS5_IJNSA_ILi0EEEST_ST_EEEEENS5_IJNS4_10UnderscoreESW_SW_EEEEENS4_13SM90_TMA_LOADENS4_14ComposedLayoutINS4_7SwizzleILi3ELi4ELi3EEENS4_18smem_ptr_flag_bitsILi8EEENSR_INS5_IJNSA_ILi8EEESI_EEENS5_IJSI_SC_EEEEEEEvNS4_8identityENS4_23SM90_TMA_LOAD_MULTICASTES19_vS1A_EENS_8epilogue10collective6detail29Sm90TmaWarpSpecializedAdapterINS1E_15DefaultEpilogueIaSK_SK_NS1D_6thread17LinearCombinationIaLi1EiiLNS1I_9ScaleType4KindE0ELNS_15FloatRoundStyleE2EaEENS1_15EpilogueDefaultEEEEEvvEEEEvNT_6ParamsE,(.L_x_460 - _ZN7cutlass13device_kernelINS_4gemm6kernel13GemmUniversalIN4cute5tupleIJiiiiEEENS1_10collective13CollectiveMmaINS1_34MainloopSm90TmaGmmaWarpSpecializedILi4ENS5_IJNS4_1CILi2EEENSA_ILi1EEESC_EEENS1_32KernelTmaWarpSpecializedPingpongEEENS5_IJNSA_ILi64EEENSA_ILi384EEENSA_ILi128EEEEEEaNS5_IJlSC_lEEEaSK_NS4_8TiledMMAINS4_8MMA_AtomIJNS4_4SM904GMMA27MMA_64x192x32_S32S8S8_SS_TNEEEENS4_6LayoutINS5_IJSC_SC_SC_EEENS5_IJNSA_ILi0EEEST_ST_EEEEENS5_IJNS4_10UnderscoreESW_SW_EEEEENS4_13SM90_TMA_LOADENS4_14ComposedLayoutINS4_7SwizzleILi3ELi4ELi3EEENS4_18smem_ptr_flag_bitsILi8EEENSR_INS5_IJNSA_ILi8EEESI_EEENS5_IJSI_SC_EEEEEEEvNS4_8identityENS4_23SM90_TMA_LOAD_MULTICASTES19_vS1A_EENS_8epilogue10collective6detail29Sm90TmaWarpSpecializedAdapterINS1E_15DefaultEpilogueIaSK_SK_NS1D_6thread17LinearCombinationIaLi1EiiLNS1I_9ScaleType4KindE0ELNS_15FloatRoundStyleE2EaEENS1_15EpilogueDefaultEEEEEvvEEEEvNT_6ParamsE)
        .other          _ZN7cutlass13device_kernelINS_4gemm6kernel13GemmUniversalIN4cute5tupleIJiiiiEEENS1_10collective13CollectiveMmaINS1_34MainloopSm90TmaGmmaWarpSpecializedILi4ENS5_IJNS4_1CILi2EEENSA_ILi1EEESC_EEENS1_32KernelTmaWarpSpecializedPingpongEEENS5_IJNSA_ILi64EEENSA_ILi384EEENSA_ILi128EEEEEEaNS5_IJlSC_lEEEaSK_NS4_8TiledMMAINS4_8MMA_AtomIJNS4_4SM904GMMA27MMA_64x192x32_S32S8S8_SS_TNEEEENS4_6LayoutINS5_IJSC_SC_SC_EEENS5_IJNSA_ILi0EEEST_ST_EEEEENS5_IJNS4_10UnderscoreESW_SW_EEEEENS4_13SM90_TMA_LOADENS4_14ComposedLayoutINS4_7SwizzleILi3ELi4ELi3EEENS4_18smem_ptr_flag_bitsILi8EEENSR_INS5_IJNSA_ILi8EEESI_EEENS5_IJSI_SC_EEEEEEEvNS4_8identityENS4_23SM90_TMA_LOAD_MULTICASTES19_vS1A_EENS_8epilogue10collective6detail29Sm90TmaWarpSpecializedAdapterINS1E_15DefaultEpilogueIaSK_SK_NS1D_6thread17LinearCombinationIaLi1EiiLNS1I_9ScaleType4KindE0ELNS_15FloatRoundStyleE2EaEENS1_15EpilogueDefaultEEEEEvvEEEEvNT_6ParamsE,@"STO_CUDA_ENTRY STV_DEFAULT"
_ZN7cutlass13device_kernelINS_4gemm6kernel13GemmUniversalIN4cute5tupleIJiiiiEEENS1_10collective13CollectiveMmaINS1_34MainloopSm90TmaGmmaWarpSpecializedILi4ENS5_IJNS4_1CILi2EEENSA_ILi1EEESC_EEENS1_32KernelTmaWarpSpecializedPingpongEEENS5_IJNSA_ILi64EEENSA_ILi384EEENSA_ILi128EEEEEEaNS5_IJlSC_lEEEaSK_NS4_8TiledMMAINS4_8MMA_AtomIJNS4_4SM904GMMA27MMA_64x192x32_S32S8S8_SS_TNEEEENS4_6LayoutINS5_IJSC_SC_SC_EEENS5_IJNSA_ILi0EEEST_ST_EEEEENS5_IJNS4_10UnderscoreESW_SW_EEEEENS4_13SM90_TMA_LOADENS4_14ComposedLayoutINS4_7SwizzleILi3ELi4ELi3EEENS4_18smem_ptr_flag_bitsILi8EEENSR_INS5_IJNSA_ILi8EEESI_EEENS5_IJSI_SC_EEEEEEEvNS4_8identityENS4_23SM90_TMA_LOAD_MULTICASTES19_vS1A_EENS_8epilogue10collective6detail29Sm90TmaWarpSpecializedAdapterINS1E_15DefaultEpilogueIaSK_SK_NS1D_6thread17LinearCombinationIaLi1EiiLNS1I_9ScaleType4KindE0ELNS_15FloatRoundStyleE2EaEENS1_15EpilogueDefaultEEEEEvvEEEEvNT_6ParamsE:
[----:B------:R-:W0:Y:S02]  /*0000*/  LDC R1, c[0x0][0x28] ;  /* 0x00000a00ff017b82 */ /* 0x000e240000000800 */
[----:B0-----:R-:W-:Y:S01]  /*0010*/  VIADD R1, R1, 0xfffffff8 ;  /* 0xfffffff801017836 */ /* 0x001fe20000000000 */
[----:B------:R-:W0:Y:S01]  /*0020*/  S2R R3, SR_TID.X ;  /* 0x0000000000037919 */ /* 0x000e220000002100 */
[----:B------:R-:W-:Y:S01]  /*0030*/  ELECT P0, URZ, PT ;  /* 0x00000000003f782f */ /* 0x000fe20003800000 */
[----:B------:R-:W-:Y:S01]  /*0040*/  BSSY B0, `(.L_x_0) ;  /* 0x0000014000007945 */ /* 0x000fe20003800000 */
[--C-:B0-----:R-:W-:Y:S02]  /*0050*/  SHF.R.U32.HI R0, RZ, 0x5, R3.reuse ;  /* 0x00000005ff007819 */ /* 0x101fe40000011603 */
[----:B------:R-:W-:-:S03]  /*0060*/  SHF.R.U32.HI R5, RZ, 0x7, R3 ;  /* 0x00000007ff057819 */ /* 0x000fc60000011603 */
[----:B------:R-:W0:Y:S02]  /*0070*/  SHFL.IDX PT, R2, R0, RZ, 0x1f ;  /* 0x00001fff00027589 */ /* 0x000e2400000e0000 */
[----:B0-----:R-:W-:Y:S02]  /*0080*/  R2UR UR6, R2 ;  /* 0x00000000020672ca */ /* 0x001fe400000e0000 */
[----:B------:R0:W1:Y:S11]  /*0090*/  SHFL.IDX PT, R2, R5, RZ, 0x1f ;  /* 0x00001fff05027589 */ /* 0x00007600000e0000 */
[----:B------:R-:W-:-:S02]  /*00a0*/  USHF.R.S32.HI UR4, URZ, 0x1f, UR6 ;  /* 0x0000001f3f047899 */ /* 0x000fc40008011406 */
[----:B------:R-:W-:Y:S02]  /*00b0*/  ISETP.NE.OR P0, PT, RZ, UR6, !P0 ;  /* 0x00000006ff007c0c */ /* 0x000fe4000c705670 */
[----:B------:R-:W-:-:S04]  /*00c0*/  ULEA.HI UR4, UR4, UR6, URZ, 0x2 ;  /* 0x0000000604047291 */ /* 0x000fc8000f8f103f */
[----:B------:R-:W-:-:S04]  /*00d0*/  ULOP3.LUT UR4, UR4, 0xfffffffc, URZ, 0xc0, !UPT ;  /* 0xfffffffc04047892 */ /* 0x000fc8000f8ec03f */
[----:B------:R-:W-:-:S03]  /*00e0*/  UIADD3 UR6, UR6, -UR4, URZ ;  /* 0x8000000406067290 */ /* 0x000fc6000fffe03f */
[----:B01----:R-:W-:Y:S09]  /*00f0*/  @P0 BRA `(.L_x_1) ;  /* 0x0000000000200947 */ /* 0x003ff20003800000 */
[----:B------:R-:W-:Y:S02]  /*0100*/  ULDC.64 UR4, c[0x0][0x198] ;  /* 0x0000660000047ab9 */ /* 0x000fe40000000a00 */
[----:B------:R-:W-:Y:S02]  /*0110*/  UIADD3 UR8, UP0, UR4, 0xf0, URZ ;  /* 0x000000f004087890 */ /* 0x000fe4000ff1e03f */
[----:B------:R-:W-:Y:S02]  /*0120*/  UIADD3 UR4, UP1, UR4, 0x1f0, URZ ;  /* 0x000001f004047890 */ /* 0x000fe4000ff3e03f */
[----:B------:R-:W-:Y:S02]  /*0130*/  UIADD3.X UR9, URZ, UR5, URZ, UP0, !UPT ;  /* 0x000000053f097290 */ /* 0x000fe400087fe43f */
[----:B------:R-:W-:-:S07]  /*0140*/  UIADD3.X UR5, URZ, UR5, URZ, UP1, !UPT ;  /* 0x000000053f057290 */ /* 0x000fce0008ffe43f */
[----:B------:R0:W-:Y:S02]  /*0150*/  UTMACCTL.PF [UR8] ;  /* 0x00000000080079b9 */ /* 0x0001e40008040000 */
[----:B------:R0:W-:Y:S02]  /*0160*/  UTMACCTL.PF [UR4] ;  /* 0x00000000040079b9 */ /* 0x0001e40008040000 */
[----:B0-----:R-:W-:Y:S01]  /*0170*/  NOP ;  /* 0x0000000000007918 */ /* 0x001fe20000000000 */
.L_x_1:
[----:B------:R-:W-:Y:S05]  /*0180*/  BSYNC B0 ;  /* 0x0000000000007941 */ /* 0x000fea0003800000 */
.L_x_0:
[----:B------:R-:W0:Y:S01]  /*0190*/  SHFL.IDX PT, R6, R0, RZ, 0x1f ;  /* 0x00001fff00067589 */ /* 0x000e2200000e0000 */
[----:B------:R-:W-:Y:S01]  /*01a0*/  R2UR UR19, R2 ;  /* 0x00000000021372ca */ /* 0x000fe200000e0000 */
[----:B------:R-:W-:-:S04]  /*01b0*/  UISETP.NE.AND UP0, UPT, UR6, 0x3, UPT ;  /* 0x000000030600788c */ /* 0x000fc8000bf05270 */
[----:B------:R-:W-:-:S08]  /*01c0*/  UISETP.EQ.OR UP0, UPT, UR6, URZ, !UP0 ;  /* 0x0000003f0600728c */ /* 0x000fd0000c702670 */
[----:B------:R-:W-:Y:S02]  /*01d0*/  UIADD3 UR14, UR19, -0x1, URZ ;  /* 0xffffffff130e7890 */ /* 0x000fe4000fffe03f */
[----:B------:R-:W-:Y:S02]  /*01e0*/  UISETP.EQ.AND UP0, UPT, UR19, URZ, UP0 ;  /* 0x0000003f1300728c */ /* 0x000fe40008702270 */
[----:B------:R-:W-:Y:S02]  /*01f0*/  UISETP.GE.U32.AND UP1, UPT, UR14, 0x2, UPT ;  /* 0x000000020e00788c */ /* 0x000fe4000bf26070 */
[----:B------:R-:W-:Y:S01]  /*0200*/  USEL UR38, URZ, 0x1, !UP0 ;  /* 0x000000013f267887 */ /* 0x000fe2000c000000 */
[----:B0-----:R-:W-:-:S03]  /*0210*/  ISETP.NE.AND P0, PT, R6, RZ, PT ;  /* 0x000000ff0600720c */ /* 0x001fc60003f05270 */
[----:B------:R-:W-:-:S10]  /*0220*/  USEL UR38, UR38, 0x2, UP1 ;  /* 0x0000000226267887 */ /* 0x000fd40008800000 */
[----:B------:R-:W-:Y:S05]  /*0230*/  @P0 BRA `(.L_x_2) ;  /* 0x0000000000580947 */ /* 0x000fea0003800000 */
[----:B------:R-:W0:Y:S01]  /*0240*/  S2UR UR7, SR_CgaCtaId ;  /* 0x00000000000779c3 */ /* 0x000e220000008800 */
[----:B------:R-:W-:Y:S01]  /*0250*/  UMOV UR4, 0x400 ;  /* 0x0000040000047882 */ /* 0x000fe20000000000 */
[----:B------:R-:W-:Y:S01]  /*0260*/  UMOV UR5, 0x1 ;  /* 0x0000000100057882 */ /* 0x000fe20000000000 */
[----:B------:R-:W-:Y:S01]  /*0270*/  UMOV UR8, 0x2 ;  /* 0x0000000200087882 */ /* 0x000fe20000000000 */
[----:B------:R-:W-:Y:S01]  /*0280*/  ELECT P0, URZ, PT ;  /* 0x00000000003f782f */ /* 0x000fe20003800000 */
[----:B------:R-:W-:-:S04]  /*0290*/  UIADD3 UR8, -UR8, 0x100000, URZ ;  /* 0x0010000008087890 */ /* 0x000fc8000fffe13f */
[----:B------:R-:W-:Y:S02]  /*02a0*/  USHF.L.U32 UR9, UR8, 0xb, URZ ;  /* 0x0000000b08097899 */ /* 0x000fe4000800063f */
[----:B------:R-:W-:Y:S02]  /*02b0*/  USHF.L.U32 UR8, UR8, 0x1, URZ ;  /* 0x0000000108087899 */ /* 0x000fe4000800063f */
[----:B0-----:R-:W-:Y:S02]  /*02c0*/  ULEA UR7, UR7, UR4, 0x18 ;  /* 0x0000000407077291 */ /* 0x001fe4000f8ec03f */
[----:B------:R-:W-:-:S04]  /*02d0*/  UIADD3 UR4, -UR5, 0x100000, URZ ;  /* 0x0010000005047890 */ /* 0x000fc8000fffe13f */
[----:B------:R-:W-:Y:S02]  /*02e0*/  USHF.L.U32 UR5, UR4, 0xb, URZ ;  /* 0x0000000b04057899 */ /* 0x000fe4000800063f */
[----:B------:R-:W-:Y:S01]  /*02f0*/  USHF.L.U32 UR4, UR4, 0x1, URZ ;  /* 0x0000000104047899 */ /* 0x000fe2000800063f */
[----:B------:R-:W0:Y:S11]  /*0300*/  FENCE.VIEW.ASYNC.S ;  /* 0x00000000000073c6 */ /* 0x000e360000000000 */
[----:B0-----:R0:W1:Y:S01]  /*0310*/  SYNCS.EXCH.64 URZ, [UR7], UR4 ;  /* 0x00000004073f75b2 */ /* 0x0010620008000100 */
[----:B------:R0:W2:Y:S01]  /*0320*/  SYNCS.EXCH.64 URZ, [UR7+0x20], UR8 ;  /* 0x00002008073f75b2 */ /* 0x0000a20008000100 */
[----:B------:R0:W3:Y:S01]  /*0330*/  SYNCS.EXCH.64 URZ, [UR7+0x8], UR4 ;  /* 0x00000804073f75b2 */ /* 0x0000e20008000100 */
[----:B------:R0:W4:Y:S01]  /*0340*/  SYNCS.EXCH.64 URZ, [UR7+0x28], UR8 ;  /* 0x00002808073f75b2 */ /* 0x0001220008000100 */
[----:B------:R0:W0:Y:S01]  /*0350*/  SYNCS.EXCH.64 URZ, [UR7+0x10], UR4 ;  /* 0x00001004073f75b2 */ /* 0x0000220008000100 */
[----:B------:R0:W0:Y:S01]  /*0360*/  SYNCS.EXCH.64 URZ, [UR7+0x30], UR8 ;  /* 0x00003008073f75b2 */ /* 0x0000220008000100 */
[----:B------:R0:W0:Y:S01]  /*0370*/  SYNCS.EXCH.64 URZ, [UR7+0x18], UR4 ;  /* 0x00001804073f75b2 */ /* 0x0000220008000100 */
[----:B------:R0:W0:Y:S01]  /*0380*/  SYNCS.EXCH.64 URZ, [UR7+0x38], UR8 ;  /* 0x00003808073f75b2 */ /* 0x0000220008000100 */
[----:B------:R-:W-:Y:S01]  /*0390*/  NOP ;  /* 0x0000000000007918 */ /* 0x000fe20000000000 */
.L_x_2:
[----:B------:R-:W5:Y:S01]  /*03a0*/  S2UR UR15, SR_CTAID.X ;  /* 0x00000000000f79c3 */ /* 0x000f620000002500 */
[----:B------:R-:W-:Y:S01]  /*03b0*/  SHF.R.S32.HI R2, RZ, 0x1f, R3 ;  /* 0x0000001fff027819 */ /* 0x000fe20000011403 */
[----:B------:R-:W1:Y:S01]  /*03c0*/  SHFL.IDX PT, R7, R0, RZ, 0x1f ;  /* 0x00001fff00077589 */ /* 0x000e6200000e0000 */
[----:B------:R-:W-:Y:S02]  /*03d0*/  ELECT P0, URZ, PT ;  /* 0x00000000003f782f */ /* 0x000fe40003800000 */
[----:B------:R-:W-:Y:S01]  /*03e0*/  SHF.R.S32.HI R11, RZ, 0x1f, R6 ;  /* 0x0000001fff0b7819 */ /* 0x000fe20000011406 */
[----:B0-----:R-:W-:Y:S01]  /*03f0*/  ULDC UR4, c[0x0][0x150] ;  /* 0x0000540000047ab9 */ /* 0x001fe20000000800 */
[----:B------:R-:W-:Y:S01]  /*0400*/  LEA.HI R2, R2, R3, RZ, 0x7 ;  /* 0x0000000302027211 */ /* 0x000fe200078f38ff */
[----:B------:R-:W0:Y:S01]  /*0410*/  SHFL.IDX PT, R8, R0, RZ, 0x1f ;  /* 0x00001fff00087589 */ /* 0x000e2200000e0000 */
[----:B------:R-:W2:Y:S01]  /*0420*/  S2UR UR8, SR_CTAID.Y ;  /* 0x00000000000879c3 */ /* 0x000ea20000002600 */
[----:B------:R-:W-:-:S02]  /*0430*/  ELECT P1, URZ, PT ;  /* 0x00000000003f782f */ /* 0x000fc40003820000 */
[----:B------:R-:W-:Y:S01]  /*0440*/  LOP3.LUT R2, R2, 0xffffff80, RZ, 0xc0, !PT ;  /* 0xffffff8002027812 */ /* 0x000fe200078ec0ff */
[----:B------:R-:W-:Y:S01]  /*0450*/  ULDC UR7, c[0x0][0x144] ;  /* 0x0000510000077ab9 */ /* 0x000fe20000000800 */
[----:B------:R-:W-:Y:S01]  /*0460*/  LEA.HI R11, R11, R6, RZ, 0x2 ;  /* 0x000000060b0b7211 */ /* 0x000fe200078f10ff */
[----:B------:R-:W-:Y:S01]  /*0470*/  UMOV UR18, 0x80 ;  /* 0x0000008000127882 */ /* 0x000fe20000000000 */
[----:B------:R-:W-:Y:S01]  /*0480*/  NOP ;  /* 0x0000000000007918 */ /* 0x000fe20000000000 */
[----:B------:R-:W-:Y:S01]  /*0490*/  IMAD.IADD R4, R3, 0x1, -R2 ;  /* 0x0000000103047824 */ /* 0x000fe200078e0a02 */
[----:B------:R-:W-:Y:S01]  /*04a0*/  LOP3.LUT R11, R11, 0x3ffffffc, RZ, 0xc0, !PT ;  /* 0x3ffffffc0b0b7812 */ /* 0x000fe200078ec0ff */
[----:B------:R-:W-:Y:S01]  /*04b0*/  NOP ;  /* 0x0000000000007918 */ /* 0x000fe20000000000 */
[----:B------:R-:W-:Y:S01]  /*04c0*/  ULDC UR17, c[0x0][0x148] ;  /* 0x0000520000117ab9 */ /* 0x000fe20000000800 */
[----:B------:R-:W-:Y:S01]  /*04d0*/  IMAD.MOV.U32 R17, RZ, RZ, 0x1 ;  /* 0x00000001ff117424 */ /* 0x000fe200078e00ff */
[----:B------:R-:W-:Y:S01]  /*04e0*/  SHF.R.S32.HI R9, RZ, 0x1f, R4 ;  /* 0x0000001fff097819 */ /* 0x000fe20000011404 */
[----:B------:R-:W-:Y:S01]  /*04f0*/  IMAD.IADD R11, R6, 0x1, -R11 ;  /* 0x00000001060b7824 */ /* 0x000fe200078e0a0b */
[----:B------:R-:W3:Y:S01]  /*0500*/  SHFL.IDX PT, R5, R5, RZ, 0x1f ;  /* 0x00001fff05057589 */ /* 0x000ee200000e0000 */
[----:B------:R-:W-:-:S02]  /*0510*/  ISETP.NE.AND P2, PT, RZ, UR19, PT ;  /* 0x00000013ff007c0c */ /* 0x000fc4000bf45270 */
[----:B-----5:R-:W-:Y:S02]  /*0520*/  I2FP.F32.U32 R10, UR15 ;  /* 0x0000000f000a7c45 */ /* 0x020fe40008201000 */
[----:B------:R-:W-:Y:S02]  /*0530*/  LEA.HI R2, R9, R4, RZ, 0x3 ;  /* 0x0000000409027211 */ /* 0x000fe400078f18ff */
[----:B-1----:R-:W-:Y:S01]  /*0540*/  ISETP.NE.OR P0, PT, R7, RZ, !P0 ;  /* 0x000000ff0700720c */ /* 0x002fe20004705670 */
[----:B------:R-:W-:Y:S01]  /*0550*/  FMUL R10, R10, UR4 ;  /* 0x000000040a0a7c20 */ /* 0x000fe20008400000 */
[--C-:B------:R-:W-:Y:S01]  /*0560*/  SHF.R.S32.HI R7, RZ, 0x3, R2.reuse ;  /* 0x00000003ff077819 */ /* 0x100fe20000011402 */
[----:B------:R-:W-:Y:S01]  /*0570*/  ULDC UR4, c[0x0][0x154] ;  /* 0x0000550000047ab9 */ /* 0x000fe20000000800 */
[----:B------:R-:W-:Y:S02]  /*0580*/  SHF.R.S32.HI R2, RZ, 0x1f, R2 ;  /* 0x0000001fff027819 */ /* 0x000fe40000011402 */
[----:B0-----:R-:W-:Y:S01]  /*0590*/  ISETP.NE.OR P1, PT, R8, RZ, !P1 ;  /* 0x000000ff0800720c */ /* 0x001fe20004f25670 */
[----:B------:R-:W0:Y:S01]  /*05a0*/  F2I.U32.TRUNC.NTZ R10, R10 ;  /* 0x0000000a000a7305 */ /* 0x000e22000020f000 */
[----:B------:R-:W-:-:S02]  /*05b0*/  LEA.HI R2, R2, R7, RZ, 0x2 ;  /* 0x0000000702027211 */ /* 0x000fc400078f10ff */
[----:B--2---:R-:W-:Y:S02]  /*05c0*/  I2FP.F32.U32 R0, UR8 ;  /* 0x0000000800007c45 */ /* 0x004fe40008201000 */
[----:B------:R-:W-:Y:S01]  /*05d0*/  LOP3.LUT R2, R2, 0xfffffffc, RZ, 0xc0, !PT ;  /* 0xfffffffc02027812 */ /* 0x000fe200078ec0ff */
[----:B------:R-:W-:Y:S02]  /*05e0*/  VOTEU.ALL UP0, P0 ;  /* 0x00000000003f7886 */ /* 0x000fe40000000000 */
[----:B------:R-:W-:Y:S02]  /*05f0*/  FMUL R6, R0, UR4 ;  /* 0x0000000400067c20 */ /* 0x000fe40008400000 */
[----:B------:R-:W-:Y:S01]  /*0600*/  IMAD.IADD R2, R7, 0x1, -R2 ;  /* 0x0000000107027824 */ /* 0x000fe200078e0a02 */
[----:B------:R-:W1:Y:S01]  /*0610*/  @!UP0 S2UR UR11, SR_CgaCtaId ;  /* 0x00000000000b89c3 */ /* 0x000e620000008800 */
[----:B------:R-:W-:Y:S01]  /*0620*/  VOTEU.ALL UP1, P1 ;  /* 0x00000000003f7886 */ /* 0x000fe20000820000 */
[----:B------:R-:W-:Y:S01]  /*0630*/  @!UP0 UMOV UR10, 0x400 ;  /* 0x00000400000a8882 */ /* 0x000fe20000000000 */
[----:B------:R-:W-:Y:S01]  /*0640*/  IMAD R2, R11, 0x4, R2 ;  /* 0x000000040b027824 */ /* 0x000fe200078e0202 */
[----:B0-----:R-:W-:Y:S01]  /*0650*/  R2UR UR4, R10 ;  /* 0x000000000a0472ca */ /* 0x001fe200000e0000 */
[----:B------:R-:W0:Y:S01]  /*0660*/  F2I.U32.TRUNC.NTZ R6, R6 ;  /* 0x0000000600067305 */ /* 0x000e22000020f000 */
[----:B------:R-:W-:Y:S01]  /*0670*/  @!UP1 UMOV UR13, 0x400 ;  /* 0x00000400000d9882 */ /* 0x000fe20000000000 */
[C---:B------:R-:W-:Y:S01]  /*0680*/  IMAD.SHL.U32 R19, R2.reuse, 0x4, RZ ;  /* 0x0000000402137824 */ /* 0x040fe200078e00ff */
[----:B------:R-:W-:Y:S01]  /*0690*/  LEA.HI R0, R2, R2, RZ, 0x1 ;  /* 0x0000000202007211 */ /* 0x000fe200078f08ff */
[----:B------:R-:W2:Y:S01]  /*06a0*/  @!UP1 S2UR UR16, SR_CgaCtaId ;  /* 0x00000000001099c3 */ /* 0x000ea20000008800 */
[----:B------:R-:W-:Y:S01]  /*06b0*/  VOTEU.ALL UP2, P1 ;  /* 0x00000000003f7886 */ /* 0x000fe20000840000 */
[----:B------:R-:W-:Y:S01]  /*06c0*/  VOTEU.ALL UP3, P1 ;  /* 0x00000000003f7886 */ /* 0x000fe20000860000 */
[----:B------:R-:W-:Y:S01]  /*06d0*/  LOP3.LUT R7, R0, 0xfffffffe, RZ, 0xc0, !PT ;  /* 0xfffffffe00077812 */ /* 0x000fe200078ec0ff */
[----:B------:R-:W-:Y:S01]  /*06e0*/  VOTEU.ALL UP4, P1 ;  /* 0x00000000003f7886 */ /* 0x000fe20000880000 */
[----:B------:R-:W-:Y:S01]  /*06f0*/  LOP3.LUT R19, R2, 0xc, R19, 0x78, !PT ;  /* 0x0000000c02137812 */ /* 0x000fe200078e7813 */
[----:B------:R-:W-:-:S02]  /*0700*/  VOTEU.ALL UP5, P1 ;  /* 0x00000000003f7886 */ /* 0x000fc400008a0000 */
[----:B------:R-:W-:Y:S01]  /*0710*/  IMAD.IADD R7, R2, 0x1, -R7 ;  /* 0x0000000102077824 */ /* 0x000fe200078e0a07 */
[----:B------:R-:W-:Y:S01]  /*0720*/  UIADD3 UR4, -UR4, URZ, URZ ;  /* 0x0000003f04047290 */ /* 0x000fe2000fffe13f */
[----:B------:R-:W5:Y:S01]  /*0730*/  LDC R2, c[0x0][0x140] ;  /* 0x00005000ff027b82 */ /* 0x000f620000000800 */
[----:B0-----:R-:W-:Y:S02]  /*0740*/  R2UR UR9, R6 ;  /* 0x00000000060972ca */ /* 0x001fe400000e0000 */
[----:B------:R-:W-:Y:S02]  /*0750*/  UIMAD UR7, UR7, UR4, UR15 ;  /* 0x00000004070772a4 */ /* 0x000fe4000f8e020f */
[----:B-1----:R-:W-:Y:S01]  /*0760*/  @!UP0 ULEA UR12, UR11, UR10, 0x18 ;  /* 0x0000000a0b0c8291 */ /* 0x002fe2000f8ec03f */
[----:B------:R-:W-:Y:S01]  /*0770*/  UMOV UR4, 0x20 ;  /* 0x0000002000047882 */ /* 0x000fe20000000000 */
[----:B------:R-:W-:-:S04]  /*0780*/  @!UP1 UIADD3 UR10, -UR18, 0x100000, URZ ;  /* 0x00100000120a9890 */ /* 0x000fc8000fffe13f */
[----:B------:R-:W-:Y:S02]  /*0790*/  @!UP1 USHF.L.U32 UR11, UR10, 0xb, URZ ;  /* 0x0000000b0a0b9899 */ /* 0x000fe4000800063f */
[----:B------:R-:W-:Y:S01]  /*07a0*/  @!UP1 USHF.L.U32 UR10, UR10, 0x1, URZ ;  /* 0x000000010a0a9899 */ /* 0x000fe2000800063f */
[----:B------:R-:W-:Y:S01]  /*07b0*/  ISETP.NE.AND P3, PT, R7, UR7, PT ;  /* 0x0000000707007c0c */ /* 0x000fe2000bf65270 */
[----:B------:R-:W-:-:S04]  /*07c0*/  @!UP0 UIADD3 UR4, -UR4, 0x100000, URZ ;  /* 0x0010000004048890 */ /* 0x000fc8000fffe13f */
[----:B------:R-:W-:Y:S02]  /*07d0*/  @!UP0 USHF.L.U32 UR5, UR4, 0xb, URZ ;  /* 0x0000000b04058899 */ /* 0x000fe4000800063f */
[----:B------:R-:W-:Y:S01]  /*07e0*/  @!UP0 USHF.L.U32 UR4, UR4, 0x1, URZ ;  /* 0x0000000104048899 */ /* 0x000fe2000800063f */
[----:B------:R-:W-:Y:S01]  /*07f0*/  VOTEU.ALL UP0, P0 ;  /* 0x00000000003f7886 */ /* 0x000fe20000000000 */
[----:B--2---:R-:W-:Y:S01]  /*0800*/  @!UP1 ULEA UR13, UR16, UR13, 0x18 ;  /* 0x0000000d100d9291 */ /* 0x004fe2000f8ec03f */
[----:B------:R-:W-:Y:S01]  /*0810*/  VOTEU.ALL UP1, P0 ;  /* 0x00000000003f7886 */ /* 0x000fe20000020000 */
[----:B------:R-:W-:Y:S01]  /*0820*/  UIADD3 UR9, -UR9, URZ, URZ ;  /* 0x0000003f09097290 */ /* 0x000fe2000fffe13f */
[----:B------:R-:W-:Y:S01]  /*0830*/  LOP3.LUT P0, RZ, R4, 0x7, RZ, 0xc0, !PT ;  /* 0x0000000704ff7812 */ /* 0x000fe2000780c0ff */
[----:B------:R-:W0:Y:S06]  /*0840*/  FENCE.VIEW.ASYNC.S ;  /* 0x00000000000073c6 */ /* 0x000e2c0000000000 */
[----:B0-----:R-:W0:Y:S01]  /*0850*/  @!UP0 SYNCS.EXCH.64 URZ, [UR12+0x70], UR4 ;  /* 0x000070040c3f85b2 */ /* 0x001e220008000100 */
[----:B------:R-:W-:-:S02]  /*0860*/  @P3 LEA.HI R0, R19, R19, RZ, 0x1 ;  /* 0x0000001313003211 */ /* 0x000fc400078f08ff */
[----:B-----5:R-:W-:Y:S02]  /*0870*/  ISETP.EQ.U32.AND P1, PT, R2, 0x1, PT ;  /* 0x000000010200780c */ /* 0x020fe40003f22070 */
[----:B------:R-:W-:Y:S02]  /*0880*/  @P3 SHF.R.S32.HI R0, RZ, 0x1, R0 ;  /* 0x00000001ff003819 */ /* 0x000fe40000011400 */
[----:B------:R-:W-:Y:S01]  /*0890*/  ISETP.LT.U32.AND P0, PT, R19, 0x2, !P0 ;  /* 0x000000021300780c */ /* 0x000fe20004701070 */
[----:B------:R1:W2:Y:S01]  /*08a0*/  @!UP1 SYNCS.EXCH.64 URZ, [UR12+0x78], UR4 ;  /* 0x000078040c3f95b2 */ /* 0x0002a20008000100 */
[----:B------:R-:W-:Y:S01]  /*08b0*/  NOP ;  /* 0x0000000000007918 */ /* 0x000fe20000000000 */
[----:B-1----:R-:W-:Y:S01]  /*08c0*/  UIMAD UR4, UR17, UR9, UR8 ;  /* 0x00000009110472a4 */ /* 0x002fe2000f8e0208 */
[----:B------:R1:W0:Y:S05]  /*08d0*/  @!UP2 SYNCS.EXCH.64 URZ, [UR13+0x50], UR10 ;  /* 0x0000500a0d3fa5b2 */ /* 0x00022a0008000100 */
[----:B------:R-:W-:-:S02]  /*08e0*/  @P3 ISETP.NE.AND P4, PT, R0, UR4, PT ;  /* 0x0000000400003c0c */ /* 0x000fc4000bf85270 */
[----:B------:R-:W-:Y:S02]  /*08f0*/  SEL R0, RZ, 0x1, !P0 ;  /* 0x00000001ff007807 */ /* 0x000fe40004000000 */
[----:B------:R-:W-:-:S04]  /*0900*/  @P3 SEL R17, RZ, 0x1, P4 ;  /* 0x00000001ff113807 */ /* 0x000fc80002000000 */
[----:B------:R-:W-:Y:S01]  /*0910*/  LOP3.LUT R17, R17, R0, RZ, 0xc0, !PT ;  /* 0x0000000011117212 */ /* 0x000fe200078ec0ff */
[----:B------:R1:W0:Y:S01]  /*0920*/  @!UP3 SYNCS.EXCH.64 URZ, [UR13+0x58], UR10 ;  /* 0x0000580a0d3fb5b2 */ /* 0x0002220008000100 */
[----:B------:R1:W0:Y:S01]  /*0930*/  @!UP4 SYNCS.EXCH.64 URZ, [UR13+0x60], UR10 ;  /* 0x0000600a0d3fc5b2 */ /* 0x0002220008000100 */
[----:B------:R1:W0:Y:S01]  /*0940*/  @!UP5 SYNCS.EXCH.64 URZ, [UR13+0x68], UR10 ;  /* 0x0000680a0d3fd5b2 */ /* 0x0002220008000100 */
[----:B------:R-:W-:Y:S01]  /*0950*/  NOP ;  /* 0x0000000000007918 */ /* 0x000fe20000000000 */
[----:B-1-3--:R-:W-:Y:S05]  /*0960*/  @!P1 BRA `(.L_x_3) ;  /* 0x0000000000089947 */ /* 0x00afea0003800000 */
[----:B0-2-4-:R-:W-:Y:S01]  /*0970*/  UCGABAR_ARV ;  /* 0x00000000000079c7 */ /* 0x015fe20008000000 */
[----:B------:R-:W-:Y:S05]  /*0980*/  BRA `(.L_x_4) ;  /* 0x0000000000047947 */ /* 0x000fea0003800000 */
.L_x_3:
[----:B0-2-4-:R-:W-:Y:S01]  /*0990*/  NOP ;  /* 0x0000000000007918 */ /* 0x015fe20000000000 */
.L_x_4:
[----:B------:R-:W-:Y:S01]  /*09a0*/  ULDC.64 UR4, c[0x0][0x598] ;  /* 0x0001660000047ab9 */ /* 0x000fe20000000a00 */
[----:B------:R-:W-:Y:S01]  /*09b0*/  ULDC.64 UR50, c[0x0][0x208] ;  /* 0x0000820000327ab9 */ /* 0x000fe20000000a00 */
[----:B------:R-:W-:-:S04]  /*09c0*/  ISETP.NE.U32.AND P0, PT, RZ, UR4, PT ;  /* 0x00000004ff007c0c */ /* 0x000fc8000bf05070 */
[----:B------:R-:W-:-:S13]  /*09d0*/  ISETP.NE.AND.EX P0, PT, RZ, UR5, PT, P0 ;  /* 0x00000005ff007c0c */ /* 0x000fda000bf05300 */
[----:B------:R-:W-:Y:S05]  /*09e0*/  @!P0 BRA `(.L_x_5) ;  /* 0x00000000001c8947 */ /* 0x000fea0003800000 */
[----:B------:R-:W0:Y:S02]  /*09f0*/  LDC.64 R6, c[0x0][0x598] ;  /* 0x00016600ff067b82 */ /* 0x000e240000000a00 */
[----:B0-----:R-:W2:Y:S02]  /*0a00*/  LDG.E.64 R6, desc[UR50][R6.64] ;  /* 0x0000003206067981 */ /* 0x001ea4000c1e1b00 */
[----:B--2---:R-:W-:-:S04]  /*0a10*/  ISETP.NE.U32.AND P0, PT, R6, RZ, PT ;  /* 0x000000ff0600720c */ /* 0x004fc80003f05070 */
[----:B------:R-:W-:-:S13]  /*0a20*/  ISETP.NE.AND.EX P0, PT, R7, RZ, PT, P0 ;  /* 0x000000ff0700720c */ /* 0x000fda0003f05300 */
[----:B------:R-:W-:Y:S05]  /*0a30*/  @!P0 BRA `(.L_x_5) ;  /* 0x0000000000088947 */ /* 0x000fea0003800000 */
[----:B------:R0:W5:Y:S01]  /*0a40*/  LD.E R2, desc[UR50][R6.64] ;  /* 0x0000003206027980 */ /* 0x000162000c101900 */
[----:B------:R-:W-:Y:S05]  /*0a50*/  BRA `(.L_x_6) ;  /* 0x0000000000247947 */ /* 0x000fea0003800000 */
.L_x_5:
[----:B------:R-:W-:Y:S02]  /*0a60*/  ULDC.64 UR4, c[0x0][0x588] ;  /* 0x0001620000047ab9 */ /* 0x000fe40000000a00 */
[----:B------:R-:W-:-:S04]  /*0a70*/  ISETP.NE.U32.AND P0, PT, RZ, UR4, PT ;  /* 0x00000004ff007c0c */ /* 0x000fc8000bf05070 */
[----:B------:R-:W-:-:S13]  /*0a80*/  ISETP.NE.AND.EX P0, PT, RZ, UR5, PT, P0 ;  /* 0x00000005ff007c0c */ /* 0x000fda000bf05300 */
[----:B------:R-:W-:Y:S05]  /*0a90*/  @!P0 BRA `(.L_x_7) ;  /* 0x00000000000c8947 */ /* 0x000fea0003800000 */
[----:B------:R-:W0:Y:S02]  /*0aa0*/  LDC.64 R6, c[0x0][0x588] ;  /* 0x00016200ff067b82 */ /* 0x000e240000000a00 */
[----:B0-----:R1:W5:Y:S01]  /*0ab0*/  LDG.E R2, desc[UR50][R6.64] ;  /* 0x0000003206027981 */ /* 0x001362000c1e1900 */
[----:B------:R-:W-:Y:S05]  /*0ac0*/  BRA `(.L_x_6) ;  /* 0x0000000000087947 */ /* 0x000fea0003800000 */
.L_x_7:
[----:B------:R-:W-:Y:S02]  /*0ad0*/  ULDC UR4, c[0x0][0x580] ;  /* 0x0001600000047ab9 */ /* 0x000fe40000000800 */
[----:B------:R-:W-:-:S07]  /*0ae0*/  IMAD.U32 R2, RZ, RZ, UR4 ;  /* 0x00000004ff027e24 */ /* 0x000fce000f8e00ff */
.L_x_6:
[----:B------:R-:W-:Y:S02]  /*0af0*/  ULDC.64 UR4, c[0x0][0x5a0] ;  /* 0x0001680000047ab9 */ /* 0x000fe40000000a00 */
[----:B------:R-:W-:-:S04]  /*0b00*/  ISETP.NE.U32.AND P0, PT, RZ, UR4, PT ;  /* 0x00000004ff007c0c */ /* 0x000fc8000bf05070 */
[----:B------:R-:W-:-:S13]  /*0b10*/  ISETP.NE.AND.EX P0, PT, RZ, UR5, PT, P0 ;  /* 0x00000005ff007c0c */ /* 0x000fda000bf05300 */
[----:B------:R-:W-:Y:S05]  /*0b20*/  @!P0 BRA `(.L_x_8) ;  /* 0x00000000001c8947 */ /* 0x000fea0003800000 */
[----:B01----:R-:W0:Y:S02]  /*0b30*/  LDC.64 R6, c[0x0][0x5a0] ;  /* 0x00016800ff067b82 */ /* 0x003e240000000a00 */
[----:B0-----:R-:W2:Y:S02]  /*0b40*/  LDG.E.64 R6, desc[UR50][R6.64] ;  /* 0x0000003206067981 */ /* 0x001ea4000c1e1b00 */
[----:B--2---:R-:W-:-:S04]  /*0b50*/  ISETP.NE.U32.AND P0, PT, R6, RZ, PT ;  /* 0x000000ff0600720c */ /* 0x004fc80003f05070 */
[----:B------:R-:W-:-:S13]  /*0b60*/  ISETP.NE.AND.EX P0, PT, R7, RZ, PT, P0 ;  /* 0x000000ff0700720c */ /* 0x000fda0003f05300 */
[----:B------:R-:W-:Y:S05]  /*0b70*/  @!P0 BRA `(.L_x_8) ;  /* 0x0000000000088947 */ /* 0x000fea0003800000 */
[----:B------:R0:W5:Y:S01]  /*0b80*/  LD.E R16, desc[UR50][R6.64] ;  /* 0x0000003206107980 */ /* 0x000162000c101900 */
[----:B------:R-:W-:Y:S05]  /*0b90*/  BRA `(.L_x_9) ;  /* 0x0000000000247947 */ /* 0x000fea0003800000 */
.L_x_8:
[----:B------:R-:W-:Y:S02]  /*0ba0*/  ULDC.64 UR4, c[0x0][0x590] ;  /* 0x0001640000047ab9 */ /* 0x000fe40000000a00 */
[----:B------:R-:W-:-:S04]  /*0bb0*/  ISETP.NE.U32.AND P0, PT, RZ, UR4, PT ;  /* 0x00000004ff007c0c */ /* 0x000fc8000bf05070 */
[----:B------:R-:W-:-:S13]  /*0bc0*/  ISETP.NE.AND.EX P0, PT, RZ, UR5, PT, P0 ;  /* 0x00000005ff007c0c */ /* 0x000fda000bf05300 */
[----:B------:R-:W-:Y:S05]  /*0bd0*/  @!P0 BRA `(.L_x_10) ;  /* 0x00000000000c8947 */ /* 0x000fea0003800000 */
[----:B01----:R-:W0:Y:S02]  /*0be0*/  LDC.64 R6, c[0x0][0x590] ;  /* 0x00016400ff067b82 */ /* 0x003e240000000a00 */
[----:B0-----:R1:W5:Y:S01]  /*0bf0*/  LDG.E R16, desc[UR50][R6.64] ;  /* 0x0000003206107981 */ /* 0x001362000c1e1900 */
[----:B------:R-:W-:Y:S05]  /*0c00*/  BRA `(.L_x_9) ;  /* 0x0000000000087947 */ /* 0x000fea0003800000 */
.L_x_10:
[----:B------:R-:W-:Y:S02]  /*0c10*/  ULDC UR4, c[0x0][0x584] ;  /* 0x0001610000047ab9 */ /* 0x000fe40000000800 */
[----:B------:R-:W-:-:S07]  /*0c20*/  IMAD.U32 R16, RZ, RZ, UR4 ;  /* 0x00000004ff107e24 */ /* 0x000fce000f8e00ff */
.L_x_9:
[----:B------:R-:W-:Y:S01]  /*0c30*/  ULDC UR4, c[0x0][0x65c] ;  /* 0x0001970000047ab9 */ /* 0x000fe20000000800 */
[----:B01----:R-:W0:Y:S01]  /*0c40*/  LDC.64 R6, c[0x0][0x650] ;  /* 0x00019400ff067b82 */ /* 0x003e220000000a00 */
[----:B------:R-:W-:Y:S01]  /*0c50*/  UISETP.NE.AND UP2, UPT, UR4, 0x1, UPT ;  /* 0x000000010400788c */ /* 0x000fe2000bf45270 */
[----:B------:R-:W-:Y:S01]  /*0c60*/  IMAD.MOV.U32 R18, RZ, RZ, -0x1 ;  /* 0xffffffffff127424 */ /* 0x000fe200078e00ff */
[----:B------:R-:W-:Y:S02]  /*0c70*/  UISETP.NE.AND UP0, UPT, UR19, 0x2, UPT ;  /* 0x000000021300788c */ /* 0x000fe4000bf05270 */
[----:B------:R-:W-:-:S07]  /*0c80*/  UP2UR UR40, UPR, URZ, 0x4 ;  /* 0x000000043f287883 */ /* 0x000fce0008000000 */
[----:B------:R-:W-:Y:S01]  /*0c90*/  @UP2 ULDC UR12, c[0x0][0x10] ;  /* 0x00000400000c2ab9 */ /* 0x000fe20000000800 */
[----:B------:R-:W-:Y:S01]  /*0ca0*/  @UP2 UMOV UR4, UR8 ;  /* 0x0000000800042c82 */ /* 0x000fe20008000000 */
[----:B------:R-:W-:Y:S01]  /*0cb0*/  @UP2 UMOV UR5, URZ ;  /* 0x0000003f00052c82 */ /* 0x000fe20008000000 */
[----:B------:R-:W-:Y:S01]  /*0cc0*/  @!UP2 ULDC UR16, c[0x0][0xc] ;  /* 0x000003000010aab9 */ /* 0x000fe20000000800 */
[----:B------:R-:W-:Y:S01]  /*0cd0*/  @UP2 UIMAD.WIDE.U32 UR12, UR15, UR12, UR4 ;  /* 0x0000000c0f0c22a5 */ /* 0x000fe2000f8e0004 */
[----:B------:R-:W-:Y:S02]  /*0ce0*/  ULDC UR10, c[0x0][0xc] ;  /* 0x00000300000a7ab9 */ /* 0x000fe40000000800 */
[----:B------:R-:W-:Y:S01]  /*0cf0*/  @UP2 UMOV UR4, URZ ;  /* 0x0000003f00042c82 */ /* 0x000fe20008000000 */
[----:B------:R-:W-:Y:S01]  /*0d00*/  UMOV UR5, URZ ;  /* 0x0000003f00057c82 */ /* 0x000fe20008000000 */
[----:B------:R-:W-:Y:S01]  /*0d10*/  @UP2 UIADD3 UR18, UR13, UR4, URZ ;  /* 0x000000040d122290 */ /* 0x000fe2000fffe03f */
[----:B------:R-:W-:-:S02]  /*0d20*/  ULDC UR11, c[0x0][0x10] ;  /* 0x00000400000b7ab9 */ /* 0x000fc40000000800 */
[----:B------:R-:W-:Y:S01]  /*0d30*/  UMOV UR4, UR15 ;  /* 0x0000000f00047c82 */ /* 0x000fe20008000000 */
[----:B------:R-:W-:Y:S02]  /*0d40*/  UIMAD.WIDE.U32 UR10, UR10, UR11, URZ ;  /* 0x0000000b0a0a72a5 */ /* 0x000fe4000f8e003f */
[----:B------:R-:W-:Y:S01]  /*0d50*/  @!UP2 UIMAD.WIDE.U32 UR4, UR8, UR16, UR4 ;  /* 0x000000100804a2a5 */ /* 0x000fe2000f8e0004 */
[----:B------:R-:W-:Y:S02]  /*0d60*/  ULDC UR13, c[0x0][0x14] ;  /* 0x00000500000d7ab9 */ /* 0x000fe40000000800 */
[----:B------:R-:W-:Y:S02]  /*0d70*/  UIMAD.WIDE.U32 UR36, UR10, UR13, URZ ;  /* 0x0000000d0a2472a5 */ /* 0x000fe4000f8e003f */
[----:B------:R-:W-:Y:S02]  /*0d80*/  UIMAD UR39, UR11, UR13, URZ ;  /* 0x0000000d0b2772a4 */ /* 0x000fe4000f8e023f */
[----:B------:R-:W-:Y:S01]  /*0d90*/  @!UP2 UMOV UR12, UR4 ;  /* 0x00000004000cac82 */ /* 0x000fe20008000000 */
[----:B------:R-:W-:Y:S01]  /*0da0*/  @!UP2 UMOV UR18, UR5 ;  /* 0x000000050012ac82 */ /* 0x000fe20008000000 */
[----:B------:R-:W-:-:S02]  /*0db0*/  UIADD3 UR39, UR37, UR39, URZ ;  /* 0x0000002725277290 */ /* 0x000fc4000fffe03f */
[----:B------:R-:W-:-:S04]  /*0dc0*/  UIADD3 UR4, UP1, UR12, UR36, URZ ;  /* 0x000000240c047290 */ /* 0x000fc8000ff3e03f */
[----:B------:R-:W-:Y:S02]  /*0dd0*/  UIADD3.X UR5, UR18, UR39, URZ, UP1, !UPT ;  /* 0x0000002712057290 */ /* 0x000fe40008ffe43f */
[----:B------:R-:W-:Y:S02]  /*0de0*/  USEL UR4, UR4, UR12, !UP0 ;  /* 0x0000000c04047287 */ /* 0x000fe4000c000000 */
[----:B------:R-:W-:-:S04]  /*0df0*/  USEL UR5, UR5, UR18, !UP0 ;  /* 0x0000001205057287 */ /* 0x000fc8000c000000 */
[----:B0-----:R-:W-:Y:S01]  /*0e00*/  ISETP.LE.U32.AND P0, PT, R6, UR4, PT ;  /* 0x0000000406007c0c */ /* 0x001fe2000bf03070 */
[----:B------:R-:W-:Y:S02]  /*0e10*/  IMAD.MOV.U32 R6, RZ, RZ, -0x1 ;  /* 0xffffffffff067424 */ /* 0x000fe400078e00ff */
[----:B------:R-:W-:Y:S02]  /*0e20*/  IMAD.U32 R0, RZ, RZ, UR5 ;  /* 0x00000005ff007e24 */ /* 0x000fe4000f8e00ff */
[----:B------:R-:W-:Y:S02]  /*0e30*/  IMAD.U32 R23, RZ, RZ, UR4 ;  /* 0x00000004ff177e24 */ /* 0x000fe4000f8e00ff */
[----:B------:R-:W-:Y:S01]  /*0e40*/  IMAD.U32 R22, RZ, RZ, UR5 ;  /* 0x00000005ff167e24 */ /* 0x000fe2000f8e00ff */
[----:B------:R-:W-:Y:S01]  /*0e50*/  ISETP.GE.U32.AND.EX P0, PT, R0, R7, PT, P0 ;  /* 0x000000070000720c */ /* 0x000fe20003f06100 */
[----:B------:R-:W-:Y:S01]  /*0e60*/  IMAD.MOV.U32 R7, RZ, RZ, -0x1 ;  /* 0xffffffffff077424 */ /* 0x000fe200078e00ff */
[----:B------:R-:W-:-:S04]  /*0e70*/  PRMT R0, RZ, 0x7610, R0 ;  /* 0x00007610ff007816 */ /* 0x000fc80000000000 */
[----:B------:R0:W-:Y:S04]  /*0e80*/  STL [R1], R7 ;  /* 0x0000000701007387 */ /* 0x0001e80000100800 */
[----:B------:R0:W-:Y:S03]  /*0e90*/  STL [R1+0x4], R6 ;  /* 0x0000040601007387 */ /* 0x0001e60000100800 */
[----:B------:R-:W-:Y:S05]  /*0ea0*/  @P0 BRA `(.L_x_11) ;  /* 0x0000000400580947 */ /* 0x000fea0003800000 */
[----:B------:R-:W-:Y:S01]  /*0eb0*/  ULDC.64 UR18, c[0x0][0x628] ;  /* 0x00018a0000127ab9 */ /* 0x000fe20000000a00 */
[C---:B------:R-:W-:Y:S01]  /*0ec0*/  R2UR UR20, R23.reuse ;  /* 0x00000000171472ca */ /* 0x040fe200000e0000 */
[----:B------:R-:W-:Y:S01]  /*0ed0*/  ULDC UR16, c[0x0][0x630] ;  /* 0x00018c0000107ab9 */ /* 0x000fe20000000800 */
[----:B------:R-:W-:Y:S02]  /*0ee0*/  ISETP.NE.U32.AND P0, PT, RZ, UR18, PT ;  /* 0x00000012ff007c0c */ /* 0x000fe4000bf05070 */
[----:B------:R-:W-:Y:S02]  /*0ef0*/  R2UR UR4, R23 ;  /* 0x00000000170472ca */ /* 0x000fe400000e0000 */
[----:B------:R-:W-:Y:S02]  /*0f00*/  ISETP.NE.AND.EX P0, PT, RZ, UR19, PT, P0 ;  /* 0x00000013ff007c0c */ /* 0x000fe4000bf05300 */
[----:B------:R-:W-:-:S11]  /*0f10*/  R2UR UR5, R22 ;  /* 0x00000000160572ca */ /* 0x000fd600000e0000 */
[----:B------:R-:W-:Y:S05]  /*0f20*/  @!P0 BRA `(.L_x_12) ;  /* 0x0000000000308947 */ /* 0x000fea0003800000 */
[----:B------:R-:W-:Y:S01]  /*0f30*/  R2UR UR4, R23 ;  /* 0x00000000170472ca */ /* 0x000fe200000e0000 */
[----:B------:R-:W-:Y:S01]  /*0f40*/  ULDC UR12, c[0x0][0x634] ;  /* 0x00018d00000c7ab9 */ /* 0x000fe20000000800 */
[----:B------:R-:W-:-:S11]  /*0f50*/  R2UR UR15, R22 ;  /* 0x00000000160f72ca */ /* 0x000fd600000e0000 */
[----:B------:R-:W-:-:S04]  /*0f60*/  UIADD3 UR12, UP1, UR4, UR12, URZ ;  /* 0x0000000c040c7290 */ /* 0x000fc8000ff3e03f */
[----:B------:R-:W-:-:S04]  /*0f70*/  UIADD3.X UR15, URZ, UR15, URZ, UP1, !UPT ;  /* 0x0000000f3f0f7290 */ /* 0x000fc80008ffe43f */
[----:B------:R-:W-:-:S04]  /*0f80*/  UIMAD.WIDE.U32 UR4, UR15, UR18, URZ ;  /* 0x000000120f0472a5 */ /* 0x000fc8000f8e003f */
[----:B------:R-:W-:Y:S02]  /*0f90*/  UIMAD.WIDE.U32 UR10, UP1, UR12, UR19, UR4 ;  /* 0x000000130c0a72a5 */ /* 0x000fe4000f820004 */
[----:B------:R-:W-:Y:S02]  /*0fa0*/  UIMAD.WIDE.U32 UR4, UR12, UR18, URZ ;  /* 0x000000120c0472a5 */ /* 0x000fe4000f8e003f */
[----:B------:R-:W-:Y:S02]  /*0fb0*/  UIADD3.X UR13, URZ, URZ, URZ, UP1, !UPT ;  /* 0x0000003f3f0d7290 */ /* 0x000fe40008ffe43f */
[----:B------:R-:W-:Y:S01]  /*0fc0*/  UIADD3 URZ, UP1, UR5, UR10, URZ ;  /* 0x0000000a053f7290 */ /* 0x000fe2000ff3e03f */
[----:B------:R-:W-:-:S03]  /*0fd0*/  UMOV UR12, UR11 ;  /* 0x0000000b000c7c82 */ /* 0x000fc60008000000 */
[----:B------:R-:W-:-:S12]  /*0fe0*/  UIMAD.WIDE.U32.X UR4, UR15, UR19, UR12, UP1 ;  /* 0x000000130f0472a5 */ /* 0x000fd800088e040c */
.L_x_12:
[----:B------:R-:W-:Y:S01]  /*0ff0*/  USHF.R.U64 UR4, UR4, UR16, UR5 ;  /* 0x0000001004047299 */ /* 0x000fe20008001205 */
[----:B------:R-:W-:Y:S01]  /*1000*/  R2UR UR11, R22 ;  /* 0x00000000160b72ca */ /* 0x000fe200000e0000 */
[----:B------:R-:W-:Y:S02]  /*1010*/  USHF.R.U32.HI UR5, URZ, UR16, UR5 ;  /* 0x000000103f057299 */ /* 0x000fe40008011605 */
[----:B------:R-:W-:Y:S01]  /*1020*/  UIADD3 UR12, UP1, URZ, -UR4, URZ ;  /* 0x800000043f0c7290 */ /* 0x000fe2000ff3e03f */
[----:B------:R-:W-:Y:S01]  /*1030*/  ULDC.64 UR18, c[0x0][0x620] ;  /* 0x0001880000127ab9 */ /* 0x000fe20000000a00 */
[----:B------:R-:W-:Y:S02]  /*1040*/  UISETP.NE.AND UP2, UPT, UR40, URZ, UPT ;  /* 0x0000003f2800728c */ /* 0x000fe4000bf45270 */
[----:B------:R-:W-:Y:S01]  /*1050*/  UIADD3.X UR5, URZ, ~UR5, URZ, UP1, !UPT ;  /* 0x800000053f057290 */ /* 0x000fe20008ffe43f */
[----:B------:R-:W-:Y:S01]  /*1060*/  UMOV UR10, UR20 ;  /* 0x00000014000a7c82 */ /* 0x000fe20008000000 */
[----:B------:R-:W-:-:S02]  /*1070*/  ULDC UR13, c[0x0][0x618] ;  /* 0x00018600000d7ab9 */ /* 0x000fc40000000800 */
[----:B------:R-:W-:Y:S02]  /*1080*/  UIMAD UR5, UR5, UR18, URZ ;  /* 0x00000012050572a4 */ /* 0x000fe4000f8e023f */
[----:B------:R-:W-:Y:S02]  /*1090*/  UIMAD.WIDE.U32 UR10, UR12, UR18, UR10 ;  /* 0x000000120c0a72a5 */ /* 0x000fe4000f8e000a */
[----:B------:R-:W-:Y:S02]  /*10a0*/  UIMAD UR12, UR12, UR19, UR5 ;  /* 0x000000130c0c72a4 */ /* 0x000fe4000f8e0205 */
[----:B------:R-:W-:Y:S02]  /*10b0*/  @UP2 UIMAD UR7, UR17, UR9, UR8 ;  /* 0x00000009110722a4 */ /* 0x000fe4000f8e0208 */
[----:B------:R-:W-:Y:S01]  /*10c0*/  UIADD3 UR11, UR11, UR12, URZ ;  /* 0x0000000c0b0b7290 */ /* 0x000fe2000fffe03f */
[----:B------:R-:W-:Y:S01]  /*10d0*/  ULDC.64 UR8, c[0x0][0x640] ;  /* 0x0001900000087ab9 */ /* 0x000fe20000000a00 */
[----:B------:R-:W-:-:S02]  /*10e0*/  ULDC UR15, c[0x0][0x608] ;  /* 0x00018200000f7ab9 */ /* 0x000fc40000000800 */
[----:B------:R-:W-:Y:S01]  /*10f0*/  USHF.R.U64 UR20, UR10, UR13, UR11 ;  /* 0x0000000d0a147299 */ /* 0x000fe2000800120b */
[----:B------:R-:W-:Y:S01]  /*1100*/  ISETP.NE.U32.AND P0, PT, RZ, UR8, PT ;  /* 0x00000008ff007c0c */ /* 0x000fe2000bf05070 */
[----:B------:R-:W-:Y:S01]  /*1110*/  USHF.R.U32.HI UR11, URZ, UR13, UR11 ;  /* 0x0000000d3f0b7299 */ /* 0x000fe2000801160b */
[----:B------:R-:W-:Y:S02]  /*1120*/  ULDC UR21, c[0x0][0x658] ;  /* 0x0001960000157ab9 */ /* 0x000fe40000000800 */
[----:B------:R-:W-:Y:S01]  /*1130*/  ISETP.NE.AND.EX P0, PT, RZ, UR9, PT, P0 ;  /* 0x00000009ff007c0c */ /* 0x000fe2000bf05300 */
[----:B------:R-:W-:Y:S02]  /*1140*/  USHF.R.U64 UR25, UR20, UR15, UR11 ;  /* 0x0000000f14197299 */ /* 0x000fe4000800120b */
[----:B------:R-:W-:Y:S01]  /*1150*/  USHF.R.U32.HI UR11, URZ, UR15, UR11 ;  /* 0x0000000f3f0b7299 */ /* 0x000fe2000801160b */
[----:B------:R-:W-:Y:S01]  /*1160*/  UMOV UR10, 0xffffffff ;  /* 0xffffffff000a7882 */ /* 0x000fe20000000000 */
[----:B------:R-:W-:Y:S01]  /*1170*/  ULDC UR5, c[0x0][0x600] ;  /* 0x0001800000057ab9 */ /* 0x000fe20000000800 */
[----:B------:R-:W-:-:S02]  /*1180*/  USHF.L.U32 UR10, UR10, UR21, URZ ;  /* 0x000000150a0a7299 */ /* 0x000fc4000800063f */
[----:B------:R-:W-:Y:S02]  /*1190*/  USHF.R.U64 UR26, UR25, UR21, UR11 ;  /* 0x00000015191a7299 */ /* 0x000fe4000800120b */
[----:B------:R-:W-:Y:S02]  /*11a0*/  ULOP3.LUT UR15, URZ, UR10, URZ, 0x33, !UPT ;  /* 0x0000000a3f0f7292 */ /* 0x000fe4000f8e333f */
[----:B------:R-:W-:Y:S02]  /*11b0*/  UIADD3 UR19, UR5, -0x1, URZ ;  /* 0xffffffff05137890 */ /* 0x000fe4000fffe03f */
[----:B------:R-:W-:Y:S01]  /*11c0*/  USHF.R.U32.HI UR11, URZ, UR21, UR11 ;  /* 0x000000153f0b7299 */ /* 0x000fe2000801160b */
[----:B------:R-:W-:Y:S01]  /*11d0*/  ULDC UR22, c[0x0][0x648] ;  /* 0x0001920000167ab9 */ /* 0x000fe20000000800 */
[----:B------:R-:W-:Y:S01]  /*11e0*/  ULDC UR23, c[0x0][0x638] ;  /* 0x00018e0000177ab9 */ /* 0x000fe20000000800 */
[----:B------:R-:W-:Y:S01]  /*11f0*/  UMOV UR24, 0x1 ;  /* 0x0000000100187882 */ /* 0x000fe20000000000 */
[----:B------:R-:W-:Y:S01]  /*1200*/  UMOV UR10, UR26 ;  /* 0x0000001a000a7c82 */ /* 0x000fe20008000000 */
[----:B------:R-:W-:Y:S07]  /*1210*/  @!P0 BRA `(.L_x_13) ;  /* 0x0000000000308947 */ /* 0x000fee0003800000 */
[----:B------:R-:W-:Y:S02]  /*1220*/  ULDC UR16, c[0x0][0x64c] ;  /* 0x0001930000107ab9 */ /* 0x000fe40000000800 */
        /* <DEDUP_REMOVED lines=8> */
[----:B------:R-:W-:-:S07]  /*12b0*/  UIMAD.WIDE.U32.X UR8, UR18, UR9, UR16, UP1 ;  /* 0x00000009120872a5 */ /* 0x000fce00088e0410 */
[----:B------:R-:W-:Y:S01]  /*12c0*/  UMOV UR10, UR8 ;  /* 0x00000008000a7c82 */ /* 0x000fe20008000000 */
[----:B------:R-:W-:-:S05]  /*12d0*/  UMOV UR11, UR9 ;  /* 0x00000009000b7c82 */ /* 0x000fca0008000000 */
.L_x_13:
[----:B------:R-:W-:Y:S01]  /*12e0*/  USHF.R.U64 UR9, UR10, UR22, UR11 ;  /* 0x000000160a097299 */ /* 0x000fe2000800120b */
[----:B------:R-:W-:Y:S01]  /*12f0*/  IMAD.MOV.U32 R0, RZ, RZ, 0x1 ;  /* 0x00000001ff007424 */ /* 0x000fe200078e00ff */
[----:B------:R-:W-:Y:S01]  /*1300*/  USHF.L.U32 UR8, UR24, UR21, URZ ;  /* 0x0000001518087299 */ /* 0x000fe2000800063f */
[----:B------:R-:W-:Y:S01]  /*1310*/  IMAD.U32 R18, RZ, RZ, UR4 ;  /* 0x00000004ff127e24 */ /* 0x000fe2000f8e00ff */
[----:B------:R-:W-:Y:S02]  /*1320*/  ULOP3.LUT UR15, UR25, UR15, URZ, 0xc0, !UPT ;  /* 0x0000000f190f7292 */ /* 0x000fe4000f8ec03f */
[----:B------:R-:W-:Y:S02]  /*1330*/  UIADD3 UR10, -UR9, URZ, URZ ;  /* 0x0000003f090a7290 */ /* 0x000fe4000fffe13f */
[----:B------:R-:W-:Y:S02]  /*1340*/  UIMAD UR15, UR8, UR9, UR15 ;  /* 0x00000009080f72a4 */ /* 0x000fe4000f8e020f */
[----:B------:R-:W-:-:S02]  /*1350*/  ULOP3.LUT UR19, UR20, UR19, URZ, 0xc0, !UPT ;  /* 0x0000001314137292 */ /* 0x000fc4000f8ec03f */
[----:B------:R-:W-:Y:S01]  /*1360*/  UIMAD UR8, UR10, UR23, UR26 ;  /* 0x000000170a0872a4 */ /* 0x000fe2000f8e021a */
[----:B------:R-:W-:Y:S01]  /*1370*/  ULDC UR9, c[0x0][0x610] ;  /* 0x0001840000097ab9 */ /* 0x000fe20000000800 */
[----:B------:R-:W-:Y:S02]  /*1380*/  UISETP.NE.AND UP1, UPT, UR40, URZ, UPT ;  /* 0x0000003f2800728c */ /* 0x000fe4000bf25270 */
[----:B------:R-:W-:Y:S02]  /*1390*/  UIMAD UR7, UR15, UR9, UR7 ;  /* 0x000000090f0772a4 */ /* 0x000fe4000f8e0207 */
[----:B------:R-:W-:-:S04]  /*13a0*/  UIMAD UR8, UR8, UR5, UR19 ;  /* 0x00000005080872a4 */ /* 0x000fc8000f8e0213 */
[----:B------:R-:W-:Y:S02]  /*13b0*/  USEL UR5, UR8, UR7, !UP1 ;  /* 0x0000000708057287 */ /* 0x000fe4000c800000 */
[----:B------:R-:W-:-:S04]  /*13c0*/  USEL UR7, UR7, UR8, !UP1 ;  /* 0x0000000807077287 */ /* 0x000fc8000c800000 */
[----:B0-----:R-:W-:Y:S02]  /*13d0*/  IMAD.U32 R7, RZ, RZ, UR5 ;  /* 0x00000005ff077e24 */ /* 0x001fe4000f8e00ff */
[----:B------:R-:W-:-:S05]  /*13e0*/  IMAD.U32 R6, RZ, RZ, UR7 ;  /* 0x00000007ff067e24 */ /* 0x000fca000f8e00ff */
[----:B------:R1:W-:Y:S04]  /*13f0*/  STL [R1], R6 ;  /* 0x0000000601007387 */ /* 0x0003e80000100800 */
[----:B------:R1:W-:Y:S02]  /*1400*/  STL [R1+0x4], R7 ;  /* 0x0000040701007387 */ /* 0x0003e40000100800 */
.L_x_11:
[----:B------:R-:W-:Y:S05]  /*1410*/  @!P1 BRA `(.L_x_14) ;  /* 0x00000000000c9947 */ /* 0x000fea0003800000 */
[----:B------:R-:W-:Y:S01]  /*1420*/  UCGABAR_WAIT ;  /* 0x0000000000007dc7 */ /* 0x000fe20008000000 */
[----:B------:R-:W-:Y:S01]  /*1430*/  CCTL.IVALL ;  /* 0x00000000ff00798f */ /* 0x000fe20002000000 */
[----:B------:R-:W-:Y:S05]  /*1440*/  BRA `(.L_x_15) ;  /* 0x0000000000047947 */ /* 0x000fea0003800000 */
.L_x_14:
[----:B------:R-:W-:Y:S06]  /*1450*/  BAR.SYNC.DEFER_BLOCKING 0x0 ;  /* 0x0000000000007b1d */ /* 0x000fec0000010000 */
.L_x_15:
[----:B------:R-:W-:Y:S02]  /*1460*/  ULDC UR4, c[0x0][0x28c] ;  /* 0x0000a30000047ab9 */ /* 0x000fe40000000800 */
[----:B------:R-:W-:-:S04]  /*1470*/  UIADD3 UR4, UR4, 0x7f, URZ ;  /* 0x0000007f04047890 */ /* 0x000fc8000fffe03f */
[----:B------:R-:W-:-:S04]  /*1480*/  USHF.R.S32.HI UR5, URZ, 0x1f, UR4 ;  /* 0x0000001f3f057899 */ /* 0x000fc80008011404 */
[----:B------:R-:W-:-:S04]  /*1490*/  ULEA.HI UR5, UR5, UR4, URZ, 0x7 ;  /* 0x0000000405057291 */ /* 0x000fc8000f8f383f */
[----:B------:R-:W-:Y:S01]  /*14a0*/  USHF.R.S32.HI UR41, URZ, 0x7, UR5 ;  /* 0x000000073f297899 */ /* 0x000fe20008011405 */
[----:B------:R-:W-:Y:S11]  /*14b0*/  @!P2 BRA `(.L_x_16) ;  /* 0x000000b80010a947 */ /* 0x000ff60003800000 */
[----:B------:R-:W-:-:S06]  /*14c0*/  UISETP.GT.U32.AND UP1, UPT, UR14, 0x1, UPT ;  /* 0x000000010e00788c */ /* 0x000fcc000bf24070 */
[----:B------:R-:W-:-:S13]  /*14d0*/  PLOP3.LUT P0, PT, PT, PT, UP1, 0x80, 0x0 ;  /* 0x000000000000781c */ /* 0x000fda0003f0f018 */
[----:B------:R-:W-:Y:S05]  /*14e0*/  @P0 EXIT ;  /* 0x000000000000094d */ /* 0x000fea0003800000 */
.L_x_17:
[----:B------:R-:W-:-:S08]  /*14f0*/  NOP ;  /* 0x0000000000007918 */ /* 0x000fd00000000000 */
[----:B------:R-:W2:Y:S02]  /*1500*/  USETMAXREG.TRY_ALLOC.CTAPOOL UP1, 0xe8 ;  /* 0x000000e8000079c8 */ /* 0x000ea40008020600 */
[----:B--2---:R-:W-:-:S13]  /*1510*/  PLOP3.LUT P0, PT, PT, PT, UP1, 0x80, 0x0 ;  /* 0x000000000000781c */ /* 0x004fda0003f0f018 */
[----:B------:R-:W-:Y:S05]  /*1520*/  @!P0 BRA `(.L_x_17) ;  /* 0xfffffffc00f08947 */ /* 0x000fea000383ffff */
[----:B------:R-:W-:-:S13]  /*1530*/  LOP3.LUT P0, RZ, R0, 0xff, RZ, 0xc0, !PT ;  /* 0x000000ff00ff7812 */ /* 0x000fda000780c0ff */
[----:B------:R-:W-:Y:S05]  /*1540*/  @!P0 EXIT ;  /* 0x000000000000894d */ /* 0x000fea0003800000 */
[----:B------:R-:W2:Y:S01]  /*1550*/  S2UR UR5, SR_CgaCtaId ;  /* 0x00000000000579c3 */ /* 0x000ea20000008800 */
[----:B------:R-:W-:Y:S01]  /*1560*/  VIADD R5, R5, 0xffffffff ;  /* 0xffffffff05057836 */ /* 0x000fe20000000000 */
[CC--:B------:R-:W-:Y:S01]  /*1570*/  LEA.HI R0, R9.reuse, R4.reuse, RZ, 0x2 ;  /* 0x0000000409007211 */ /* 0x0c0fe200078f10ff */
[----:B------:R-:W-:Y:S01]  /*1580*/  UMOV UR43, 0x400 ;  /* 0x00000400002b7882 */ /* 0x000fe20000000000 */
[----:B------:R-:W-:Y:S01]  /*1590*/  LEA.HI R9, R9, R4, RZ, 0x5 ;  /* 0x0000000409097211 */ /* 0x000fe200078f28ff */
[----:B------:R-:W-:Y:S01]  /*15a0*/  USHF.R.U32.HI UR4, URZ, 0x2, UR41 ;  /* 0x000000023f047899 */ /* 0x000fe20008011629 */
[----:B------:R-:W-:Y:S01]  /*15b0*/  R2UR UR45, R5 ;  /* 0x00000000052d72ca */ /* 0x000fe200000e0000 */
[----:B------:R-:W-:Y:S01]  /*15c0*/  ULOP3.LUT UR44, UR41, 0x3, URZ, 0xc0, !UPT ;  /* 0x00000003292c7892 */ /* 0x000fe2000f8ec03f */
[--C-:B------:R-:W-:Y:S01]  /*15d0*/  SHF.R.S32.HI R216, RZ, 0x2, R0.reuse ;  /* 0x00000002ffd87819 */ /* 0x100fe20000011400 */
[----:B------:R-:W-:Y:S01]  /*15e0*/  UISETP.LT.AND UP1, UPT, UR41, 0x1, UPT ;  /* 0x000000012900788c */ /* 0x000fe2000bf21270 */
[----:B------:R-:W-:Y:S01]  /*15f0*/  SHF.R.S32.HI R3, RZ, 0x1f, R0 ;  /* 0x0000001fff037819 */ /* 0x000fe20000011400 */
[----:B------:R-:W-:Y:S01]  /*1600*/  ULOP3.LUT UR4, UR4, 0x1, URZ, 0xc0, !UPT ;  /* 0x0000000104047892 */ /* 0x000fe2000f8ec03f */
[----:B------:R-:W-:Y:S01]  /*1610*/  SHF.R.S32.HI R9, RZ, 0x5, R9 ;  /* 0x00000005ff097819 */ /* 0x000fe20000011409 */
[----:B------:R-:W-:Y:S01]  /*1620*/  ULDC UR6, c[0x0][0x284] ;  /* 0x0000a10000067ab9 */ /* 0x000fe20000000800 */
[----:B------:R-:W-:Y:S01]  /*1630*/  LEA.HI R3, R3, R216, RZ, 0x3 ;  /* 0x000000d803037211 */ /* 0x000fe200078f18ff */
[----:B------:R-:W-:Y:S01]  /*1640*/  USEL UR44, UR44, URZ, !UP0 ;  /* 0x0000003f2c2c7287 */ /* 0x000fe2000c000000 */
[----:B------:R-:W-:Y:S01]  /*1650*/  LOP3.LUT R219, R0, 0xfffffffc, RZ, 0xc0, !PT ;  /* 0xfffffffc00db7812 */ /* 0x000fe200078ec0ff */
[----:B------:R-:W-:Y:S01]  /*1660*/  USEL UR47, UR41, 0x1, UP1 ;  /* 0x00000001292f7887 */ /* 0x000fe20008800000 */
[----:B------:R-:W-:Y:S01]  /*1670*/  LOP3.LUT R3, R3, 0xfffffff8, RZ, 0xc0, !PT ;  /* 0xfffffff803037812 */ /* 0x000fe200078ec0ff */
[----:B------:R-:W-:Y:S01]  /*1680*/  USHF.L.U32 UR45, UR45, 0x3, URZ ;  /* 0x000000032d2d7899 */ /* 0x000fe2000800063f */
[----:B------:R-:W-:Y:S01]  /*1690*/  ISETP.NE.AND P0, PT, R5, RZ, PT ;  /* 0x000000ff0500720c */ /* 0x000fe20003f05270 */
[----:B------:R-:W-:Y:S01]  /*16a0*/  UISETP.EQ.U32.AND UP0, UPT, UR4, 0x1, !UP0 ;  /* 0x000000010400788c */ /* 0x000fe2000c702070 */
[----:B------:R-:W-:Y:S01]  /*16b0*/  IMAD.IADD R219, R4, 0x1, -R219 ;  /* 0x0000000104db7824 */ /* 0x000fe200078e0adb */
[----:B------:R-:W-:Y:S01]  /*16c0*/  USHF.L.U32 UR42, UR41, 0x1, URZ ;  /* 0x00000001292a7899 */ /* 0x000fe2000800063f */
[----:B------:R-:W-:Y:S01]  /*16d0*/  IMAD.IADD R216, R216, 0x1, -R3 ;  /* 0x00000001d8d87824 */ /* 0x000fe200078e0a03 */
[----:B--2---:R-:W-:Y:S01]  /*16e0*/  ULEA UR43, UR5, UR43, 0x18 ;  /* 0x0000002b052b7291 */ /* 0x004fe2000f8ec03f */
[----:B------:R-:W-:Y:S01]  /*16f0*/  IMAD.U32 R226, RZ, RZ, UR45 ;  /* 0x0000002dffe27e24 */ /* 0x000fe2000f8e00ff */
[----:B------:R-:W-:Y:S01]  /*1700*/  SEL R218, RZ, 0x1, P0 ;  /* 0x00000001ffda7807 */ /* 0x000fe20000000000 */
[--C-:B------:R-:W-:Y:S01]  /*1710*/  IMAD R225, R9, -0x10, -R216.reuse ;  /* 0xfffffff009e17824 */ /* 0x100fe200078e0ad8 */
[----:B------:R-:W-:Y:S01]  /*1720*/  UIADD3 UR46, UR43, 0x50, URZ ;  /* 0x000000502b2e7890 */ /* 0x000fe2000fffe03f */
[--C-:B------:R-:W-:Y:S01]  /*1730*/  SHF.R.S32.HI R217, RZ, 0x1f, R216.reuse ;  /* 0x0000001fffd97819 */ /* 0x100fe200000114d8 */
[----:B------:R-:W-:Y:S01]  /*1740*/  UIADD3 UR47, -UR47, UR41, URZ ;  /* 0x000000292f2f7290 */ /* 0x000fe2000fffe13f */
[C---:B------:R-:W-:Y:S01]  /*1750*/  LOP3.LUT R224, R226.reuse, 0x8, RZ, 0xc0, !PT ;  /* 0x00000008e2e07812 */ /* 0x040fe200078ec0ff */
[----:B------:R-:W-:Y:S01]  /*1760*/  VIADD R225, R225, UR6 ;  /* 0x00000006e1e17c36 */ /* 0x000fe20008000000 */
[----:B------:R-:W-:Y:S01]  /*1770*/  LOP3.LUT R226, R226, 0x8, RZ, 0xc, !PT ;  /* 0x00000008e2e27812 */ /* 0x000fe200078e0cff */
[----:B------:R-:W-:Y:S01]  /*1780*/  IMAD.U32 R227, RZ, RZ, UR46 ;  /* 0x0000002effe37e24 */ /* 0x000fe2000f8e00ff */
[----:B------:R-:W-:Y:S01]  /*1790*/  LOP3.LUT R224, R224, 0x18, RZ, 0x3c, !PT ;  /* 0x00000018e0e07812 */ /* 0x000fe200078e3cff */
[----:B------:R-:W-:Y:S01]  /*17a0*/  IMAD.WIDE R216, R9, 0x10, R216 ;  /* 0x0000001009d87825 */ /* 0x000fe200078e02d8 */
[----:B------:R-:W-:-:S03]  /*17b0*/  USEL UR48, URZ, 0x1, !UP0 ;  /* 0x000000013f307887 */ /* 0x000fc6000c000000 */
[----:B------:R-:W-:-:S09]  /*17c0*/  VIADD R228, R227, UR45 ;  /* 0x0000002de3e47c36 */ /* 0x000fd20008000000 */
.L_x_425:
[----:B------:R-:W-:Y:S01]  /*17d0*/  SHF.L.U32 R0, R218, 0x1f, RZ ;  /* 0x0000001fda007819 */ /* 0x000fe200000006ff */
[----:B------:R-:W-:Y:S02]  /*17e0*/  ULDC UR4, c[0x0][0x28c] ;  /* 0x0000a30000047ab9 */ /* 0x000fe40000000800 */
[----:B------:R-:W-:Y:S01]  /*17f0*/  ISETP.LT.AND P1, PT, RZ, UR4, PT ;  /* 0x00000004ff007c0c */ /* 0x000fe2000bf21270 */
[----:B--2---:R-:W2:Y:S02]  /*1800*/  SYNCS.PHASECHK.TRANS64.TRYWAIT P0, [R227+UR45], R0 ;  /* 0x00000000e30075a7 */ /* 0x004ea4000800016d */
[----:B0-234-:R-:W-:Y:S10]  /*1810*/  @!P0 BRA `(.L_x_18) ;  /* 0x000000c4006c8947 */ /* 0x01dff40003800000 */
.L_x_447:
[----:B------:R-:W-:Y:S05]  /*1820*/  @P1 BRA `(.L_x_19) ;  /* 0x0000000000401947 */ /* 0x000fea0003800000 */
[----:B--2---:R-:W-:Y:S01]  /*1830*/  MOV R0, 0x0 ;  /* 0x0000000000007802 */ /* 0x004fe20000000f00 */
[----:B------:R-:W-:Y:S01]  /*1840*/  ULDC.64 UR4, c[0x4][0x68] ;  /* 0x01001a0000047ab9 */ /* 0x000fe20000000a00 */
[----:B------:R-:W-:Y:S01]  /*1850*/  ULDC.64 UR6, c[0x4][0x8] ;  /* 0x0100020000067ab9 */ /* 0x000fe20000000a00 */
[----:B------:R-:W-:Y:S01]  /*1860*/  IMAD.U32 R4, RZ, RZ, UR4 ;  /* 0x00000004ff047e24 */ /* 0x000fe2000f8e00ff */
[----:B------:R2:W3:Y:S01]  /*1870*/  LDC.64 R14, c[0x4][R0] ;  /* 0x01000000000e7b82 */ /* 0x0004e20000000a00 */
[----:B------:R-:W-:Y:S01]  /*1880*/  IMAD.U32 R5, RZ, RZ, UR5 ;  /* 0x00000005ff057e24 */ /* 0x000fe2000f8e00ff */
[----:B------:R-:W-:Y:S01]  /*1890*/  ULDC.64 UR4, c[0x4][0x70] ;  /* 0x01001c0000047ab9 */ /* 0x000fe20000000a00 */
[----:B------:R-:W-:Y:S02]  /*18a0*/  IMAD.U32 R10, RZ, RZ, UR6 ;  /* 0x00000006ff0a7e24 */ /* 0x000fe4000f8e00ff */
[----:B01----:R-:W-:Y:S02]  /*18b0*/  IMAD.U32 R6, RZ, RZ, UR4 ;  /* 0x00000004ff067e24 */ /* 0x003fe4000f8e00ff */
[----:B------:R-:W-:-:S02]  /*18c0*/  IMAD.U32 R7, RZ, RZ, UR5 ;  /* 0x00000005ff077e24 */ /* 0x000fc4000f8e00ff */
[----:B------:R-:W-:Y:S02]  /*18d0*/  IMAD.U32 R11, RZ, RZ, UR7 ;  /* 0x00000007ff0b7e24 */ /* 0x000fe4000f8e00ff */
[----:B------:R-:W-:Y:S02]  /*18e0*/  IMAD.MOV.U32 R8, RZ, RZ, 0x1e1 ;  /* 0x000001e1ff087424 */ /* 0x000fe400078e00ff */
[----:B------:R-:W-:Y:S02]  /*18f0*/  IMAD.MOV.U32 R12, RZ, RZ, 0x1 ;  /* 0x00000001ff0c7424 */ /* 0x000fe400078e00ff */
[----:B--2---:R-:W-:-:S07]  /*1900*/  IMAD.MOV.U32 R13, RZ, RZ, RZ ;  /* 0x000000ffff0d7224 */ /* 0x004fce00078e00ff */
[----:B------:R-:W-:-:S07]  /*1910*/  LEPC R20, `(.L_x_19) ;  /* 0x000000001014794e */ /* 0x000fce0000000000 */
[----:B---3-5:R-:W-:Y:S05]  /*1920*/  CALL.ABS.NOINC R14 ;  /* 0x000000000e007343 */ /* 0x028fea0003c00000 */
.L_x_19:
[----:B------:R-:W-:-:S06]  /*1930*/  ULOP3.LUT UR4, UR38, 0x1, URZ, 0xfc, !UPT ;  /* 0x0000000126047892 */ /* 0x000fcc000f8efc3f */
[----:B--2---:R-:W-:-:S05]  /*1940*/  IMAD.U32 R0, RZ, RZ, UR4 ;  /* 0x00000004ff007e24 */ /* 0x004fca000f8e00ff */
[----:B------:R-:W-:-:S13]  /*1950*/  ISETP.NE.AND P0, PT, R0, 0x3, PT ;  /* 0x000000030000780c */ /* 0x000fda0003f05270 */
[----:B------:R-:W-:Y:S05]  /*1960*/  @!P0 BRA `(.L_x_20) ;  /* 0x0000000000048947 */ /* 0x000fea0003800000 */
[----:B------:R-:W-:Y:S01]  /*1970*/  BPT.TRAP 0x1 ;  /* 0x000000040000795c */ /* 0x000fe20000300000 */
.L_x_20:
[----:B------:R-:W-:Y:S02]  /*1980*/  IMAD.U32 R3, RZ, RZ, UR44 ;  /* 0x0000002cff037e24 */ /* 0x000fe4000f8e00ff */
[----:B------:R-:W-:-:S03]  /*1990*/  IMAD.U32 R0, RZ, RZ, UR48 ;  /* 0x00000030ff007e24 */ /* 0x000fc6000f8e00ff */
[----:B------:R-:W-:Y:S02]  /*19a0*/  LEA R3, R3, UR43, 0x3 ;  /* 0x0000002b03037c11 */ /* 0x000fe4000f8e18ff */
[----:B------:R-:W-:-:S04]  /*19b0*/  SHF.L.U32 R0, R0, 0x1f, RZ ;  /* 0x0000001f00007819 */ /* 0x000fc800000006ff */
[----:B------:R2:W3:Y:S01]  /*19c0*/  SYNCS.PHASECHK.TRANS64.TRYWAIT P1, [R3+URZ], R0 ;  /* 0x00000000030075a7 */ /* 0x0004e2000802017f */
[----:B------:R-:W-:Y:S05]  /*19d0*/  @!P0 BRA `(.L_x_21) ;  /* 0x0000000000048947 */ /* 0x000fea0003800000 */
[----:B------:R-:W-:Y:S01]  /*19e0*/  BPT.TRAP 0x1 ;  /* 0x000000040000795c */ /* 0x000fe20000300000 */
.L_x_21:
[----:B------:R-:W-:-:S05]  /*19f0*/  IMAD.U32 R4, RZ, RZ, UR47 ;  /* 0x0000002fff047e24 */ /* 0x000fca000f8e00ff */
[----:B------:R-:W-:Y:S01]  /*1a00*/  ISETP.GE.AND P2, PT, R4, 0x1, PT ;  /* 0x000000010400780c */ /* 0x000fe20003f46270 */
[----:B---3--:R-:W-:-:S12]  /*1a10*/  @P1 BRA `(.L_x_22) ;  /* 0x0000000000081947 */ /* 0x008fd80003800000 */
[----:B------:R-:W3:Y:S02]  /*1a20*/  SYNCS.PHASECHK.TRANS64.TRYWAIT P1, [R3+URZ], R0 ;  /* 0x00000000030075a7 */ /* 0x000ee4000802017f */
[----:B---3--:R-:W-:Y:S05]  /*1a30*/  @!P1 BRA `(.L_x_23) ;  /* 0x000000c000f89947 */ /* 0x008fea0003800000 */
.L_x_22:
[----:B------:R-:W-:Y:S05]  /*1a40*/  WARPSYNC.ALL ;  /* 0x0000000000007948 */ /* 0x000fea0003800000 */
[----:B------:R-:W-:Y:S01]  /*1a50*/  UIADD3 UR5, UR43, 0x180, URZ ;  /* 0x000001802b057890 */ /* 0x000fe2000fffe03f */
[----:B------:R-:W-:Y:S01]  /*1a60*/  WARPGROUP.ARRIVE ;  /* 0x00000000000079c5 */ /* 0x000fe20000000000 */
[----:B------:R-:W-:Y:S02]  /*1a70*/  UIADD3 UR4, UR43, 0x8180, URZ ;  /* 0x000081802b047890 */ /* 0x000fe4000fffe03f */
[----:B------:R-:W-:Y:S02]  /*1a80*/  USHF.R.U32.HI UR5, URZ, 0x4, UR5 ;  /* 0x000000043f057899 */ /* 0x000fe40008011605 */
[----:B------:R-:W-:-:S02]  /*1a90*/  USHF.R.U32.HI UR4, URZ, 0x4, UR4 ;  /* 0x000000043f047899 */ /* 0x000fc40008011604 */
[----:B------:R-:W-:Y:S02]  /*1aa0*/  ULOP3.LUT UR5, UR5, 0x3fff, URZ, 0xc0, !UPT ;  /* 0x00003fff05057892 */ /* 0x000fe4000f8ec03f */
[----:B------:R-:W-:Y:S02]  /*1ab0*/  ULOP3.LUT UR4, UR4, 0x3fff, URZ, 0xc0, !UPT ;  /* 0x00003fff04047892 */ /* 0x000fe4000f8ec03f */
[----:B------:R-:W-:Y:S02]  /*1ac0*/  ULOP3.LUT UR5, UR5, 0x10000, URZ, 0xfc, !UPT ;  /* 0x0001000005057892 */ /* 0x000fe4000f8efc3f */
[----:B------:R-:W-:Y:S02]  /*1ad0*/  ULOP3.LUT UR4, UR4, 0x10000, URZ, 0xfc, !UPT ;  /* 0x0001000004047892 */ /* 0x000fe4000f8efc3f */
[----:B------:R-:W-:Y:S02]  /*1ae0*/  ULEA UR6, UR44, UR5, 0x9 ;  /* 0x000000052c067291 */ /* 0x000fe4000f8e483f */
[----:B------:R-:W-:Y:S01]  /*1af0*/  UIMAD UR7, UR44, 0xc00, UR4 ;  /* 0x00000c002c0778a4 */ /* 0x000fe2000f8e0204 */
[----:B------:R-:W-:Y:S01]  /*1b00*/  UMOV UR9, 0x40000040 ;  /* 0x4000004000097882 */ /* 0x000fe20000000000 */
[----:B------:R-:W-:-:S03]  /*1b10*/  UMOV UR11, 0x40000040 ;  /* 0x40000040000b7882 */ /* 0x000fc60000000000 */
[----:B------:R-:W-:Y:S02]  /*1b20*/  UMOV UR8, UR6 ;  /* 0x0000000600087c82 */ /* 0x000fe40008000000 */
[----:B------:R-:W-:Y:S02]  /*1b30*/  UMOV UR10, UR7 ;  /* 0x00000007000a7c82 */ /* 0x000fe40008000000 */
[----:B------:R-:W-:Y:S01]  /*1b40*/  IGMMA.64x192x32.S8.S8 R120, gdesc[UR8], RZ, !UPT, gsb0 ;  /* 0x04e00000087879f1 */ /* 0x000fe2000c0410ff */
[----:B------:R-:W-:Y:S01]  /*1b50*/  UIADD3 UR10, UR7, 0x600, URZ ;  /* 0x00000600070a7890 */ /* 0x000fe2000fffe03f */
[----:B------:R-:W-:Y:S01]  /*1b60*/  UMOV UR11, 0x40000040 ;  /* 0x40000040000b7882 */ /* 0x000fe20000000000 */
[----:B------:R-:W-:Y:S02]  /*1b70*/  WARPGROUP.DEPBAR.LE gsb0, 0x0 ;  /* 0x00008000000079c5 */ /* 0x000fe40000010000 */
[----:B------:R-:W-:-:S06]  /*1b80*/  WARPGROUP.ARRIVE ;  /* 0x00000000000079c5 */ /* 0x000fcc0000000000 */
[----:B------:R-:W-:Y:S01]  /*1b90*/  IGMMA.64x192x32.S8.S8 R24, gdesc[UR8], RZ, !UPT, gsb0 ;  /* 0x04e00000081879f1 */ /* 0x000fe2000c0410ff */
[----:B------:R-:W-:Y:S02]  /*1ba0*/  UIADD3 UR8, UR6, 0x2, URZ ;  /* 0x0000000206087890 */ /* 0x000fe4000fffe03f */
[----:B------:R-:W-:Y:S01]  /*1bb0*/  UIADD3 UR10, UR7, 0x2, URZ ;  /* 0x00000002070a7890 */ /* 0x000fe2000fffe03f */
[----:B------:R-:W-:Y:S01]  /*1bc0*/  UMOV UR9, 0x40000040 ;  /* 0x4000004000097882 */ /* 0x000fe20000000000 */
[----:B------:R-:W-:Y:S01]  /*1bd0*/  UMOV UR11, 0x40000040 ;  /* 0x40000040000b7882 */ /* 0x000fe20000000000 */
[----:B------:R-:W-:Y:S02]  /*1be0*/  WARPGROUP.DEPBAR.LE gsb0, 0x0 ;  /* 0x00008000000079c5 */ /* 0x000fe40000010000 */
[----:B------:R-:W-:-:S06]  /*1bf0*/  WARPGROUP.ARRIVE ;  /* 0x00000000000079c5 */ /* 0x000fcc0000000000 */
[----:B------:R-:W-:Y:S01]  /*1c00*/  IGMMA.64x192x32.S8.S8 R120, gdesc[UR8], R120, gsb0 ;  /* 0x04e00000087879f1 */ /* 0x000fe20008041078 */
[----:B------:R-:W-:Y:S01]  /*1c10*/  UIADD3 UR10, UR7, 0x602, URZ ;  /* 0x00000602070a7890 */ /* 0x000fe2000fffe03f */
[----:B------:R-:W-:Y:S01]  /*1c20*/  UMOV UR11, 0x40000040 ;  /* 0x40000040000b7882 */ /* 0x000fe20000000000 */
[----:B------:R-:W-:Y:S02]  /*1c30*/  WARPGROUP.DEPBAR.LE gsb0, 0x0 ;  /* 0x00008000000079c5 */ /* 0x000fe40000010000 */
[----:B------:R-:W-:-:S06]  /*1c40*/  WARPGROUP.ARRIVE ;  /* 0x00000000000079c5 */ /* 0x000fcc0000000000 */
[----:B------:R-:W-:Y:S01]  /*1c50*/  IGMMA.64x192x32.S8.S8 R24, gdesc[UR8], R24, gsb0 ;  /* 0x04e00000081879f1 */ /* 0x000fe20008041018 */
        /* <DEDUP_REMOVED lines=23> */
[----:B------:R-:W-:Y:S03]  /*1dd0*/  IGMMA.64x192x32.S8.S8 R24, gdesc[UR8], R24, gsb0 ;  /* 0x04e00000081879f1 */ /* 0x000fe60008041018 */
[----:B------:R-:W-:Y:S02]  /*1de0*/  WARPGROUP.DEPBAR.LE gsb0, 0x0 ;  /* 0x00008000000079c5 */ /* 0x000fe40000010000 */
[----:B------:R-:W-:Y:S05]  /*1df0*/  @!P2 BRA `(.L_x_24) ;  /* 0x000000040068a947 */ /* 0x000fea0003800000 */
[----:B------:R-:W-:Y:S01]  /*1e00*/  UIADD3 UR6, UR44, 0x1, URZ ;  /* 0x000000012c067890 */ /* 0x000fe2000fffe03f */
[----:B--23--:R-:W-:Y:S02]  /*1e10*/  IMAD.U32 R0, RZ, RZ, UR47 ;  /* 0x0000002fff007e24 */ /* 0x00cfe4000f8e00ff */
[----:B------:R-:W-:Y:S01]  /*1e20*/  IMAD.U32 R3, RZ, RZ, UR44 ;  /* 0x0000002cff037e24 */ /* 0x000fe2000f8e00ff */
[----:B------:R-:W-:-:S04]  /*1e30*/  UISETP.NE.AND UP0, UPT, UR6, 0x4, UPT ;  /* 0x000000040600788c */ /* 0x000fc8000bf05270 */
[----:B------:R-:W-:Y:S02]  /*1e40*/  USEL UR7, URZ, 0x1, UP0 ;  /* 0x000000013f077887 */ /* 0x000fe40008000000 */
[----:B------:R-:W-:Y:S02]  /*1e50*/  USEL UR6, UR6, URZ, UP0 ;  /* 0x0000003f06067287 */ /* 0x000fe40008000000 */
[----:B------:R-:W-:-:S06]  /*1e60*/  ULOP3.LUT UR7, UR48, UR7, URZ, 0x3c, !UPT ;  /* 0x0000000730077292 */ /* 0x000fcc000f8e3c3f */
[----:B01----:R-:W-:-:S07]  /*1e70*/  IMAD.U32 R6, RZ, RZ, UR7 ;  /* 0x00000007ff067e24 */ /* 0x003fce000f8e00ff */
.L_x_31:
[----:B------:R-:W-:Y:S05]  /*1e80*/  @!P0 BRA `(.L_x_25) ;  /* 0x0000000000048947 */ /* 0x000fea0003800000 */
[----:B------:R-:W-:Y:S01]  /*1e90*/  BPT.TRAP 0x1 ;  /* 0x000000040000795c */ /* 0x000fe20000300000 */
.L_x_25:
[----:B------:R-:W-:Y:S01]  /*1ea0*/  ULEA UR7, UR6, UR43, 0x3 ;  /* 0x0000002b06077291 */ /* 0x000fe2000f8e183f */
[----:B------:R-:W-:-:S08]  /*1eb0*/  SHF.L.U32 R4, R6, 0x1f, RZ ;  /* 0x0000001f06047819 */ /* 0x000fd000000006ff */
[----:B------:R0:W1:Y:S01]  /*1ec0*/  SYNCS.PHASECHK.TRANS64.TRYWAIT P1, [UR7], R4 ;  /* 0x00000004ff0075a7 */ /* 0x0000620008020147 */
[----:B------:R-:W-:Y:S05]  /*1ed0*/  @!P0 BRA `(.L_x_26) ;  /* 0x0000000000048947 */ /* 0x000fea0003800000 */
[----:B------:R-:W-:Y:S01]  /*1ee0*/  BPT.TRAP 0x1 ;  /* 0x000000040000795c */ /* 0x000fe20000300000 */
.L_x_26:
[----:B-1----:R-:W-:Y:S05]  /*1ef0*/  @P1 BRA `(.L_x_27) ;  /* 0x0000000000081947 */ /* 0x002fea0003800000 */
[----:B------:R-:W1:Y:S02]  /*1f00*/  SYNCS.PHASECHK.TRANS64.TRYWAIT P1, [UR7], R4 ;  /* 0x00000004ff0075a7 */ /* 0x000e640008020147 */
[----:B-1----:R-:W-:Y:S05]  /*1f10*/  @!P1 BRA `(.L_x_28) ;  /* 0x000000bc00d49947 */ /* 0x002fea0003800000 */
.L_x_27:
[----:B------:R-:W-:Y:S01]  /*1f20*/  ULEA UR7, UR6, UR5, 0x9 ;  /* 0x0000000506077291 */ /* 0x000fe2000f8e483f */
[----:B------:R-:W-:Y:S01]  /*1f30*/  WARPGROUP.ARRIVE ;  /* 0x00000000000079c5 */ /* 0x000fe20000000000 */
[----:B------:R-:W-:Y:S01]  /*1f40*/  UIMAD UR12, UR6, 0xc00, UR4 ;  /* 0x00000c00060c78a4 */ /* 0x000fe2000f8e0204 */
[----:B------:R-:W-:Y:S01]  /*1f50*/  UMOV UR9, 0x40000040 ;  /* 0x4000004000097882 */ /* 0x000fe20000000000 */
[----:B------:R-:W-:-:S03]  /*1f60*/  UMOV UR11, 0x40000040 ;  /* 0x40000040000b7882 */ /* 0x000fc60000000000 */
[----:B------:R-:W-:Y:S02]  /*1f70*/  UMOV UR8, UR7 ;  /* 0x0000000700087c82 */ /* 0x000fe40008000000 */
[----:B------:R-:W-:Y:S02]  /*1f80*/  UMOV UR10, UR12 ;  /* 0x0000000c000a7c82 */ /* 0x000fe40008000000 */
        /* <DEDUP_REMOVED lines=44> */
[----:B------:R-:W-:Y:S01]  /*2250*/  BPT.TRAP 0x1 ;  /* 0x000000040000795c */ /* 0x000fe20000300000 */
.L_x_29:
[----:B------:R-:W-:Y:S01]  /*2260*/  ISETP.NE.AND P1, PT, R17, RZ, PT ;  /* 0x000000ff1100720c */ /* 0x000fe20003f25270 */
[----:B------:R-:W-:-:S12]  /*2270*/  UISETP.GT.U32.AND UP0, UPT, UR38, 0x1, UPT ;  /* 0x000000012600788c */ /* 0x000fd8000bf04070 */
[----:B01----:R-:W-:-:S05]  /*2280*/  @P1 LEA R4, R3, UR43, 0x3 ;  /* 0x0000002b03041c11 */ /* 0x003fca000f8e18ff */
[----:B------:R-:W-:-:S05]  /*2290*/  @P1 VIADD R4, R4, 0x20 ;  /* 0x0000002004041836 */ /* 0x000fca0000000000 */
[----:B------:R-:W-:-:S04]  /*22a0*/  @P1 PRMT R4, R19, 0x654, R4 ;  /* 0x0000065413041816 */ /* 0x000fc80000000004 */
[----:B------:R0:W-:Y:S01]  /*22b0*/  @P1 SYNCS.ARRIVE.TRANS64.RED.A1T0 RZ, [R4+URZ], RZ ;  /* 0x000000ff04ff19a7 */ /* 0x0001e2000810043f */
[----:B------:R-:W-:-:S13]  /*22c0*/  PLOP3.LUT P1, PT, PT, PT, UP0, 0x80, 0x0 ;  /* 0x000000000000781c */ /* 0x000fda0003f2f008 */
[----:B0-----:R-:W-:Y:S05]  /*22d0*/  @P1 BRA `(.L_x_30) ;  /* 0x0000000000041947 */ /* 0x001fea0003800000 */
[----:B------:R-:W-:Y:S01]  /*22e0*/  BPT.TRAP 0x1 ;  /* 0x000000040000795c */ /* 0x000fe20000300000 */
.L_x_30:
[----:B------:R-:W-:Y:S01]  /*22f0*/  UIADD3 UR6, UR6, 0x1, URZ ;  /* 0x0000000106067890 */ /* 0x000fe2000fffe03f */
[C---:B------:R-:W-:Y:S01]  /*2300*/  ISETP.GT.AND P2, PT, R0.reuse, 0x1, PT ;  /* 0x000000010000780c */ /* 0x040fe20003f44270 */
[----:B------:R-:W-:Y:S02]  /*2310*/  VIADD R3, R3, 0x1 ;  /* 0x0000000103037836 */ /* 0x000fe40000000000 */
[----:B------:R-:W-:Y:S01]  /*2320*/  UISETP.NE.AND UP0, UPT, UR6, 0x4, UPT ;  /* 0x000000040600788c */ /* 0x000fe2000bf05270 */
[----:B------:R-:W-:Y:S02]  /*2330*/  VIADD R0, R0, 0xffffffff ;  /* 0xffffffff00007836 */ /* 0x000fe40000000000 */
[C---:B------:R-:W-:Y:S01]  /*2340*/  ISETP.NE.AND P1, PT, R3.reuse, 0x4, PT ;  /* 0x000000040300780c */ /* 0x040fe20003f25270 */
[----:B------:R-:W-:Y:S02]  /*2350*/  USEL UR7, URZ, 0x1, UP0 ;  /* 0x000000013f077887 */ /* 0x000fe40008000000 */
[----:B------:R-:W-:Y:S01]  /*2360*/  USEL UR6, UR6, URZ, UP0 ;  /* 0x0000003f06067287 */ /* 0x000fe20008000000 */
[----:B------:R-:W-:-:S03]  /*2370*/  SEL R3, R3, RZ, P1 ;  /* 0x000000ff03037207 */ /* 0x000fc60000800000 */
[----:B------:R-:W-:Y:S01]  /*2380*/  LOP3.LUT R6, R6, UR7, RZ, 0x3c, !PT ;  /* 0x0000000706067c12 */ /* 0x000fe2000f8e3cff */
[----:B------:R-:W-:Y:S07]  /*2390*/  @P2 BRA `(.L_x_31) ;  /* 0xfffffff800b82947 */ /* 0x000fee000383ffff */
.L_x_24:
[----:B--23--:R-:W2:Y:S01]  /*23a0*/  LDC R0, c[0x0][0x28c] ;  /* 0x0000a300ff007b82 */ /* 0x00cea20000000800 */
[----:B------:R3:W-:Y:S01]  /*23b0*/  SYNCS.ARRIVE.TRANS64.A1T0 RZ, [R226+UR46], RZ ;  /* 0x000000ffe2ff79a7 */ /* 0x0007e2000810002e */
[----:B--2---:R-:W-:-:S13]  /*23c0*/  ISETP.GE.AND P1, PT, R0, 0x1, PT ;  /* 0x000000010000780c */ /* 0x004fda0003f26270 */
[----:B---3--:R-:W-:Y:S05]  /*23d0*/  @!P1 BRA `(.L_x_32) ;  /* 0x0000000000409947 */ /* 0x008fea0003800000 */
[----:B------:R-:W-:Y:S05]  /*23e0*/  @!P0 BRA `(.L_x_33) ;  /* 0x0000000000048947 */ /* 0x000fea0003800000 */
[----:B------:R-:W-:Y:S01]  /*23f0*/  BPT.TRAP 0x1 ;  /* 0x000000040000795c */ /* 0x000fe20000300000 */
.L_x_33:
[----:B------:R-:W-:Y:S01]  /*2400*/  ISETP.NE.AND P0, PT, R17, RZ, PT ;  /* 0x000000ff1100720c */ /* 0x000fe20003f05270 */
[----:B------:R-:W-:-:S12]  /*2410*/  IMAD.U32 R3, RZ, RZ, UR43 ;  /* 0x0000002bff037e24 */ /* 0x000fd8000f8e00ff */
[----:B------:R-:W-:-:S05]  /*2420*/  VOTEU.ANY UP0, P0 ;  /* 0x00000000003f7886 */ /* 0x000fca0000000100 */
[----:B------:R-:W-:Y:S02]  /*2430*/  @UP0 UIADD3 UR4, UR47, UR44, URZ ;  /* 0x0000002c2f040290 */ /* 0x000fe4000fffe03f */
[----:B------:R-:W-:-:S04]  /*2440*/  UISETP.GT.U32.AND UP0, UPT, UR38, 0x1, UPT ;  /* 0x000000012600788c */ /* 0x000fc8000bf04070 */
[----:B------:R-:W-:-:S04]  /*2450*/  IMAD.U32 R0, RZ, RZ, UR4 ;  /* 0x00000004ff007e24 */ /* 0x000fc8000f8e00ff */
[----:B------:R-:W-:-:S05]  /*2460*/  @P0 IMAD.SHL.U32 R0, R0, 0x8, RZ ;  /* 0x0000000800000824 */ /* 0x000fca00078e00ff */
[----:B------:R-:W-:-:S04]  /*2470*/  @P0 LOP3.LUT R0, R0, 0x18, RZ, 0xc0, !PT ;  /* 0x0000001800000812 */ /* 0x000fc800078ec0ff */
[----:B------:R-:W-:-:S04]  /*2480*/  @P0 IADD3 R0, R3, 0x20, R0 ;  /* 0x0000002003000810 */ /* 0x000fc80007ffe000 */
[----:B------:R-:W-:-:S04]  /*2490*/  @P0 PRMT R0, R19, 0x654, R0 ;  /* 0x0000065413000816 */ /* 0x000fc80000000000 */
[----:B------:R2:W-:Y:S01]  /*24a0*/  @P0 SYNCS.ARRIVE.TRANS64.RED.A1T0 RZ, [R0+URZ], RZ ;  /* 0x000000ff00ff09a7 */ /* 0x0005e2000810043f */
[----:B------:R-:W-:-:S13]  /*24b0*/  PLOP3.LUT P0, PT, PT, PT, UP0, 0x80, 0x0 ;  /* 0x000000000000781c */ /* 0x000fda0003f0f008 */
[----:B--2---:R-:W-:Y:S05]  /*24c0*/  @P0 BRA `(.L_x_32) ;  /* 0x0000000000040947 */ /* 0x004fea0003800000 */
[----:B------:R-:W-:Y:S01]  /*24d0*/  BPT.TRAP 0x1 ;  /* 0x000000040000795c */ /* 0x000fe20000300000 */
.L_x_32:
[----:B------:R-:W-:Y:S01]  /*24e0*/  SHF.L.U32 R0, R218, 0x1f, RZ ;  /* 0x0000001fda007819 */ /* 0x000fe200000006ff */
[----:B------:R-:W-:-:S03]  /*24f0*/  UIADD3 UR44, UR42, UR44, URZ ;  /* 0x0000002c2a2c7290 */ /* 0x000fc6000fffe03f */
[----:B------:R-:W2:Y:S01]  /*2500*/  SYNCS.PHASECHK.TRANS64.TRYWAIT P0, [R227+UR45+0x10], R0 ;  /* 0x00001000e30075a7 */ /* 0x000ea2000800016d */
[----:B------:R-:W-:Y:S02]  /*2510*/  USHF.R.U32.HI UR4, URZ, 0x2, UR44 ;  /* 0x000000023f047899 */ /* 0x000fe4000801162c */
[----:B------:R-:W-:Y:S02]  /*2520*/  UISETP.GT.U32.AND UP0, UPT, UR44, 0x3, UPT ;  /* 0x000000032c00788c */ /* 0x000fe4000bf04070 */
[----:B------:R-:W-:Y:S02]  /*2530*/  ULOP3.LUT UR4, UR4, 0x1, URZ, 0xc0, !UPT ;  /* 0x0000000104047892 */ /* 0x000fe4000f8ec03f */
[----:B------:R-:W-:Y:S02]  /*2540*/  UISETP.LT.U32.AND UP0, UPT, UR42, 0x4, UP0 ;  /* 0x000000042a00788c */ /* 0x000fe40008701070 */
[----:B------:R-:W-:Y:S02]  /*2550*/  UISETP.NE.U32.AND UP1, UPT, UR4, 0x1, UPT ;  /* 0x000000010400788c */ /* 0x000fe4000bf25070 */
[----:B------:R-:W-:-:S02]  /*2560*/  USEL UR5, URZ, 0x1, !UP0 ;  /* 0x000000013f057887 */ /* 0x000fc4000c000000 */
[----:B------:R-:W-:Y:S02]  /*2570*/  UISETP.GT.U32.AND UP1, UPT, UR42, 0x3, !UP1 ;  /* 0x000000032a00788c */ /* 0x000fe4000cf24070 */
[----:B------:R-:W-:Y:S02]  /*2580*/  ULOP3.LUT UR44, UR44, 0x3, URZ, 0xc0, !UPT ;  /* 0x000000032c2c7892 */ /* 0x000fe4000f8ec03f */
[----:B------:R-:W-:-:S04]  /*2590*/  USEL UR4, URZ, 0x1, !UP1 ;  /* 0x000000013f047887 */ /* 0x000fc8000c800000 */
[----:B------:R-:W-:Y:S01]  /*25a0*/  ULOP3.LUT UR48, UR4, UR48, UR5, 0x96, !UPT ;  /* 0x0000003004307292 */ /* 0x000fe2000f8e9605 */
[----:B--2---:R-:W-:Y:S11]  /*25b0*/  @!P0 BRA `(.L_x_34) ;  /* 0x000000b800448947 */ /* 0x004ff60003800000 */
.L_x_448:
[----:B01----:R-:W3:Y:S01]  /*25c0*/  LDL.LU R6, [R1+0x4] ;  /* 0x0000040001067983 */ /* 0x003ee20000300800 */
[----:B------:R-:W-:Y:S01]  /*25d0*/  IMAD.SHL.U32 R4, R219, 0x2, RZ ;  /* 0x00000002db047824 */ /* 0x000fe200078e00ff */
[----:B--2---:R-:W0:Y:S01]  /*25e0*/  LDC R0, c[0x0][0x288] ;  /* 0x0000a200ff007b82 */ /* 0x004e220000000800 */
[----:B------:R-:W-:Y:S01]  /*25f0*/  SHF.R.S32.HI R221, RZ, 0x1f, R18 ;  /* 0x0000001fffdd7819 */ /* 0x000fe20000011412 */
[----:B------:R-:W2:Y:S01]  /*2600*/  LDL R10, [R1] ;  /* 0x00000000010a7983 */ /* 0x000ea20000100800 */
[----:B------:R-:W-:Y:S01]  /*2610*/  ULDC.64 UR4, c[0x0][0x5d0] ;  /* 0x0001740000047ab9 */ /* 0x000fe20000000a00 */
[----:B------:R-:W-:Y:S02]  /*2620*/  SHF.R.S32.HI R5, RZ, 0x1f, R4 ;  /* 0x0000001fff057819 */ /* 0x000fe40000011404 */
[----:B------:R-:W-:-:S04]  /*2630*/  IMAD R3, R221, UR4, RZ ;  /* 0x00000004dd037c24 */ /* 0x000fc8000f8e02ff */
[----:B------:R-:W-:Y:S02]  /*2640*/  IMAD R3, R18, UR5, R3 ;  /* 0x0000000512037c24 */ /* 0x000fe4000f8e0203 */
[----:B---3--:R-:W-:Y:S02]  /*2650*/  IMAD R21, R6, 0x180, RZ ;  /* 0x0000018006157824 */ /* 0x008fe400078e02ff */
[----:B------:R-:W-:Y:S01]  /*2660*/  IMAD.WIDE.U32 R6, R18, UR4, R4 ;  /* 0x0000000412067c25 */ /* 0x000fe2000f8e0004 */
[----:B------:R-:W-:Y:S02]  /*2670*/  ULDC UR4, c[0x0][0x284] ;  /* 0x0000a10000047ab9 */ /* 0x000fe40000000800 */
[----:B------:R-:W-:Y:S01]  /*2680*/  SHF.R.S32.HI R20, RZ, 0x1f, R21 ;  /* 0x0000001fff147819 */ /* 0x000fe20000011415 */
[----:B--2---:R-:W-:Y:S01]  /*2690*/  IMAD.SHL.U32 R14, R10, 0x40, RZ ;  /* 0x000000400a0e7824 */ /* 0x004fe200078e00ff */
[----:B------:R-:W-:-:S04]  /*26a0*/  IADD3 R8, P0, R21, R6, RZ ;  /* 0x0000000615087210 */ /* 0x000fc80007f1e0ff */
[----:B------:R-:W-:Y:S02]  /*26b0*/  IADD3.X R9, R20, R7, R3, P0, !PT ;  /* 0x0000000714097210 */ /* 0x000fe400007fe403 */
[----:B------:R-:W-:-:S04]  /*26c0*/  ISETP.GE.AND P0, PT, R14, UR4, PT ;  /* 0x000000040e007c0c */ /* 0x000fc8000bf06270 */
[----:B0-----:R-:W-:-:S13]  /*26d0*/  ISETP.GE.OR P0, PT, R21, R0, P0 ;  /* 0x000000001500720c */ /* 0x001fda0000706670 */
[----:B------:R-:W-:Y:S05]  /*26e0*/  @P0 BRA `(.L_x_35) ;  /* 0x0000009c00a00947 */ /* 0x000fea0003800000 */
[----:B------:R-:W0:Y:S01]  /*26f0*/  LDC.64 R6, c[0x0][0x5c8] ;  /* 0x00017200ff067b82 */ /* 0x000e220000000a00 */
[----:B------:R-:W-:Y:S01]  /*2700*/  IMAD.WIDE R12, R10, 0x40, R216 ;  /* 0x000000400a0c7825 */ /* 0x000fe200078e02d8 */
[----:B-----5:R-:W-:Y:S01]  /*2710*/  ISETP.NE.AND P0, PT, R16, RZ, PT ;  /* 0x000000ff1000720c */ /* 0x020fe20003f05270 */
[----:B------:R-:W-:Y:S01]  /*2720*/  ULDC.64 UR4, c[0x0][0x5c0] ;  /* 0x0001700000047ab9 */ /* 0x000fe20000000a00 */
[----:B------:R-:W-:Y:S01]  /*2730*/  BSSY B0, `(.L_x_35) ;  /* 0x00009e3000007945 */ /* 0x000fe20003800000 */
[----:B------:R-:W-:Y:S02]  /*2740*/  IMAD R222, R219, -0x2, R0 ;  /* 0xfffffffedbde7824 */ /* 0x000fe400078e0200 */
[----:B------:R-:W-:Y:S02]  /*2750*/  IMAD.IADD R0, R225, 0x1, -R14 ;  /* 0x00000001e1007824 */ /* 0x000fe400078e0a0e */
[-C--:B0-----:R-:W-:Y:S02]  /*2760*/  IMAD R3, R13, R6.reuse, RZ ;  /* 0x000000060d037224 */ /* 0x081fe400078e02ff */
[----:B------:R-:W-:-:S04]  /*2770*/  IMAD.WIDE.U32 R8, R12, R6, R8 ;  /* 0x000000060c087225 */ /* 0x000fc800078e0008 */
[----:B------:R-:W-:Y:S01]  /*2780*/  IMAD R3, R12, R7, R3 ;  /* 0x000000070c037224 */ /* 0x000fe200078e0203 */
[----:B------:R-:W-:-:S03]  /*2790*/  IADD3 R10, P1, R8, UR4, RZ ;  /* 0x00000004080a7c10 */ /* 0x000fc6000ff3e0ff */
[----:B------:R-:W-:-:S05]  /*27a0*/  IMAD.IADD R3, R9, 0x1, R3 ;  /* 0x0000000109037824 */ /* 0x000fca00078e0203 */
[----:B------:R-:W-:Y:S01]  /*27b0*/  IADD3.X R11, R3, UR5, RZ, P1, !PT ;  /* 0x00000005030b7c10 */ /* 0x000fe20008ffe4ff */
[----:B------:R-:W-:Y:S01]  /*27c0*/  IMAD.IADD R3, R222, 0x1, -R21 ;  /* 0x00000001de037824 */ /* 0x000fe200078e0a15 */
[----:B------:R-:W-:-:S04]  /*27d0*/  LEA R8, P1, R6, R10, 0x3 ;  /* 0x0000000a06087211 */ /* 0x000fc800078218ff */
[----:B------:R-:W-:Y:S01]  /*27e0*/  LEA.HI.X R9, R6, R11, R7, 0x3, P1 ;  /* 0x0000000b06097211 */ /* 0x000fe200008f1c07 */
[----:B------:R-:W-:Y:S08]  /*27f0*/  @!P0 BRA `(.L_x_36) ;  /* 0x0000007000d88947 */ /* 0x000ff00003800000 */
[----:B------:R-:W0:Y:S01]  /*2800*/  LDC.64 R6, c[0x0][0x5b0] ;  /* 0x00016c00ff067b82 */ /* 0x000e220000000a00 */
[----:B------:R-:W-:Y:S01]  /*2810*/  ULDC.64 UR4, c[0x0][0x5b8] ;  /* 0x00016e0000047ab9 */ /* 0x000fe20000000a00 */
[----:B------:R-:W-:Y:S01]  /*2820*/  BSSY B1, `(.L_x_37) ;  /* 0x0000010000017945 */ /* 0x000fe20003800000 */
[----:B------:R-:W-:-:S04]  /*2830*/  IMAD.WIDE.U32 R14, R18, UR4, R4 ;  /* 0x00000004120e7c25 */ /* 0x000fc8000f8e0004 */
[----:B------:R-:W-:Y:S01]  /*2840*/  IMAD R221, R221, UR4, RZ ;  /* 0x00000004dddd7c24 */ /* 0x000fe2000f8e02ff */
[----:B------:R-:W1:Y:S01]  /*2850*/  LDC.64 R4, c[0x0][0x5a8] ;  /* 0x00016a00ff047b82 */ /* 0x000e620000000a00 */
[----:B------:R-:W-:Y:S02]  /*2860*/  IADD3 R14, P0, R21, R14, RZ ;  /* 0x0000000e150e7210 */ /* 0x000fe40007f1e0ff */
[----:B------:R-:W-:-:S05]  /*2870*/  IMAD R221, R18, UR5, R221 ;  /* 0x0000000512dd7c24 */ /* 0x000fca000f8e02dd */
[----:B------:R-:W-:Y:S02]  /*2880*/  IADD3.X R15, R20, R15, R221, P0, !PT ;  /* 0x0000000f140f7210 */ /* 0x000fe400007fe4dd */
[----:B------:R-:W-:-:S04]  /*2890*/  ISETP.GE.AND P0, PT, R3, 0x1, PT ;  /* 0x000000010300780c */ /* 0x000fc80003f06270 */
[----:B------:R-:W-:Y:S01]  /*28a0*/  ISETP.LT.OR P2, PT, R0, 0x1, !P0 ;  /* 0x000000010000780c */ /* 0x000fe20004741670 */
[----:B0-----:R-:W-:-:S04]  /*28b0*/  IMAD.WIDE.U32 R20, R12, R6, R14 ;  /* 0x000000060c147225 */ /* 0x001fc800078e000e */
[----:B------:R-:W-:-:S04]  /*28c0*/  IMAD R18, R13, R6, RZ ;  /* 0x000000060d127224 */ /* 0x000fc800078e02ff */
[----:B------:R-:W-:Y:S01]  /*28d0*/  IMAD R18, R12, R7, R18 ;  /* 0x000000070c127224 */ /* 0x000fe200078e0212 */
[----:B-1----:R-:W-:-:S04]  /*28e0*/  IADD3 R20, P1, R20, R4, RZ ;  /* 0x0000000414147210 */ /* 0x002fc80007f3e0ff */
[----:B------:R-:W-:Y:S01]  /*28f0*/  IADD3.X R21, R5, R21, R18, P1, !PT ;  /* 0x0000001505157210 */ /* 0x000fe20000ffe412 */
[----:B------:R-:W-:Y:S08]  /*2900*/  @P2 BRA `(.L_x_38) ;  /* 0x0000000000042947 */ /* 0x000ff00003800000 */
[----:B------:R0:W5:Y:S02]  /*2910*/  LDG.E.U8 R220, desc[UR50][R20.64] ;  /* 0x0000003214dc7981 */ /* 0x000164000c1e1100 */
.L_x_38:
[----:B------:R-:W-:Y:S05]  /*2920*/  BSYNC B1 ;  /* 0x0000000000017941 */ /* 0x000fea0003800000 */
.L_x_37:
[----:B-----5:R-:W-:Y:S01]  /*2930*/  LOP3.LUT R13, R220, 0xffff, RZ, 0xc0, !PT ;  /* 0x0000ffffdc0d7812 */ /* 0x020fe200078ec0ff */
[C---:B------:R-:W-:Y:S01]  /*2940*/  IMAD.SHL.U32 R222, R6.reuse, 0x8, RZ ;  /* 0x0000000806de7824 */ /* 0x040fe200078e00ff */
[----:B------:R-:W-:Y:S01]  /*2950*/  SHF.L.U64.HI R223, R6, 0x3, R7 ;  /* 0x0000000306df7819 */ /* 0x000fe20000010207 */
[----:B------:R-:W-:Y:S01]  /*2960*/  BSSY B1, `(.L_x_39) ;  /* 0x0000013000017945 */ /* 0x000fe20003800000 */
[----:B------:R-:W-:Y:S02]  /*2970*/  PRMT R13, R13, 0x8880, RZ ;  /* 0x000088800d0d7816 */ /* 0x000fe400000000ff */
[----:B------:R-:W-:Y:S01]  /*2980*/  ISETP.GE.AND P1, PT, R3, 0x9, PT ;  /* 0x000000090300780c */ /* 0x000fe20003f26270 */
[----:B------:R-:W-:Y:S01]  /*2990*/  IMAD.WIDE.U32 R222, R12, R6, R222 ;  /* 0x000000060cde7225 */ /* 0x000fe200078e00de */
[C---:B------:R-:W-:Y:S02]  /*29a0*/  ISETP.LT.OR P0, PT, R0.reuse, 0x9, !P0 ;  /* 0x000000090000780c */ /* 0x040fe40004701670 */
[----:B------:R-:W-:Y:S01]  /*29b0*/  ISETP.LT.OR P6, PT, R0, 0x1, !P1 ;  /* 0x000000010000780c */ /* 0x000fe20004fc1670 */
[----:B------:R-:W-:Y:S01]  /*29c0*/  IMAD R13, R13, R16, RZ ;  /* 0x000000100d0d7224 */ /* 0x000fe200078e02ff */
[----:B------:R-:W-:Y:S01]  /*29d0*/  IADD3 R4, P4, P5, R14, R4, R222 ;  /* 0x000000040e047210 */ /* 0x000fe20007d9e0de */
[----:B------:R-:W-:-:S02]  /*29e0*/  IMAD.IADD R14, R18, 0x1, R223 ;  /* 0x00000001120e7824 */ /* 0x000fc400078e02df */
[----:B------:R-:W-:-:S03]  /*29f0*/  @!P2 IMAD R221, R120, R2, R13 ;  /* 0x0000000278dda224 */ /* 0x000fc600078e020d */
[----:B------:R-:W-:Y:S02]  /*2a00*/  IADD3.X R5, R15, R5, R14, P4, P5 ;  /* 0x000000050f057210 */ /* 0x000fe400027ea40e */
[----:B------:R1:W-:Y:S01]  /*2a10*/  @!P2 STG.E.U8 desc[UR50][R10.64], R221 ;  /* 0x000000dd0a00a986 */ /* 0x0003e2000c101132 */
[----:B------:R-:W-:-:S04]  /*2a20*/  ISETP.GE.AND P2, PT, R3, 0x2, PT ;  /* 0x000000020300780c */ /* 0x000fc80003f46270 */
[C---:B------:R-:W-:Y:S02]  /*2a30*/  ISETP.LT.OR P3, PT, R0.reuse, 0x1, !P2 ;  /* 0x000000010000780c */ /* 0x040fe40005761670 */
[----:B------:R-:W-:-:S11]  /*2a40*/  ISETP.LT.OR P2, PT, R0, 0x9, !P2 ;  /* 0x000000090000780c */ /* 0x000fd60005741670 */
[----:B-1----:R-:W-:Y:S05]  /*2a50*/  @P3 BRA `(.L_x_40) ;  /* 0x00000000000c3947 */ /* 0x002fea0003800000 */
[----:B------:R-:W2:Y:S02]  /*2a60*/  LDG.E.U8 R220, desc[UR50][R20.64+0x1] ;  /* 0x0000013214dc7981 */ /* 0x000ea4000c1e1100 */
[----:B--2---:R-:W-:-:S05]  /*2a70*/  PRMT R13, R220, 0x8880, RZ ;  /* 0x00008880dc0d7816 */ /* 0x004fca00000000ff */
[----:B------:R-:W-:-:S07]  /*2a80*/  IMAD R13, R13, R16, RZ ;  /* 0x000000100d0d7224 */ /* 0x000fce00078e02ff */
.L_x_40:
[----:B------:R-:W-:Y:S05]  /*2a90*/  BSYNC B1 ;  /* 0x0000000000017941 */ /* 0x000fea0003800000 */
.L_x_39:
[----:B------:R-:W-:Y:S01]  /*2aa0*/  @!P3 IMAD R121, R121, R2, R13 ;  /* 0x000000027979b224 */ /* 0x000fe200078e020d */
[----:B------:R-:W-:Y:S04]  /*2ab0*/  BSSY B1, `(.L_x_41) ;  /* 0x0000006000017945 */ /* 0x000fe80003800000 */
[----:B------:R1:W-:Y:S01]  /*2ac0*/  @!P3 STG.E.U8 desc[UR50][R10.64+0x1], R121 ;  /* 0x000001790a00b986 */ /* 0x0003e2000c101132 */
[----:B------:R-:W-:Y:S05]  /*2ad0*/  @P0 BRA `(.L_x_42) ;  /* 0x00000000000c0947 */ /* 0x000fea0003800000 */
[----:B------:R-:W2:Y:S02]  /*2ae0*/  LDG.E.U8 R220, desc[UR50][R4.64] ;  /* 0x0000003204dc7981 */ /* 0x000ea4000c1e1100 */
[----:B--2---:R-:W-:-:S05]  /*2af0*/  PRMT R13, R220, 0x8880, RZ ;  /* 0x00008880dc0d7816 */ /* 0x004fca00000000ff */
[----:B------:R-:W-:-:S07]  /*2b00*/  IMAD R13, R13, R16, RZ ;  /* 0x000000100d0d7224 */ /* 0x000fce00078e02ff */
.L_x_42:
[----:B------:R-:W-:Y:S05]  /*2b10*/  BSYNC B1 ;  /* 0x0000000000017941 */ /* 0x000fea0003800000 */
.L_x_41:
[----:B------:R-:W-:Y:S01]  /*2b20*/  @!P0 IMAD R7, R122, R2, R13 ;  /* 0x000000027a078224 */ /* 0x000fe200078e020d */
[----:B------:R-:W-:Y:S04]  /*2b30*/  BSSY B1, `(.L_x_43) ;  /* 0x0000006000017945 */ /* 0x000fe80003800000 */
[----:B------:R2:W-:Y:S01]  /*2b40*/  @!P0 STG.E.U8 desc[UR50][R8.64], R7 ;  /* 0x0000000708008986 */ /* 0x0005e2000c101132 */
[----:B------:R-:W-:Y:S05]  /*2b50*/  @P2 BRA `(.L_x_44) ;  /* 0x00000000000c2947 */ /* 0x000fea0003800000 */
[----:B------:R-:W3:Y:S02]  /*2b60*/  LDG.E.U8 R220, desc[UR50][R4.64+0x1] ;  /* 0x0000013204dc7981 */ /* 0x000ee4000c1e1100 */
[----:B---3--:R-:W-:-:S05]  /*2b70*/  PRMT R13, R220, 0x8880, RZ ;  /* 0x00008880dc0d7816 */ /* 0x008fca00000000ff */
[----:B------:R-:W-:-:S07]  /*2b80*/  IMAD R13, R13, R16, RZ ;  /* 0x000000100d0d7224 */ /* 0x000fce00078e02ff */
.L_x_44:
[----:B------:R-:W-:Y:S05]  /*2b90*/  BSYNC B1 ;  /* 0x0000000000017941 */ /* 0x000fea0003800000 */
.L_x_43:
[----:B------:R-:W-:Y:S01]  /*2ba0*/  @!P2 IMAD R123, R123, R2, R13 ;  /* 0x000000027b7ba224 */ /* 0x000fe200078e020d */
[----:B------:R-:W-:Y:S04]  /*2bb0*/  BSSY B1, `(.L_x_45) ;  /* 0x0000006000017945 */ /* 0x000fe80003800000 */
[----:B------:R3:W-:Y:S01]  /*2bc0*/  @!P2 STG.E.U8 desc[UR50][R8.64+0x1], R123 ;  /* 0x0000017b0800a986 */ /* 0x0007e2000c101132 */
[----:B------:R-:W-:Y:S05]  /*2bd0*/  @P6 BRA `(.L_x_46) ;  /* 0x00000000000c6947 */ /* 0x000fea0003800000 */
[----:B------:R-:W4:Y:S02]  /*2be0*/  LDG.E.U8 R220, desc[UR50][R20.64+0x8] ;  /* 0x0000083214dc7981 */ /* 0x000f24000c1e1100 */
[----:B----4-:R-:W-:-:S05]  /*2bf0*/  PRMT R13, R220, 0x8880, RZ ;  /* 0x00008880dc0d7816 */ /* 0x010fca00000000ff */
[----:B------:R-:W-:-:S07]  /*2c00*/  IMAD R13, R13, R16, RZ ;  /* 0x000000100d0d7224 */ /* 0x000fce00078e02ff */
.L_x_46:
[----:B------:R-:W-:Y:S05]  /*2c10*/  BSYNC B1 ;  /* 0x0000000000017941 */ /* 0x000fea0003800000 */
.L_x_45:
[----:B--2---:R-:W-:Y:S01]  /*2c20*/  @!P6 IMAD R7, R124, R2, R13 ;  /* 0x000000027c07e224 */ /* 0x004fe200078e020d */
[C---:B------:R-:W-:Y:S01]  /*2c30*/  ISETP.GE.AND P0, PT, R3.reuse, 0xa, PT ;  /* 0x0000000a0300780c */ /* 0x040fe20003f06270 */
[----:B------:R-:W-:Y:S01]  /*2c40*/  BSSY B1, `(.L_x_47) ;  /* 0x000000e000017945 */ /* 0x000fe20003800000 */
[C---:B------:R-:W-:Y:S02]  /*2c50*/  ISETP.GE.AND P3, PT, R3.reuse, 0x11, PT ;  /* 0x000000110300780c */ /* 0x040fe40003f66270 */
[----:B------:R2:W-:Y:S01]  /*2c60*/  @!P6 STG.E.U8 desc[UR50][R10.64+0x8], R7 ;  /* 0x000008070a00e986 */ /* 0x0005e2000c101132 */
[C---:B------:R-:W-:Y:S02]  /*2c70*/  ISETP.LT.OR P6, PT, R0.reuse, 0x1, !P0 ;  /* 0x000000010000780c */ /* 0x040fe400047c1670 */
[----:B------:R-:W-:Y:S02]  /*2c80*/  ISETP.GE.AND P2, PT, R3, 0x12, PT ;  /* 0x000000120300780c */ /* 0x000fe40003f46270 */
[----:B------:R-:W-:-:S02]  /*2c90*/  ISETP.LT.OR P5, PT, R0, 0x1, !P3 ;  /* 0x000000010000780c */ /* 0x000fc40005fa1670 */
[C---:B------:R-:W-:Y:S02]  /*2ca0*/  ISETP.LT.OR P1, PT, R0.reuse, 0x9, !P1 ;  /* 0x000000090000780c */ /* 0x040fe40004f21670 */
[C---:B------:R-:W-:Y:S02]  /*2cb0*/  ISETP.LT.OR P0, PT, R0.reuse, 0x9, !P0 ;  /* 0x000000090000780c */ /* 0x040fe40004701670 */
[C---:B------:R-:W-:Y:S02]  /*2cc0*/  ISETP.LT.OR P4, PT, R0.reuse, 0x1, !P2 ;  /* 0x000000010000780c */ /* 0x040fe40005781670 */
[----:B------:R-:W-:Y:S01]  /*2cd0*/  ISETP.LT.OR P3, PT, R0, 0x9, !P3 ;  /* 0x000000090000780c */ /* 0x000fe20005f61670 */
[----:B--2---:R-:W-:-:S12]  /*2ce0*/  @P6 BRA `(.L_x_48) ;  /* 0x00000000000c6947 */ /* 0x004fd80003800000 */
[----:B------:R-:W2:Y:S02]  /*2cf0*/  LDG.E.U8 R220, desc[UR50][R20.64+0x9] ;  /* 0x0000093214dc7981 */ /* 0x000ea4000c1e1100 */
[----:B--2---:R-:W-:-:S05]  /*2d00*/  PRMT R13, R220, 0x8880, RZ ;  /* 0x00008880dc0d7816 */ /* 0x004fca00000000ff */
[----:B------:R-:W-:-:S07]  /*2d10*/  IMAD R13, R13, R16, RZ ;  /* 0x000000100d0d7224 */ /* 0x000fce00078e02ff */
.L_x_48:
[----:B------:R-:W-:Y:S05]  /*2d20*/  BSYNC B1 ;  /* 0x0000000000017941 */ /* 0x000fea0003800000 */
.L_x_47:
[----:B------:R-:W-:Y:S01]  /*2d30*/  @!P6 IMAD R125, R125, R2, R13 ;  /* 0x000000027d7de224 */ /* 0x000fe200078e020d */
[----:B------:R-:W-:Y:S04]  /*2d40*/  BSSY B1, `(.L_x_49) ;  /* 0x0000006000017945 */ /* 0x000fe80003800000 */
[----:B------:R2:W-:Y:S01]  /*2d50*/  @!P6 STG.E.U8 desc[UR50][R10.64+0x9], R125 ;  /* 0x0000097d0a00e986 */ /* 0x0005e2000c101132 */
[----:B------:R-:W-:Y:S05]  /*2d60*/  @P1 BRA `(.L_x_50) ;  /* 0x00000000000c1947 */ /* 0x000fea0003800000 */
[----:B------:R-:W4:Y:S02]  /*2d70*/  LDG.E.U8 R220, desc[UR50][R4.64+0x8] ;  /* 0x0000083204dc7981 */ /* 0x000f24000c1e1100 */
[----:B----4-:R-:W-:-:S05]  /*2d80*/  PRMT R13, R220, 0x8880, RZ ;  /* 0x00008880dc0d7816 */ /* 0x010fca00000000ff */
[----:B------:R-:W-:-:S07]  /*2d90*/  IMAD R13, R13, R16, RZ ;  /* 0x000000100d0d7224 */ /* 0x000fce00078e02ff */
.L_x_50:
[----:B------:R-:W-:Y:S05]  /*2da0*/  BSYNC B1 ;  /* 0x0000000000017941 */ /* 0x000fea0003800000 */
.L_x_49:
[----:B------:R-:W-:Y:S01]  /*2db0*/  @!P1 IMAD R7, R126, R2, R13 ;  /* 0x000000027e079224 */ /* 0x000fe200078e020d */
[----:B------:R-:W-:Y:S04]  /*2dc0*/  BSSY B1, `(.L_x_51) ;  /* 0x0000006000017945 */ /* 0x000fe80003800000 */
[----:B------:R4:W-:Y:S01]  /*2dd0*/  @!P1 STG.E.U8 desc[UR50][R8.64+0x8], R7 ;  /* 0x0000080708009986 */ /* 0x0009e2000c101132 */
[----:B------:R-:W-:Y:S05]  /*2de0*/  @P0 BRA `(.L_x_52) ;  /* 0x00000000000c0947 */ /* 0x000fea0003800000 */
[----:B------:R-:W5:Y:S02]  /*2df0*/  LDG.E.U8 R220, desc[UR50][R4.64+0x9] ;  /* 0x0000093204dc7981 */ /* 0x000f64000c1e1100 */
[----:B-----5:R-:W-:-:S05]  /*2e00*/  PRMT R13, R220, 0x8880, RZ ;  /* 0x00008880dc0d7816 */ /* 0x020fca00000000ff */
[----:B------:R-:W-:-:S07]  /*2e10*/  IMAD R13, R13, R16, RZ ;  /* 0x000000100d0d7224 */ /* 0x000fce00078e02ff */
.L_x_52:
[----:B------:R-:W-:Y:S05]  /*2e20*/  BSYNC B1 ;  /* 0x0000000000017941 */ /* 0x000fea0003800000 */
.L_x_51:
[----:B------:R-:W-:Y:S01]  /*2e30*/  @!P0 IMAD R127, R127, R2, R13 ;  /* 0x000000027f7f8224 */ /* 0x000fe200078e020d */
[----:B------:R-:W-:Y:S04]  /*2e40*/  BSSY B1, `(.L_x_53) ;  /* 0x0000006000017945 */ /* 0x000fe80003800000 */
[----:B------:R0:W-:Y:S01]  /*2e50*/  @!P0 STG.E.U8 desc[UR50][R8.64+0x9], R127 ;  /* 0x0000097f08008986 */ /* 0x0001e2000c101132 */
[----:B------:R-:W-:Y:S05]  /*2e60*/  @P5 BRA `(.L_x_54) ;  /* 0x00000000000c5947 */ /* 0x000fea0003800000 */
[----:B------:R-:W5:Y:S02]  /*2e70*/  LDG.E.U8 R220, desc[UR50][R20.64+0x10] ;  /* 0x0000103214dc7981 */ /* 0x000f64000c1e1100 */
[----:B-----5:R-:W-:-:S05]  /*2e80*/  PRMT R13, R220, 0x8880, RZ ;  /* 0x00008880dc0d7816 */ /* 0x020fca00000000ff */
[----:B------:R-:W-:-:S07]  /*2e90*/  IMAD R13, R13, R16, RZ ;  /* 0x000000100d0d7224 */ /* 0x000fce00078e02ff */
.L_x_54:
[----:B------:R-:W-:Y:S05]  /*2ea0*/  BSYNC B1 ;  /* 0x0000000000017941 */ /* 0x000fea0003800000 */
.L_x_53:
[----:B----4-:R-:W-:Y:S01]  /*2eb0*/  @!P5 IMAD R7, R128, R2, R13 ;  /* 0x000000028007d224 */ /* 0x010fe200078e020d */
[----:B------:R-:W-:Y:S04]  /*2ec0*/  BSSY B1, `(.L_x_55) ;  /* 0x0000006000017945 */ /* 0x000fe80003800000 */
[----:B------:R4:W-:Y:S01]  /*2ed0*/  @!P5 STG.E.U8 desc[UR50][R10.64+0x10], R7 ;  /* 0x000010070a00d986 */ /* 0x0009e2000c101132 */
[----:B------:R-:W-:Y:S05]  /*2ee0*/  @P4 BRA `(.L_x_56) ;  /* 0x00000000000c4947 */ /* 0x000fea0003800000 */
[----:B------:R-:W5:Y:S02]  /*2ef0*/  LDG.E.U8 R220, desc[UR50][R20.64+0x11] ;  /* 0x0000113214dc7981 */ /* 0x000f64000c1e1100 */
[----:B-----5:R-:W-:-:S05]  /*2f00*/  PRMT R13, R220, 0x8880, RZ ;  /* 0x00008880dc0d7816 */ /* 0x020fca00000000ff */
[----:B------:R-:W-:-:S07]  /*2f10*/  IMAD R13, R13, R16, RZ ;  /* 0x000000100d0d7224 */ /* 0x000fce00078e02ff */
.L_x_56:
[----:B------:R-:W-:Y:S05]  /*2f20*/  BSYNC B1 ;  /* 0x0000000000017941 */ /* 0x000fea0003800000 */
.L_x_55:
[----:B------:R-:W-:Y:S01]  /*2f30*/  @!P4 IMAD R129, R129, R2, R13 ;  /* 0x000000028181c224 */ /* 0x000fe200078e020d */
[----:B------:R-:W-:Y:S04]  /*2f40*/  BSSY B1, `(.L_x_57) ;  /* 0x0000006000017945 */ /* 0x000fe80003800000 */
[----:B------:R0:W-:Y:S01]  /*2f50*/  @!P4 STG.E.U8 desc[UR50][R10.64+0x11], R129 ;  /* 0x000011810a00c986 */ /* 0x0001e2000c101132 */
[----:B------:R-:W-:Y:S05]  /*2f60*/  @P3 BRA `(.L_x_58) ;  /* 0x00000000000c3947 */ /* 0x000fea0003800000 */
[----:B------:R-:W5:Y:S02]  /*2f70*/  LDG.E.U8 R220, desc[UR50][R4.64+0x10] ;  /* 0x0000103204dc7981 */ /* 0x000f64000c1e1100 */
[----:B-----5:R-:W-:-:S05]  /*2f80*/  PRMT R13, R220, 0x8880, RZ ;  /* 0x00008880dc0d7816 */ /* 0x020fca00000000ff */
[----:B------:R-:W-:-:S07]  /*2f90*/  IMAD R13, R13, R16, RZ ;  /* 0x000000100d0d7224 */ /* 0x000fce00078e02ff */
.L_x_58:
[----:B------:R-:W-:Y:S05]  /*2fa0*/  BSYNC B1 ;  /* 0x0000000000017941 */ /* 0x000fea0003800000 */
.L_x_57:
[----:B------:R-:W-:Y:S01]  /*2fb0*/  ISETP.LT.OR P2, PT, R0, 0x9, !P2 ;  /* 0x000000090000780c */ /* 0x000fe20005741670 */
[----:B----4-:R-:W-:Y:S01]  /*2fc0*/  @!P3 IMAD R7, R130, R2, R13 ;  /* 0x000000028207b224 */ /* 0x010fe200078e020d */
[C---:B------:R-:W-:Y:S01]  /*2fd0*/  ISETP.GE.AND P1, PT, R3.reuse, 0x19, PT ;  /* 0x000000190300780c */ /* 0x040fe20003f26270 */
[----:B------:R-:W-:Y:S01]  /*2fe0*/  BSSY B1, `(.L_x_59) ;  /* 0x000000d000017945 */ /* 0x000fe20003800000 */
[C---:B------:R-:W-:Y:S02]  /*2ff0*/  ISETP.GE.AND P0, PT, R3.reuse, 0x1a, PT ;  /* 0x0000001a0300780c */ /* 0x040fe40003f06270 */
[----:B------:R4:W-:Y:S01]  /*3000*/  @!P3 STG.E.U8 desc[UR50][R8.64+0x10], R7 ;  /* 0x000010070800b986 */ /* 0x0009e2000c101132 */
[----:B------:R-:W-:Y:S02]  /*3010*/  ISETP.GE.AND P3, PT, R3, 0x21, PT ;  /* 0x000000210300780c */ /* 0x000fe40003f66270 */
[C---:B------:R-:W-:Y:S02]  /*3020*/  ISETP.LT.OR P5, PT, R0.reuse, 0x1, !P1 ;  /* 0x000000010000780c */ /* 0x040fe40004fa1670 */
[----:B------:R-:W-:-:S02]  /*3030*/  ISETP.LT.OR P4, PT, R0, 0x1, !P0 ;  /* 0x000000010000780c */ /* 0x000fc40004781670 */
[C---:B------:R-:W-:Y:S02]  /*3040*/  ISETP.LT.OR P6, PT, R0.reuse, 0x9, !P0 ;  /* 0x000000090000780c */ /* 0x040fe400047c1670 */
[C---:B------:R-:W-:Y:S02]  /*3050*/  ISETP.LT.OR P1, PT, R0.reuse, 0x9, !P1 ;  /* 0x000000090000780c */ /* 0x040fe40004f21670 */
[----:B------:R-:W-:Y:S01]  /*3060*/  ISETP.LT.OR P0, PT, R0, 0x1, !P3 ;  /* 0x000000010000780c */ /* 0x000fe20005f01670 */
[----:B----4-:R-:W-:-:S12]  /*3070*/  @P2 BRA `(.L_x_60) ;  /* 0x00000000000c2947 */ /* 0x010fd80003800000 */
[----:B------:R-:W4:Y:S02]  /*3080*/  LDG.E.U8 R220, desc[UR50][R4.64+0x11] ;  /* 0x0000113204dc7981 */ /* 0x000f24000c1e1100 */
[----:B----4-:R-:W-:-:S05]  /*3090*/  PRMT R13, R220, 0x8880, RZ ;  /* 0x00008880dc0d7816 */ /* 0x010fca00000000ff */
[----:B------:R-:W-:-:S07]  /*30a0*/  IMAD R13, R13, R16, RZ ;  /* 0x000000100d0d7224 */ /* 0x000fce00078e02ff */
.L_x_60:
[----:B------:R-:W-:Y:S05]  /*30b0*/  BSYNC B1 ;  /* 0x0000000000017941 */ /* 0x000fea0003800000 */
.L_x_59:
[----:B------:R-:W-:Y:S01]  /*30c0*/  @!P2 IMAD R131, R131, R2, R13 ;  /* 0x000000028383a224 */ /* 0x000fe200078e020d */
[----:B------:R-:W-:Y:S04]  /*30d0*/  BSSY B1, `(.L_x_61) ;  /* 0x0000006000017945 */ /* 0x000fe80003800000 */
[----:B------:R4:W-:Y:S01]  /*30e0*/  @!P2 STG.E.U8 desc[UR50][R8.64+0x11], R131 ;  /* 0x000011830800a986 */ /* 0x0009e2000c101132 */
[----:B------:R-:W-:Y:S05]  /*30f0*/  @P5 BRA `(.L_x_62) ;  /* 0x00000000000c5947 */ /* 0x000fea0003800000 */
[----:B------:R-:W5:Y:S02]  /*3100*/  LDG.E.U8 R220, desc[UR50][R20.64+0x18] ;  /* 0x0000183214dc7981 */ /* 0x000f64000c1e1100 */
[----:B-----5:R-:W-:-:S05]  /*3110*/  PRMT R13, R220, 0x8880, RZ ;  /* 0x00008880dc0d7816 */ /* 0x020fca00000000ff */
[----:B------:R-:W-:-:S07]  /*3120*/  IMAD R13, R13, R16, RZ ;  /* 0x000000100d0d7224 */ /* 0x000fce00078e02ff */
.L_x_62:
[----:B------:R-:W-:Y:S05]  /*3130*/  BSYNC B1 ;  /* 0x0000000000017941 */ /* 0x000fea0003800000 */
.L_x_61:
[----:B------:R-:W-:Y:S01]  /*3140*/  @!P5 IMAD R7, R132, R2, R13 ;  /* 0x000000028407d224 */ /* 0x000fe200078e020d */
[----:B------:R-:W-:Y:S04]  /*3150*/  BSSY B1, `(.L_x_63) ;  /* 0x0000006000017945 */ /* 0x000fe80003800000 */
[----:B------:R0:W-:Y:S01]  /*3160*/  @!P5 STG.E.U8 desc[UR50][R10.64+0x18], R7 ;  /* 0x000018070a00d986 */ /* 0x0001e2000c101132 */
[----:B------:R-:W-:Y:S05]  /*3170*/  @P4 BRA `(.L_x_64) ;  /* 0x00000000000c4947 */ /* 0x000fea0003800000 */
[----:B------:R-:W5:Y:S02]  /*3180*/  LDG.E.U8 R220, desc[UR50][R20.64+0x19] ;  /* 0x0000193214dc7981 */ /* 0x000f64000c1e1100 */
[----:B-----5:R-:W-:-:S05]  /*3190*/  PRMT R13, R220, 0x8880, RZ ;  /* 0x00008880dc0d7816 */ /* 0x020fca00000000ff */
[----:B------:R-:W-:-:S07]  /*31a0*/  IMAD R13, R13, R16, RZ ;  /* 0x000000100d0d7224 */ /* 0x000fce00078e02ff */
.L_x_64:
[----:B------:R-:W-:Y:S05]  /*31b0*/  BSYNC B1 ;  /* 0x0000000000017941 */ /* 0x000fea0003800000 */
.L_x_63:
[----:B------:R-:W-:Y:S01]  /*31c0*/  @!P4 IMAD R133, R133, R2, R13 ;  /* 0x000000028585c224 */ /* 0x000fe200078e020d */
[----:B------:R-:W-:Y:S04]  /*31d0*/  BSSY B1, `(.L_x_65) ;  /* 0x0000006000017945 */ /* 0x000fe80003800000 */
[----:B------:R0:W-:Y:S01]  /*31e0*/  @!P4 STG.E.U8 desc[UR50][R10.64+0x19], R133 ;  /* 0x000019850a00c986 */ /* 0x0001e2000c101132 */
[----:B------:R-:W-:Y:S05]  /*31f0*/  @P1 BRA `(.L_x_66) ;  /* 0x00000000000c1947 */ /* 0x000fea0003800000 */
[----:B------:R-:W5:Y:S02]  /*3200*/  LDG.E.U8 R220, desc[UR50][R4.64+0x18] ;  /* 0x0000183204dc7981 */ /* 0x000f64000c1e1100 */
[----:B-----5:R-:W-:-:S05]  /*3210*/  PRMT R13, R220, 0x8880, RZ ;  /* 0x00008880dc0d7816 */ /* 0x020fca00000000ff */
[----:B------:R-:W-:-:S07]  /*3220*/  IMAD R13, R13, R16, RZ ;  /* 0x000000100d0d7224 */ /* 0x000fce00078e02ff */
.L_x_66:
[----:B------:R-:W-:Y:S05]  /*3230*/  BSYNC B1 ;  /* 0x0000000000017941 */ /* 0x000fea0003800000 */
.L_x_65:
[----:B0-----:R-:W-:Y:S01]  /*3240*/  @!P1 IMAD R7, R134, R2, R13 ;  /* 0x0000000286079224 */ /* 0x001fe200078e020d */
[----:B------:R-:W-:Y:S04]  /*3250*/  BSSY B1, `(.L_x_67) ;  /* 0x0000006000017945 */ /* 0x000fe80003800000 */
[----:B------:R0:W-:Y:S01]  /*3260*/  @!P1 STG.E.U8 desc[UR50][R8.64+0x18], R7 ;  /* 0x0000180708009986 */ /* 0x0001e2000c101132 */
[----:B------:R-:W-:Y:S05]  /*3270*/  @P6 BRA `(.L_x_68) ;  /* 0x00000000000c6947 */ /* 0x000fea0003800000 */
[----:B------:R-:W5:Y:S02]  /*3280*/  LDG.E.U8 R220, desc[UR50][R4.64+0x19] ;  /* 0x0000193204dc7981 */ /* 0x000f64000c1e1100 */
[----:B-----5:R-:W-:-:S05]  /*3290*/  PRMT R13, R220, 0x8880, RZ ;  /* 0x00008880dc0d7816 */ /* 0x020fca00000000ff */
[----:B------:R-:W-:-:S07]  /*32a0*/  IMAD R13, R13, R16, RZ ;  /* 0x000000100d0d7224 */ /* 0x000fce00078e02ff */
.L_x_68:
[----:B------:R-:W-:Y:S05]  /*32b0*/  BSYNC B1 ;  /* 0x0000000000017941 */ /* 0x000fea0003800000 */
.L_x_67:
[----:B------:R-:W-:Y:S01]  /*32c0*/  @!P6 IMAD R135, R135, R2, R13 ;  /* 0x000000028787e224 */ /* 0x000fe200078e020d */
[----:B------:R-:W-:Y:S04]  /*32d0*/  BSSY B1, `(.L_x_69) ;  /* 0x0000006000017945 */ /* 0x000fe80003800000 */
[----:B------:R0:W-:Y:S01]  /*32e0*/  @!P6 STG.E.U8 desc[UR50][R8.64+0x19], R135 ;  /* 0x000019870800e986 */ /* 0x0001e2000c101132 */
[----:B------:R-:W-:Y:S05]  /*32f0*/  @P0 BRA `(.L_x_70) ;  /* 0x00000000000c0947 */ /* 0x000fea0003800000 */
[----:B------:R-:W5:Y:S02]  /*3300*/  LDG.E.U8 R220, desc[UR50][R20.64+0x20] ;  /* 0x0000203214dc7981 */ /* 0x000f64000c1e1100 */
[----:B-----5:R-:W-:-:S05]  /*3310*/  PRMT R13, R220, 0x8880, RZ ;  /* 0x00008880dc0d7816 */ /* 0x020fca00000000ff */
[----:B------:R-:W-:-:S07]  /*3320*/  IMAD R13, R13, R16, RZ ;  /* 0x000000100d0d7224 */ /* 0x000fce00078e02ff */
.L_x_70:
[----:B------:R-:W-:Y:S05]  /*3330*/  BSYNC B1 ;  /* 0x0000000000017941 */ /* 0x000fea0003800000 */
.L_x_69:
[C---:B------:R-:W-:Y:S01]  /*3340*/  ISETP.GE.AND P2, PT, R3.reuse, 0x22, PT ;  /* 0x000000220300780c */ /* 0x040fe20003f46270 */
[----:B0-----:R-:W-:Y:S01]  /*3350*/  @!P0 IMAD R7, R136, R2, R13 ;  /* 0x0000000288078224 */ /* 0x001fe200078e020d */
[C---:B------:R-:W-:Y:S01]  /*3360*/  ISETP.GE.AND P1, PT, R3.reuse, 0x29, PT ;  /* 0x000000290300780c */ /* 0x040fe20003f26270 */
[----:B------:R-:W-:Y:S01]  /*3370*/  BSSY B1, `(.L_x_71) ;  /* 0x000000d000017945 */ /* 0x000fe20003800000 */
[C---:B------:R-:W-:Y:S02]  /*3380*/  ISETP.LT.OR P4, PT, R0.reuse, 0x1, !P2 ;  /* 0x000000010000780c */ /* 0x040fe40005781670 */
[----:B------:R0:W-:Y:S01]  /*3390*/  @!P0 STG.E.U8 desc[UR50][R10.64+0x20], R7 ;  /* 0x000020070a008986 */ /* 0x0001e2000c101132 */
[----:B------:R-:W-:Y:S02]  /*33a0*/  ISETP.GE.AND P0, PT, R3, 0x2a, PT ;  /* 0x0000002a0300780c */ /* 0x000fe40003f06270 */
[C---:B------:R-:W-:Y:S02]  /*33b0*/  ISETP.LT.OR P6, PT, R0.reuse, 0x1, !P1 ;  /* 0x000000010000780c */ /* 0x040fe40004fc1670 */
[----:B------:R-:W-:-:S02]  /*33c0*/  ISETP.LT.OR P3, PT, R0, 0x9, !P3 ;  /* 0x000000090000780c */ /* 0x000fc40005f61670 */
[C---:B------:R-:W-:Y:S02]  /*33d0*/  ISETP.LT.OR P2, PT, R0.reuse, 0x9, !P2 ;  /* 0x000000090000780c */ /* 0x040fe40005741670 */
[C---:B------:R-:W-:Y:S02]  /*33e0*/  ISETP.LT.OR P5, PT, R0.reuse, 0x1, !P0 ;  /* 0x000000010000780c */ /* 0x040fe400047a1670 */
[----:B------:R-:W-:Y:S01]  /*33f0*/  ISETP.LT.OR P1, PT, R0, 0x9, !P1 ;  /* 0x000000090000780c */ /* 0x000fe20004f21670 */
[----:B0-----:R-:W-:-:S12]  /*3400*/  @P4 BRA `(.L_x_72) ;  /* 0x00000000000c4947 */ /* 0x001fd80003800000 */
[----:B------:R-:W5:Y:S02]  /*3410*/  LDG.E.U8 R220, desc[UR50][R20.64+0x21] ;  /* 0x0000213214dc7981 */ /* 0x000f64000c1e1100 */
[----:B-----5:R-:W-:-:S05]  /*3420*/  PRMT R13, R220, 0x8880, RZ ;  /* 0x00008880dc0d7816 */ /* 0x020fca00000000ff */
[----:B------:R-:W-:-:S07]  /*3430*/  IMAD R13, R13, R16, RZ ;  /* 0x000000100d0d7224 */ /* 0x000fce00078e02ff */
.L_x_72:
[----:B------:R-:W-:Y:S05]  /*3440*/  BSYNC B1 ;  /* 0x0000000000017941 */ /* 0x000fea0003800000 */
.L_x_71:
[----:B------:R-:W-:Y:S01]  /*3450*/  @!P4 IMAD R137, R137, R2, R13 ;  /* 0x000000028989c224 */ /* 0x000fe200078e020d */
[----:B------:R-:W-:Y:S04]  /*3460*/  BSSY B1, `(.L_x_73) ;  /* 0x0000006000017945 */ /* 0x000fe80003800000 */
[----:B------:R0:W-:Y:S01]  /*3470*/  @!P4 STG.E.U8 desc[UR50][R10.64+0x21], R137 ;  /* 0x000021890a00c986 */ /* 0x0001e2000c101132 */
[----:B------:R-:W-:Y:S05]  /*3480*/  @P3 BRA `(.L_x_74) ;  /* 0x00000000000c3947 */ /* 0x000fea0003800000 */
[----:B------:R-:W5:Y:S02]  /*3490*/  LDG.E.U8 R220, desc[UR50][R4.64+0x20] ;  /* 0x0000203204dc7981 */ /* 0x000f64000c1e1100 */
[----:B-----5:R-:W-:-:S05]  /*34a0*/  PRMT R13, R220, 0x8880, RZ ;  /* 0x00008880dc0d7816 */ /* 0x020fca00000000ff */
[----:B------:R-:W-:-:S07]  /*34b0*/  IMAD R13, R13, R16, RZ ;  /* 0x000000100d0d7224 */ /* 0x000fce00078e02ff */
.L_x_74:
[----:B------:R-:W-:Y:S05]  /*34c0*/  BSYNC B1 ;  /* 0x0000000000017941 */ /* 0x000fea0003800000 */
.L_x_73:
[----:B------:R-:W-:Y:S01]  /*34d0*/  @!P3 IMAD R7, R138, R2, R13 ;  /* 0x000000028a07b224 */ /* 0x000fe200078e020d */
[----:B------:R-:W-:Y:S04]  /*34e0*/  BSSY B1, `(.L_x_75) ;  /* 0x0000006000017945 */ /* 0x000fe80003800000 */
[----:B------:R0:W-:Y:S01]  /*34f0*/  @!P3 STG.E.U8 desc[UR50][R8.64+0x20], R7 ;  /* 0x000020070800b986 */ /* 0x0001e2000c101132 */
[----:B------:R-:W-:Y:S05]  /*3500*/  @P2 BRA `(.L_x_76) ;  /* 0x00000000000c2947 */ /* 0x000fea0003800000 */
[----:B------:R-:W5:Y:S02]  /*3510*/  LDG.E.U8 R220, desc[UR50][R4.64+0x21] ;  /* 0x0000213204dc7981 */ /* 0x000f64000c1e1100 */
[----:B-----5:R-:W-:-:S05]  /*3520*/  PRMT R13, R220, 0x8880, RZ ;  /* 0x00008880dc0d7816 */ /* 0x020fca00000000ff */
[----:B------:R-:W-:-:S07]  /*3530*/  IMAD R13, R13, R16, RZ ;  /* 0x000000100d0d7224 */ /* 0x000fce00078e02ff */
.L_x_76:
[----:B------:R-:W-:Y:S05]  /*3540*/  BSYNC B1 ;  /* 0x0000000000017941 */ /* 0x000fea0003800000 */
.L_x_75:
[----:B------:R-:W-:Y:S01]  /*3550*/  @!P2 IMAD R139, R139, R2, R13 ;  /* 0x000000028b8ba224 */ /* 0x000fe200078e020d */
[----:B------:R-:W-:Y:S04]  /*3560*/  BSSY B1, `(.L_x_77) ;  /* 0x0000006000017945 */ /* 0x000fe80003800000 */
[----:B------:R0:W-:Y:S01]  /*3570*/  @!P2 STG.E.U8 desc[UR50][R8.64+0x21], R139 ;  /* 0x0000218b0800a986 */ /* 0x0001e2000c101132 */
[----:B------:R-:W-:Y:S05]  /*3580*/  @P6 BRA `(.L_x_78) ;  /* 0x00000000000c6947 */ /* 0x000fea0003800000 */
[----:B------:R-:W5:Y:S02]  /*3590*/  LDG.E.U8 R220, desc[UR50][R20.64+0x28] ;  /* 0x0000283214dc7981 */ /* 0x000f64000c1e1100 */
[----:B-----5:R-:W-:-:S05]  /*35a0*/  PRMT R13, R220, 0x8880, RZ ;  /* 0x00008880dc0d7816 */ /* 0x020fca00000000ff */
[----:B------:R-:W-:-:S07]  /*35b0*/  IMAD R13, R13, R16, RZ ;  /* 0x000000100d0d7224 */ /* 0x000fce00078e02ff */
.L_x_78:
[----:B------:R-:W-:Y:S05]  /*35c0*/  BSYNC B1 ;  /* 0x0000000000017941 */ /* 0x000fea0003800000 */
.L_x_77:
[----:B0-----:R-:W-:Y:S01]  /*35d0*/  @!P6 IMAD R7, R140, R2, R13 ;  /* 0x000000028c07e224 */ /* 0x001fe200078e020d */
[----:B------:R-:W-:Y:S04]  /*35e0*/  BSSY B1, `(.L_x_79) ;  /* 0x0000006000017945 */ /* 0x000fe80003800000 */
[----:B------:R0:W-:Y:S01]  /*35f0*/  @!P6 STG.E.U8 desc[UR50][R10.64+0x28], R7 ;  /* 0x000028070a00e986 */ /* 0x0001e2000c101132 */
[----:B------:R-:W-:Y:S05]  /*3600*/  @P5 BRA `(.L_x_80) ;  /* 0x00000000000c5947 */ /* 0x000fea0003800000 */
[----:B------:R-:W5:Y:S02]  /*3610*/  LDG.E.U8 R220, desc[UR50][R20.64+0x29] ;  /* 0x0000293214dc7981 */ /* 0x000f64000c1e1100 */
[----:B-----5:R-:W-:-:S05]  /*3620*/  PRMT R13, R220, 0x8880, RZ ;  /* 0x00008880dc0d7816 */ /* 0x020fca00000000ff */
[----:B------:R-:W-:-:S07]  /*3630*/  IMAD R13, R13, R16, RZ ;  /* 0x000000100d0d7224 */ /* 0x000fce00078e02ff */
.L_x_80:
[----:B------:R-:W-:Y:S05]  /*3640*/  BSYNC B1 ;  /* 0x0000000000017941 */ /* 0x000fea0003800000 */
.L_x_79:
[----:B------:R-:W-:Y:S01]  /*3650*/  @!P5 IMAD R141, R141, R2, R13 ;  /* 0x000000028d8dd224 */ /* 0x000fe200078e020d */
[----:B------:R-:W-:Y:S04]  /*3660*/  BSSY B1, `(.L_x_81) ;  /* 0x0000006000017945 */ /* 0x000fe80003800000 */
[----:B------:R0:W-:Y:S01]  /*3670*/  @!P5 STG.E.U8 desc[UR50][R10.64+0x29], R141 ;  /* 0x0000298d0a00d986 */ /* 0x0001e2000c101132 */
[----:B------:R-:W-:Y:S05]  /*3680*/  @P1 BRA `(.L_x_82) ;  /* 0x00000000000c1947 */ /* 0x000fea0003800000 */
[----:B------:R-:W5:Y:S02]  /*3690*/  LDG.E.U8 R220, desc[UR50][R4.64+0x28] ;  /* 0x0000283204dc7981 */ /* 0x000f64000c1e1100 */
[----:B-----5:R-:W-:-:S05]  /*36a0*/  PRMT R13, R220, 0x8880, RZ ;  /* 0x00008880dc0d7816 */ /* 0x020fca00000000ff */
[----:B------:R-:W-:-:S07]  /*36b0*/  IMAD R13, R13, R16, RZ ;  /* 0x000000100d0d7224 */ /* 0x000fce00078e02ff */
.L_x_82:
[----:B------:R-:W-:Y:S05]  /*36c0*/  BSYNC B1 ;  /* 0x0000000000017941 */ /* 0x000fea0003800000 */
.L_x_81:
[----:B------:R-:W-:Y:S01]  /*36d0*/  ISETP.LT.OR P0, PT, R0, 0x9, !P0 ;  /* 0x000000090000780c */ /* 0x000fe20004701670 */
[----:B0-----:R-:W-:Y:S01]  /*36e0*/  @!P1 IMAD R7, R142, R2, R13 ;  /* 0x000000028e079224 */ /* 0x001fe200078e020d */
[C---:B------:R-:W-:Y:S01]  /*36f0*/  ISETP.GE.AND P4, PT, R3.reuse, 0x31, PT ;  /* 0x000000310300780c */ /* 0x040fe20003f86270 */
[----:B------:R-:W-:Y:S01]  /*3700*/  BSSY B1, `(.L_x_83) ;  /* 0x000000d000017945 */ /* 0x000fe20003800000 */
[C---:B------:R-:W-:Y:S02]  /*3710*/  ISETP.GE.AND P2, PT, R3.reuse, 0x32, PT ;  /* 0x000000320300780c */ /* 0x040fe40003f46270 */
[----:B------:R-:W-:Y:S01]  /*3720*/  ISETP.GE.AND P3, PT, R3, 0x39, PT ;  /* 0x000000390300780c */ /* 0x000fe20003f66270 */
[----:B------:R0:W-:Y:S01]  /*3730*/  @!P1 STG.E.U8 desc[UR50][R8.64+0x28], R7 ;  /* 0x0000280708009986 */ /* 0x0001e2000c101132 */
[C---:B------:R-:W-:Y:S02]  /*3740*/  ISETP.LT.OR P5, PT, R0.reuse, 0x1, !P4 ;  /* 0x000000010000780c */ /* 0x040fe400067a1670 */
[----:B------:R-:W-:-:S02]  /*3750*/  ISETP.LT.OR P1, PT, R0, 0x1, !P2 ;  /* 0x000000010000780c */ /* 0x000fc40005721670 */
[C---:B------:R-:W-:Y:S02]  /*3760*/  ISETP.LT.OR P6, PT, R0.reuse, 0x9, !P2 ;  /* 0x000000090000780c */ /* 0x040fe400057c1670 */
[C---:B------:R-:W-:Y:S02]  /*3770*/  ISETP.LT.OR P4, PT, R0.reuse, 0x9, !P4 ;  /* 0x000000090000780c */ /* 0x040fe40006781670 */
[----:B------:R-:W-:Y:S01]  /*3780*/  ISETP.LT.OR P2, PT, R0, 0x1, !P3 ;  /* 0x000000010000780c */ /* 0x000fe20005f41670 */
[----:B------:R-:W-:-:S12]  /*3790*/  @P0 BRA `(.L_x_84) ;  /* 0x00000000000c0947 */ /* 0x000fd80003800000 */
[----:B------:R-:W5:Y:S02]  /*37a0*/  LDG.E.U8 R220, desc[UR50][R4.64+0x29] ;  /* 0x0000293204dc7981 */ /* 0x000f64000c1e1100 */
[----:B-----5:R-:W-:-:S05]  /*37b0*/  PRMT R13, R220, 0x8880, RZ ;  /* 0x00008880dc0d7816 */ /* 0x020fca00000000ff */
[----:B------:R-:W-:-:S07]  /*37c0*/  IMAD R13, R13, R16, RZ ;  /* 0x000000100d0d7224 */ /* 0x000fce00078e02ff */
.L_x_84:
[----:B------:R-:W-:Y:S05]  /*37d0*/  BSYNC B1 ;  /* 0x0000000000017941 */ /* 0x000fea0003800000 */
.L_x_83:
[----:B------:R-:W-:Y:S01]  /*37e0*/  @!P0 IMAD R143, R143, R2, R13 ;  /* 0x000000028f8f8224 */ /* 0x000fe200078e020d */
[----:B------:R-:W-:Y:S04]  /*37f0*/  BSSY B1, `(.L_x_85) ;  /* 0x0000006000017945 */ /* 0x000fe80003800000 */
[----:B------:R0:W-:Y:S01]  /*3800*/  @!P0 STG.E.U8 desc[UR50][R8.64+0x29], R143 ;  /* 0x0000298f08008986 */ /* 0x0001e2000c101132 */
[----:B------:R-:W-:Y:S05]  /*3810*/  @P5 BRA `(.L_x_86) ;  /* 0x00000000000c5947 */ /* 0x000fea0003800000 */
[----:B------:R-:W5:Y:S02]  /*3820*/  LDG.E.U8 R220, desc[UR50][R20.64+0x30] ;  /* 0x0000303214dc7981 */ /* 0x000f64000c1e1100 */
[----:B-----5:R-:W-:-:S05]  /*3830*/  PRMT R13, R220, 0x8880, RZ ;  /* 0x00008880dc0d7816 */ /* 0x020fca00000000ff */
[----:B------:R-:W-:-:S07]  /*3840*/  IMAD R13, R13, R16, RZ ;  /* 0x000000100d0d7224 */ /* 0x000fce00078e02ff */
.L_x_86:
[----:B------:R-:W-:Y:S05]  /*3850*/  BSYNC B1 ;  /* 0x0000000000017941 */ /* 0x000fea0003800000 */
.L_x_85:
[----:B0-----:R-:W-:Y:S01]  /*3860*/  @!P5 IMAD R7, R144, R2, R13 ;  /* 0x000000029007d224 */ /* 0x001fe200078e020d */
[----:B------:R-:W-:Y:S04]  /*3870*/  BSSY B1, `(.L_x_87) ;  /* 0x0000006000017945 */ /* 0x000fe80003800000 */
[----:B------:R0:W-:Y:S01]  /*3880*/  @!P5 STG.E.U8 desc[UR50][R10.64+0x30], R7 ;  /* 0x000030070a00d986 */ /* 0x0001e2000c101132 */
[----:B------:R-:W-:Y:S05]  /*3890*/  @P1 BRA `(.L_x_88) ;  /* 0x00000000000c1947 */ /* 0x000fea0003800000 */
[----:B------:R-:W5:Y:S02]  /*38a0*/  LDG.E.U8 R220, desc[UR50][R20.64+0x31] ;  /* 0x0000313214dc7981 */ /* 0x000f64000c1e1100 */
[----:B-----5:R-:W-:-:S05]  /*38b0*/  PRMT R13, R220, 0x8880, RZ ;  /* 0x00008880dc0d7816 */ /* 0x020fca00000000ff */
[----:B------:R-:W-:-:S07]  /*38c0*/  IMAD R13, R13, R16, RZ ;  /* 0x000000100d0d7224 */ /* 0x000fce00078e02ff */
.L_x_88:
[----:B------:R-:W-:Y:S05]  /*38d0*/  BSYNC B1 ;  /* 0x0000000000017941 */ /* 0x000fea0003800000 */
.L_x_87:
[----:B------:R-:W-:Y:S01]  /*38e0*/  @!P1 IMAD R145, R145, R2, R13 ;  /* 0x0000000291919224 */ /* 0x000fe200078e020d */
[----:B------:R-:W-:Y:S04]  /*38f0*/  BSSY B1, `(.L_x_89) ;  /* 0x0000006000017945 */ /* 0x000fe80003800000 */
[----:B------:R0:W-:Y:S01]  /*3900*/  @!P1 STG.E.U8 desc[UR50][R10.64+0x31], R145 ;  /* 0x000031910a009986 */ /* 0x0001e2000c101132 */
[----:B------:R-:W-:Y:S05]  /*3910*/  @P4 BRA `(.L_x_90) ;  /* 0x00000000000c4947 */ /* 0x000fea0003800000 */
[----:B------:R-:W5:Y:S02]  /*3920*/  LDG.E.U8 R220, desc[UR50][R4.64+0x30] ;  /* 0x0000303204dc7981 */ /* 0x000f64000c1e1100 */
[----:B-----5:R-:W-:-:S05]  /*3930*/  PRMT R13, R220, 0x8880, RZ ;  /* 0x00008880dc0d7816 */ /* 0x020fca00000000ff */
[----:B------:R-:W-:-:S07]  /*3940*/  IMAD R13, R13, R16, RZ ;  /* 0x000000100d0d7224 */ /* 0x000fce00078e02ff */
.L_x_90:
[----:B------:R-:W-:Y:S05]  /*3950*/  BSYNC B1 ;  /* 0x0000000000017941 */ /* 0x000fea0003800000 */
.L_x_89:
[----:B0-----:R-:W-:Y:S01]  /*3960*/  @!P4 IMAD R7, R146, R2, R13 ;  /* 0x000000029207c224 */ /* 0x001fe200078e020d */
[----:B------:R-:W-:Y:S04]  /*3970*/  BSSY B1, `(.L_x_91) ;  /* 0x0000006000017945 */ /* 0x000fe80003800000 */
[----:B------:R0:W-:Y:S01]  /*3980*/  @!P4 STG.E.U8 desc[UR50][R8.64+0x30], R7 ;  /* 0x000030070800c986 */ /* 0x0001e2000c101132 */
[----:B------:R-:W-:Y:S05]  /*3990*/  @P6 BRA `(.L_x_92) ;  /* 0x00000000000c6947 */ /* 0x000fea0003800000 */
[----:B------:R-:W5:Y:S02]  /*39a0*/  LDG.E.U8 R220, desc[UR50][R4.64+0x31] ;  /* 0x0000313204dc7981 */ /* 0x000f64000c1e1100 */
[----:B-----5:R-:W-:-:S05]  /*39b0*/  PRMT R13, R220, 0x8880, RZ ;  /* 0x00008880dc0d7816 */ /* 0x020fca00000000ff */
[----:B------:R-:W-:-:S07]  /*39c0*/  IMAD R13, R13, R16, RZ ;  /* 0x000000100d0d7224 */ /* 0x000fce00078e02ff */
.L_x_92:
[----:B------:R-:W-:Y:S05]  /*39d0*/  BSYNC B1 ;  /* 0x0000000000017941 */ /* 0x000fea0003800000 */
.L_x_91:
[----:B------:R-:W-:Y:S01]  /*39e0*/  @!P6 IMAD R147, R147, R2, R13 ;  /* 0x000000029393e224 */ /* 0x000fe200078e020d */
[----:B------:R-:W-:Y:S04]  /*39f0*/  BSSY B1, `(.L_x_93) ;  /* 0x0000006000017945 */ /* 0x000fe80003800000 */
[----:B------:R0:W-:Y:S01]  /*3a00*/  @!P6 STG.E.U8 desc[UR50][R8.64+0x31], R147 ;  /* 0x000031930800e986 */ /* 0x0001e2000c101132 */
[----:B------:R-:W-:Y:S05]  /*3a10*/  @P2 BRA `(.L_x_94) ;  /* 0x00000000000c2947 */ /* 0x000fea0003800000 */
[----:B------:R-:W5:Y:S02]  /*3a20*/  LDG.E.U8 R220, desc[UR50][R20.64+0x38] ;  /* 0x0000383214dc7981 */ /* 0x000f64000c1e1100 */
[----:B-----5:R-:W-:-:S05]  /*3a30*/  PRMT R13, R220, 0x8880, RZ ;  /* 0x00008880dc0d7816 */ /* 0x020fca00000000ff */
[----:B------:R-:W-:-:S07]  /*3a40*/  IMAD R13, R13, R16, RZ ;  /* 0x000000100d0d7224 */ /* 0x000fce00078e02ff */
.L_x_94:
[----:B------:R-:W-:Y:S05]  /*3a50*/  BSYNC B1 ;  /* 0x0000000000017941 */ /* 0x000fea0003800000 */
.L_x_93:
[C---:B------:R-:W-:Y:S01]  /*3a60*/  ISETP.GE.AND P5, PT, R3.reuse, 0x3a, PT ;  /* 0x0000003a0300780c */ /* 0x040fe20003fa6270 */
[----:B0-----:R-:W-:Y:S01]  /*3a70*/  @!P2 IMAD R7, R148, R2, R13 ;  /* 0x000000029407a224 */ /* 0x001fe200078e020d */
[C---:B------:R-:W-:Y:S01]  /*3a80*/  ISETP.GE.AND P1, PT, R3.reuse, 0x41, PT ;  /* 0x000000410300780c */ /* 0x040fe20003f26270 */
[----:B------:R-:W-:Y:S01]  /*3a90*/  BSSY B1, `(.L_x_95) ;  /* 0x000000d000017945 */ /* 0x000fe20003800000 */
[C---:B------:R-:W-:Y:S02]  /*3aa0*/  ISETP.LT.OR P4, PT, R0.reuse, 0x1, !P5 ;  /* 0x000000010000780c */ /* 0x040fe40006f81670 */
        /* <DEDUP_REMOVED lines=11> */
.L_x_96:
[----:B------:R-:W-:Y:S05]  /*3b60*/  BSYNC B1 ;  /* 0x0000000000017941 */ /* 0x000fea0003800000 */
.L_x_95:
[----:B------:R-:W-:Y:S01]  /*3b70*/  @!P4 IMAD R149, R149, R2, R13 ;  /* 0x000000029595c224 */ /* 0x000fe200078e020d */
[----:B------:R-:W-:Y:S04]  /*3b80*/  BSSY B1, `(.L_x_97) ;  /* 0x0000006000017945 */ /* 0x000fe80003800000 */
[----:B------:R0:W-:Y:S01]  /*3b90*/  @!P4 STG.E.U8 desc[UR50][R10.64+0x39], R149 ;  /* 0x000039950a00c986 */ /* 0x0001e2000c101132 */
[----:B------:R-:W-:Y:S05]  /*3ba0*/  @P3 BRA `(.L_x_98) ;  /* 0x00000000000c3947 */ /* 0x000fea0003800000 */
[----:B------:R-:W5:Y:S02]  /*3bb0*/  LDG.E.U8 R220, desc[UR50][R4.64+0x38] ;  /* 0x0000383204dc7981 */ /* 0x000f64000c1e1100 */
[----:B-----5:R-:W-:-:S05]  /*3bc0*/  PRMT R13, R220, 0x8880, RZ ;  /* 0x00008880dc0d7816 */ /* 0x020fca00000000ff */
[----:B------:R-:W-:-:S07]  /*3bd0*/  IMAD R13, R13, R16, RZ ;  /* 0x000000100d0d7224 */ /* 0x000fce00078e02ff */
.L_x_98:
[----:B------:R-:W-:Y:S05]  /*3be0*/  BSYNC B1 ;  /* 0x0000000000017941 */ /* 0x000fea0003800000 */
.L_x_97:
[----:B0-----:R-:W-:Y:S01]  /*3bf0*/  @!P3 IMAD R7, R150, R2, R13 ;  /* 0x000000029607b224 */ /* 0x001fe200078e020d */
[----:B------:R-:W-:Y:S04]  /*3c00*/  BSSY B1, `(.L_x_99) ;  /* 0x0000006000017945 */ /* 0x000fe80003800000 */
[----:B------:R0:W-:Y:S01]  /*3c10*/  @!P3 STG.E.U8 desc[UR50][R8.64+0x38], R7 ;  /* 0x000038070800b986 */ /* 0x0001e2000c101132 */
[----:B------:R-:W-:Y:S05]  /*3c20*/  @P2 BRA `(.L_x_100) ;  /* 0x00000000000c2947 */ /* 0x000fea0003800000 */
[----:B------:R-:W5:Y:S02]  /*3c30*/  LDG.E.U8 R220, desc[UR50][R4.64+0x39] ;  /* 0x0000393204dc7981 */ /* 0x000f64000c1e1100 */
[----:B-----5:R-:W-:-:S05]  /*3c40*/  PRMT R13, R220, 0x8880, RZ ;  /* 0x00008880dc0d7816 */ /* 0x020fca00000000ff */
[----:B------:R-:W-:-:S07]  /*3c50*/  IMAD R13, R13, R16, RZ ;  /* 0x000000100d0d7224 */ /* 0x000fce00078e02ff */
.L_x_100:
[----:B------:R-:W-:Y:S05]  /*3c60*/  BSYNC B1 ;  /* 0x0000000000017941 */ /* 0x000fea0003800000 */
.L_x_99:
[----:B------:R-:W-:Y:S01]  /*3c70*/  @!P2 IMAD R151, R151, R2, R13 ;  /* 0x000000029797a224 */ /* 0x000fe200078e020d */
[----:B------:R-:W-:Y:S04]  /*3c80*/  BSSY B1, `(.L_x_101) ;  /* 0x0000006000017945 */ /* 0x000fe80003800000 */
[----:B------:R0:W-:Y:S01]  /*3c90*/  @!P2 STG.E.U8 desc[UR50][R8.64+0x39], R151 ;  /* 0x000039970800a986 */ /* 0x0001e2000c101132 */
[----:B------:R-:W-:Y:S05]  /*3ca0*/  @P6 BRA `(.L_x_102) ;  /* 0x00000000000c6947 */ /* 0x000fea0003800000 */
[----:B------:R-:W5:Y:S02]  /*3cb0*/  LDG.E.U8 R220, desc[UR50][R20.64+0x40] ;  /* 0x0000403214dc7981 */ /* 0x000f64000c1e1100 */
[----:B-----5:R-:W-:-:S05]  /*3cc0*/  PRMT R13, R220, 0x8880, RZ ;  /* 0x00008880dc0d7816 */ /* 0x020fca00000000ff */
[----:B------:R-:W-:-:S07]  /*3cd0*/  IMAD R13, R13, R16, RZ ;  /* 0x000000100d0d7224 */ /* 0x000fce00078e02ff */
.L_x_102:
[----:B------:R-:W-:Y:S05]  /*3ce0*/  BSYNC B1 ;  /* 0x0000000000017941 */ /* 0x000fea0003800000 */
.L_x_101:
[----:B0-----:R-:W-:Y:S01]  /*3cf0*/  @!P6 IMAD R7, R152, R2, R13 ;  /* 0x000000029807e224 */ /* 0x001fe200078e020d */
[----:B------:R-:W-:Y:S04]  /*3d00*/  BSSY B1, `(.L_x_103) ;  /* 0x0000006000017945 */ /* 0x000fe80003800000 */
[----:B------:R0:W-:Y:S01]  /*3d10*/  @!P6 STG.E.U8 desc[UR50][R10.64+0x40], R7 ;  /* 0x000040070a00e986 */ /* 0x0001e2000c101132 */
[----:B------:R-:W-:Y:S05]  /*3d20*/  @P5 BRA `(.L_x_104) ;  /* 0x00000000000c5947 */ /* 0x000fea0003800000 */
[----:B------:R-:W5:Y:S02]  /*3d30*/  LDG.E.U8 R220, desc[UR50][R20.64+0x41] ;  /* 0x0000413214dc7981 */ /* 0x000f64000c1e1100 */
[----:B-----5:R-:W-:-:S05]  /*3d40*/  PRMT R13, R220, 0x8880, RZ ;  /* 0x00008880dc0d7816 */ /* 0x020fca00000000ff */
[----:B------:R-:W-:-:S07]  /*3d50*/  IMAD R13, R13, R16, RZ ;  /* 0x000000100d0d7224 */ /* 0x000fce00078e02ff */
.L_x_104:
[----:B------:R-:W-:Y:S05]  /*3d60*/  BSYNC B1 ;  /* 0x0000000000017941 */ /* 0x000fea0003800000 */
.L_x_103:
[----:B------:R-:W-:Y:S01]  /*3d70*/  @!P5 IMAD R153, R153, R2, R13 ;  /* 0x000000029999d224 */ /* 0x000fe200078e020d */
[----:B------:R-:W-:Y:S04]  /*3d80*/  BSSY B1, `(.L_x_105) ;  /* 0x0000006000017945 */ /* 0x000fe80003800000 */
[----:B------:R0:W-:Y:S01]  /*3d90*/  @!P5 STG.E.U8 desc[UR50][R10.64+0x41], R153 ;  /* 0x000041990a00d986 */ /* 0x0001e2000c101132 */
[----:B------:R-:W-:Y:S05]  /*3da0*/  @P1 BRA `(.L_x_106) ;  /* 0x00000000000c1947 */ /* 0x000fea0003800000 */
[----:B------:R-:W5:Y:S02]  /*3db0*/  LDG.E.U8 R220, desc[UR50][R4.64+0x40] ;  /* 0x0000403204dc7981 */ /* 0x000f64000c1e1100 */
[----:B-----5:R-:W-:-:S05]  /*3dc0*/  PRMT R13, R220, 0x8880, RZ ;  /* 0x00008880dc0d7816 */ /* 0x020fca00000000ff */
[----:B------:R-:W-:-:S07]  /*3dd0*/  IMAD R13, R13, R16, RZ ;  /* 0x000000100d0d7224 */ /* 0x000fce00078e02ff */
.L_x_106:
[----:B------:R-:W-:Y:S05]  /*3de0*/  BSYNC B1 ;  /* 0x0000000000017941 */ /* 0x000fea0003800000 */
.L_x_105:
        /* <DEDUP_REMOVED lines=16> */
.L_x_108:
[----:B------:R-:W-:Y:S05]  /*3ef0*/  BSYNC B1 ;  /* 0x0000000000017941 */ /* 0x000fea0003800000 */
.L_x_107:
[----:B------:R-:W-:Y:S01]  /*3f00*/  @!P0 IMAD R155, R155, R2, R13 ;  /* 0x000000029b9b8224 */ /* 0x000fe200078e020d */
[----:B------:R-:W-:Y:S04]  /*3f10*/  BSSY B1, `(.L_x_109) ;  /* 0x0000006000017945 */ /* 0x000fe80003800000 */
[----:B------:R0:W-:Y:S01]  /*3f20*/  @!P0 STG.E.U8 desc[UR50][R8.64+0x41], R155 ;  /* 0x0000419b08008986 */ /* 0x0001e2000c101132 */
[----:B------:R-:W-:Y:S05]  /*3f30*/  @P5 BRA `(.L_x_110) ;  /* 0x00000000000c5947 */ /* 0x000fea0003800000 */
[----:B------:R-:W5:Y:S02]  /*3f40*/  LDG.E.U8 R220, desc[UR50][R20.64+0x48] ;  /* 0x0000483214dc7981 */ /* 0x000f64000c1e1100 */
[----:B-----5:R-:W-:-:S05]  /*3f50*/  PRMT R13, R220, 0x8880, RZ ;  /* 0x00008880dc0d7816 */ /* 0x020fca00000000ff */
[----:B------:R-:W-:-:S07]  /*3f60*/  IMAD R13, R13, R16, RZ ;  /* 0x000000100d0d7224 */ /* 0x000fce00078e02ff */
.L_x_110:
[----:B------:R-:W-:Y:S05]  /*3f70*/  BSYNC B1 ;  /* 0x0000000000017941 */ /* 0x000fea0003800000 */
.L_x_109:
[----:B0-----:R-:W-:Y:S01]  /*3f80*/  @!P5 IMAD R7, R156, R2, R13 ;  /* 0x000000029c07d224 */ /* 0x001fe200078e020d */
[----:B------:R-:W-:Y:S04]  /*3f90*/  BSSY B1, `(.L_x_111) ;  /* 0x0000006000017945 */ /* 0x000fe80003800000 */
[----:B------:R0:W-:Y:S01]  /*3fa0*/  @!P5 STG.E.U8 desc[UR50][R10.64+0x48], R7 ;  /* 0x000048070a00d986 */ /* 0x0001e2000c101132 */
[----:B------:R-:W-:Y:S05]  /*3fb0*/  @P1 BRA `(.L_x_112) ;  /* 0x00000000000c1947 */ /* 0x000fea0003800000 */
[----:B------:R-:W5:Y:S02]  /*3fc0*/  LDG.E.U8 R220, desc[UR50][R20.64+0x49] ;  /* 0x0000493214dc7981 */ /* 0x000f64000c1e1100 */
[----:B-----5:R-:W-:-:S05]  /*3fd0*/  PRMT R13, R220, 0x8880, RZ ;  /* 0x00008880dc0d7816 */ /* 0x020fca00000000ff */
[----:B------:R-:W-:-:S07]  /*3fe0*/  IMAD R13, R13, R16, RZ ;  /* 0x000000100d0d7224 */ /* 0x000fce00078e02ff */
.L_x_112:
[----:B------:R-:W-:Y:S05]  /*3ff0*/  BSYNC B1 ;  /* 0x0000000000017941 */ /* 0x000fea0003800000 */
.L_x_111:
[----:B------:R-:W-:Y:S01]  /*4000*/  @!P1 IMAD R157, R157, R2, R13 ;  /* 0x000000029d9d9224 */ /* 0x000fe200078e020d */
[----:B------:R-:W-:Y:S04]  /*4010*/  BSSY B1, `(.L_x_113) ;  /* 0x0000006000017945 */ /* 0x000fe80003800000 */
[----:B------:R0:W-:Y:S01]  /*4020*/  @!P1 STG.E.U8 desc[UR50][R10.64+0x49], R157 ;  /* 0x0000499d0a009986 */ /* 0x0001e2000c101132 */
[----:B------:R-:W-:Y:S05]  /*4030*/  @P4 BRA `(.L_x_114) ;  /* 0x00000000000c4947 */ /* 0x000fea0003800000 */
[----:B------:R-:W5:Y:S02]  /*4040*/  LDG.E.U8 R220, desc[UR50][R4.64+0x48] ;  /* 0x0000483204dc7981 */ /* 0x000f64000c1e1100 */
[----:B-----5:R-:W-:-:S05]  /*4050*/  PRMT R13, R220, 0x8880, RZ ;  /* 0x00008880dc0d7816 */ /* 0x020fca00000000ff */
[----:B------:R-:W-:-:S07]  /*4060*/  IMAD R13, R13, R16, RZ ;  /* 0x000000100d0d7224 */ /* 0x000fce00078e02ff */
.L_x_114:
[----:B------:R-:W-:Y:S05]  /*4070*/  BSYNC B1 ;  /* 0x0000000000017941 */ /* 0x000fea0003800000 */
.L_x_113:
[----:B0-----:R-:W-:Y:S01]  /*4080*/  @!P4 IMAD R7, R158, R2, R13 ;  /* 0x000000029e07c224 */ /* 0x001fe200078e020d */
[----:B------:R-:W-:Y:S04]  /*4090*/  BSSY B1, `(.L_x_115) ;  /* 0x0000006000017945 */ /* 0x000fe80003800000 */
[----:B------:R0:W-:Y:S01]  /*40a0*/  @!P4 STG.E.U8 desc[UR50][R8.64+0x48], R7 ;  /* 0x000048070800c986 */ /* 0x0001e2000c101132 */
[----:B------:R-:W-:Y:S05]  /*40b0*/  @P6 BRA `(.L_x_116) ;  /* 0x00000000000c6947 */ /* 0x000fea0003800000 */
[----:B------:R-:W5:Y:S02]  /*40c0*/  LDG.E.U8 R220, desc[UR50][R4.64+0x49] ;  /* 0x0000493204dc7981 */ /* 0x000f64000c1e1100 */
[----:B-----5:R-:W-:-:S05]  /*40d0*/  PRMT R13, R220, 0x8880, RZ ;  /* 0x00008880dc0d7816 */ /* 0x020fca00000000ff */
[----:B------:R-:W-:-:S07]  /*40e0*/  IMAD R13, R13, R16, RZ ;  /* 0x000000100d0d7224 */ /* 0x000fce00078e02ff */
.L_x_116:
[----:B------:R-:W-:Y:S05]  /*40f0*/  BSYNC B1 ;  /* 0x0000000000017941 */ /* 0x000fea0003800000 */
.L_x_115:
[----:B------:R-:W-:Y:S01]  /*4100*/  @!P6 IMAD R159, R159, R2, R13 ;  /* 0x000000029f9fe224 */ /* 0x000fe200078e020d */
[----:B------:R-:W-:Y:S04]  /*4110*/  BSSY B1, `(.L_x_117) ;  /* 0x0000006000017945 */ /* 0x000fe80003800000 */
[----:B------:R0:W-:Y:S01]  /*4120*/  @!P6 STG.E.U8 desc[UR50][R8.64+0x49], R159 ;  /* 0x0000499f0800e986 */ /* 0x0001e2000c101132 */
[----:B------:R-:W-:Y:S05]  /*4130*/  @P2 BRA `(.L_x_118) ;  /* 0x00000000000c2947 */ /* 0x000fea0003800000 */
[----:B------:R-:W5:Y:S02]  /*4140*/  LDG.E.U8 R220, desc[UR50][R20.64+0x50] ;  /* 0x0000503214dc7981 */ /* 0x000f64000c1e1100 */
[----:B-----5:R-:W-:-:S05]  /*4150*/  PRMT R13, R220, 0x8880, RZ ;  /* 0x00008880dc0d7816 */ /* 0x020fca00000000ff */
[----:B------:R-:W-:-:S07]  /*4160*/  IMAD R13, R13, R16, RZ ;  /* 0x000000100d0d7224 */ /* 0x000fce00078e02ff */
.L_x_118:
[----:B------:R-:W-:Y:S05]  /*4170*/  BSYNC B1 ;  /* 0x0000000000017941 */ /* 0x000fea0003800000 */
.L_x_117:
        /* <DEDUP_REMOVED lines=16> */
.L_x_120:
[----:B------:R-:W-:Y:S05]  /*4280*/  BSYNC B1 ;  /* 0x0000000000017941 */ /* 0x000fea0003800000 */
.L_x_119:
[----:B------:R-:W-:Y:S01]  /*4290*/  @!P4 IMAD R161, R161, R2, R13 ;  /* 0x00000002a1a1c224 */ /* 0x000fe200078e020d */
[----:B------:R-:W-:Y:S04]  /*42a0*/  BSSY B1, `(.L_x_121) ;  /* 0x0000006000017945 */ /* 0x000fe80003800000 */
[----:B------:R0:W-:Y:S01]  /*42b0*/  @!P4 STG.E.U8 desc[UR50][R10.64+0x51], R161 ;  /* 0x000051a10a00c986 */ /* 0x0001e2000c101132 */
[----:B------:R-:W-:Y:S05]  /*42c0*/  @P3 BRA `(.L_x_122) ;  /* 0x00000000000c3947 */ /* 0x000fea0003800000 */
[----:B------:R-:W5:Y:S02]  /*42d0*/  LDG.E.U8 R220, desc[UR50][R4.64+0x50] ;  /* 0x0000503204dc7981 */ /* 0x000f64000c1e1100 */
[----:B-----5:R-:W-:-:S05]  /*42e0*/  PRMT R13, R220, 0x8880, RZ ;  /* 0x00008880dc0d7816 */ /* 0x020fca00000000ff */
[----:B------:R-:W-:-:S07]  /*42f0*/  IMAD R13, R13, R16, RZ ;  /* 0x000000100d0d7224 */ /* 0x000fce00078e02ff */
.L_x_122:
[----:B------:R-:W-:Y:S05]  /*4300*/  BSYNC B1 ;  /* 0x0000000000017941 */ /* 0x000fea0003800000 */
.L_x_121:
[----:B0-----:R-:W-:Y:S01]  /*4310*/  @!P3 IMAD R7, R162, R2, R13 ;  /* 0x00000002a207b224 */ /* 0x001fe200078e020d */
[----:B------:R-:W-:Y:S04]  /*4320*/  BSSY B1, `(.L_x_123) ;  /* 0x0000006000017945 */ /* 0x000fe80003800000 */
[----:B------:R0:W-:Y:S01]  /*4330*/  @!P3 STG.E.U8 desc[UR50][R8.64+0x50], R7 ;  /* 0x000050070800b986 */ /* 0x0001e2000c101132 */
[----:B------:R-:W-:Y:S05]  /*4340*/  @P2 BRA `(.L_x_124) ;  /* 0x00000000000c2947 */ /* 0x000fea0003800000 */
[----:B------:R-:W5:Y:S02]  /*4350*/  LDG.E.U8 R220, desc[UR50][R4.64+0x51] ;  /* 0x0000513204dc7981 */ /* 0x000f64000c1e1100 */
[----:B-----5:R-:W-:-:S05]  /*4360*/  PRMT R13, R220, 0x8880, RZ ;  /* 0x00008880dc0d7816 */ /* 0x020fca00000000ff */
[----:B------:R-:W-:-:S07]  /*4370*/  IMAD R13, R13, R16, RZ ;  /* 0x000000100d0d7224 */ /* 0x000fce00078e02ff */
.L_x_124:
[----:B------:R-:W-:Y:S05]  /*4380*/  BSYNC B1 ;  /* 0x0000000000017941 */ /* 0x000fea0003800000 */
.L_x_123:
[----:B------:R-:W-:Y:S01]  /*4390*/  @!P2 IMAD R163, R163, R2, R13 ;  /* 0x00000002a3a3a224 */ /* 0x000fe200078e020d */
[----:B------:R-:W-:Y:S04]  /*43a0*/  BSSY B1, `(.L_x_125) ;  /* 0x0000006000017945 */ /* 0x000fe80003800000 */
[----:B------:R0:W-:Y:S01]  /*43b0*/  @!P2 STG.E.U8 desc[UR50][R8.64+0x51], R163 ;  /* 0x000051a30800a986 */ /* 0x0001e2000c101132 */
[----:B------:R-:W-:Y:S05]  /*43c0*/  @P6 BRA `(.L_x_126) ;  /* 0x00000000000c6947 */ /* 0x000fea0003800000 */
[----:B------:R-:W5:Y:S02]  /*43d0*/  LDG.E.U8 R220, desc[UR50][R20.64+0x58] ;  /* 0x0000583214dc7981 */ /* 0x000f64000c1e1100 */
[----:B-----5:R-:W-:-:S05]  /*43e0*/  PRMT R13, R220, 0x8880, RZ ;  /* 0x00008880dc0d7816 */ /* 0x020fca00000000ff */
[----:B------:R-:W-:-:S07]  /*43f0*/  IMAD R13, R13, R16, RZ ;  /* 0x000000100d0d7224 */ /* 0x000fce00078e02ff */
.L_x_126:
[----:B------:R-:W-:Y:S05]  /*4400*/  BSYNC B1 ;  /* 0x0000000000017941 */ /* 0x000fea0003800000 */
.L_x_125:
[----:B0-----:R-:W-:Y:S01]  /*4410*/  @!P6 IMAD R7, R164, R2, R13 ;  /* 0x00000002a407e224 */ /* 0x001fe200078e020d */
[----:B------:R-:W-:Y:S04]  /*4420*/  BSSY B1, `(.L_x_127) ;  /* 0x0000006000017945 */ /* 0x000fe80003800000 */
[----:B------:R0:W-:Y:S01]  /*4430*/  @!P6 STG.E.U8 desc[UR50][R10.64+0x58], R7 ;  /* 0x000058070a00e986 */ /* 0x0001e2000c101132 */
[----:B------:R-:W-:Y:S05]  /*4440*/  @P5 BRA `(.L_x_128) ;  /* 0x00000000000c5947 */ /* 0x000fea0003800000 */
[----:B------:R-:W5:Y:S02]  /*4450*/  LDG.E.U8 R220, desc[UR50][R20.64+0x59] ;  /* 0x0000593214dc7981 */ /* 0x000f64000c1e1100 */
[----:B-----5:R-:W-:-:S05]  /*4460*/  PRMT R13, R220, 0x8880, RZ ;  /* 0x00008880dc0d7816 */ /* 0x020fca00000000ff */
[----:B------:R-:W-:-:S07]  /*4470*/  IMAD R13, R13, R16, RZ ;  /* 0x000000100d0d7224 */ /* 0x000fce00078e02ff */
.L_x_128:
[----:B------:R-:W-:Y:S05]  /*4480*/  BSYNC B1 ;  /* 0x0000000000017941 */ /* 0x000fea0003800000 */
.L_x_127:
[----:B------:R-:W-:Y:S01]  /*4490*/  @!P5 IMAD R165, R165, R2, R13 ;  /* 0x00000002a5a5d224 */ /* 0x000fe200078e020d */
[----:B------:R-:W-:Y:S04]  /*44a0*/  BSSY B1, `(.L_x_129) ;  /* 0x0000006000017945 */ /* 0x000fe80003800000 */
[----:B------:R0:W-:Y:S01]  /*44b0*/  @!P5 STG.E.U8 desc[UR50][R10.64+0x59], R165 ;  /* 0x000059a50a00d986 */ /* 0x0001e2000c101132 */
[----:B------:R-:W-:Y:S05]  /*44c0*/  @P1 BRA `(.L_x_130) ;  /* 0x00000000000c1947 */ /* 0x000fea0003800000 */
[----:B------:R-:W5:Y:S02]  /*44d0*/  LDG.E.U8 R220, desc[UR50][R4.64+0x58] ;  /* 0x0000583204dc7981 */ /* 0x000f64000c1e1100 */
[----:B-----5:R-:W-:-:S05]  /*44e0*/  PRMT R13, R220, 0x8880, RZ ;  /* 0x00008880dc0d7816 */ /* 0x020fca00000000ff */
[----:B------:R-:W-:-:S07]  /*44f0*/  IMAD R13, R13, R16, RZ ;  /* 0x000000100d0d7224 */ /* 0x000fce00078e02ff */
.L_x_130:
[----:B------:R-:W-:Y:S05]  /*4500*/  BSYNC B1 ;  /* 0x0000000000017941 */ /* 0x000fea0003800000 */
.L_x_129:
        /* <DEDUP_REMOVED lines=16> */
.L_x_132:
[----:B------:R-:W-:Y:S05]  /*4610*/  BSYNC B1 ;  /* 0x0000000000017941 */ /* 0x000fea0003800000 */
.L_x_131:
[----:B------:R-:W-:Y:S01]  /*4620*/  @!P0 IMAD R167, R167, R2, R13 ;  /* 0x00000002a7a78224 */ /* 0x000fe200078e020d */
[----:B------:R-:W-:Y:S04]  /*4630*/  BSSY B1, `(.L_x_133) ;  /* 0x0000006000017945 */ /* 0x000fe80003800000 */
[----:B------:R0:W-:Y:S01]  /*4640*/  @!P0 STG.E.U8 desc[UR50][R8.64+0x59], R167 ;  /* 0x000059a708008986 */ /* 0x0001e2000c101132 */
[----:B------:R-:W-:Y:S05]  /*4650*/  @P5 BRA `(.L_x_134) ;  /* 0x00000000000c5947 */ /* 0x000fea0003800000 */
[----:B------:R-:W5:Y:S02]  /*4660*/  LDG.E.U8 R220, desc[UR50][R20.64+0x60] ;  /* 0x0000603214dc7981 */ /* 0x000f64000c1e1100 */
[----:B-----5:R-:W-:-:S05]  /*4670*/  PRMT R13, R220, 0x8880, RZ ;  /* 0x00008880dc0d7816 */ /* 0x020fca00000000ff */
[----:B------:R-:W-:-:S07]  /*4680*/  IMAD R13, R13, R16, RZ ;  /* 0x000000100d0d7224 */ /* 0x000fce00078e02ff */
.L_x_134:
[----:B------:R-:W-:Y:S05]  /*4690*/  BSYNC B1 ;  /* 0x0000000000017941 */ /* 0x000fea0003800000 */
.L_x_133:
[----:B0-----:R-:W-:Y:S01]  /*46a0*/  @!P5 IMAD R7, R168, R2, R13 ;  /* 0x00000002a807d224 */ /* 0x001fe200078e020d */
[----:B------:R-:W-:Y:S04]  /*46b0*/  BSSY B1, `(.L_x_135) ;  /* 0x0000006000017945 */ /* 0x000fe80003800000 */
[----:B------:R0:W-:Y:S01]  /*46c0*/  @!P5 STG.E.U8 desc[UR50][R10.64+0x60], R7 ;  /* 0x000060070a00d986 */ /* 0x0001e2000c101132 */
[----:B------:R-:W-:Y:S05]  /*46d0*/  @P1 BRA `(.L_x_136) ;  /* 0x00000000000c1947 */ /* 0x000fea0003800000 */
[----:B------:R-:W5:Y:S02]  /*46e0*/  LDG.E.U8 R220, desc[UR50][R20.64+0x61] ;  /* 0x0000613214dc7981 */ /* 0x000f64000c1e1100 */
[----:B-----5:R-:W-:-:S05]  /*46f0*/  PRMT R13, R220, 0x8880, RZ ;  /* 0x00008880dc0d7816 */ /* 0x020fca00000000ff */
[----:B------:R-:W-:-:S07]  /*4700*/  IMAD R13, R13, R16, RZ ;  /* 0x000000100d0d7224 */ /* 0x000fce00078e02ff */
.L_x_136:
[----:B------:R-:W-:Y:S05]  /*4710*/  BSYNC B1 ;  /* 0x0000000000017941 */ /* 0x000fea0003800000 */
.L_x_135:
[----:B------:R-:W-:Y:S01]  /*4720*/  @!P1 IMAD R169, R169, R2, R13 ;  /* 0x00000002a9a99224 */ /* 0x000fe200078e020d */
[----:B------:R-:W-:Y:S04]  /*4730*/  BSSY B1, `(.L_x_137) ;  /* 0x0000006000017945 */ /* 0x000fe80003800000 */
[----:B------:R0:W-:Y:S01]  /*4740*/  @!P1 STG.E.U8 desc[UR50][R10.64+0x61], R169 ;  /* 0x000061a90a009986 */ /* 0x0001e2000c101132 */
[----:B------:R-:W-:Y:S05]  /*4750*/  @P4 BRA `(.L_x_138) ;  /* 0x00000000000c4947 */ /* 0x000fea0003800000 */
[----:B------:R-:W5:Y:S02]  /*4760*/  LDG.E.U8 R220, desc[UR50][R4.64+0x60] ;  /* 0x0000603204dc7981 */ /* 0x000f64000c1e1100 */
[----:B-----5:R-:W-:-:S05]  /*4770*/  PRMT R13, R220, 0x8880, RZ ;  /* 0x00008880dc0d7816 */ /* 0x020fca00000000ff */
[----:B------:R-:W-:-:S07]  /*4780*/  IMAD R13, R13, R16, RZ ;  /* 0x000000100d0d7224 */ /* 0x000fce00078e02ff */
.L_x_138:
[----:B------:R-:W-:Y:S05]  /*4790*/  BSYNC B1 ;  /* 0x0000000000017941 */ /* 0x000fea0003800000 */
.L_x_137:
[----:B0-----:R-:W-:Y:S01]  /*47a0*/  @!P4 IMAD R7, R170, R2, R13 ;  /* 0x00000002aa07c224 */ /* 0x001fe200078e020d */
[----:B------:R-:W-:Y:S04]  /*47b0*/  BSSY B1, `(.L_x_139) ;  /* 0x0000006000017945 */ /* 0x000fe80003800000 */
[----:B------:R0:W-:Y:S01]  /*47c0*/  @!P4 STG.E.U8 desc[UR50][R8.64+0x60], R7 ;  /* 0x000060070800c986 */ /* 0x0001e2000c101132 */
[----:B------:R-:W-:Y:S05]  /*47d0*/  @P6 BRA `(.L_x_140) ;  /* 0x00000000000c6947 */ /* 0x000fea0003800000 */
[----:B------:R-:W5:Y:S02]  /*47e0*/  LDG.E.U8 R220, desc[UR50][R4.64+0x61] ;  /* 0x0000613204dc7981 */ /* 0x000f64000c1e1100 */
[----:B-----5:R-:W-:-:S05]  /*47f0*/  PRMT R13, R220, 0x8880, RZ ;  /* 0x00008880dc0d7816 */ /* 0x020fca00000000ff */
[----:B------:R-:W-:-:S07]  /*4800*/  IMAD R13, R13, R16, RZ ;  /* 0x000000100d0d7224 */ /* 0x000fce00078e02ff */
.L_x_140:
[----:B------:R-:W-:Y:S05]  /*4810*/  BSYNC B1 ;  /* 0x0000000000017941 */ /* 0x000fea0003800000 */
.L_x_139:
[----:B------:R-:W-:Y:S01]  /*4820*/  @!P6 IMAD R171, R171, R2, R13 ;  /* 0x00000002ababe224 */ /* 0x000fe200078e020d */
[----:B------:R-:W-:Y:S04]  /*4830*/  BSSY B1, `(.L_x_141) ;  /* 0x0000006000017945 */ /* 0x000fe80003800000 */
[----:B------:R0:W-:Y:S01]  /*4840*/  @!P6 STG.E.U8 desc[UR50][R8.64+0x61], R171 ;  /* 0x000061ab0800e986 */ /* 0x0001e2000c101132 */
[----:B------:R-:W-:Y:S05]  /*4850*/  @P2 BRA `(.L_x_142) ;  /* 0x00000000000c2947 */ /* 0x000fea0003800000 */
[----:B------:R-:W5:Y:S02]  /*4860*/  LDG.E.U8 R220, desc[UR50][R20.64+0x68] ;  /* 0x0000683214dc7981 */ /* 0x000f64000c1e1100 */
[----:B-----5:R-:W-:-:S05]  /*4870*/  PRMT R13, R220, 0x8880, RZ ;  /* 0x00008880dc0d7816 */ /* 0x020fca00000000ff */
[----:B------:R-:W-:-:S07]  /*4880*/  IMAD R13, R13, R16, RZ ;  /* 0x000000100d0d7224 */ /* 0x000fce00078e02ff */
.L_x_142:
[----:B------:R-:W-:Y:S05]  /*4890*/  BSYNC B1 ;  /* 0x0000000000017941 */ /* 0x000fea0003800000 */
.L_x_141:
        /* <DEDUP_REMOVED lines=16> */
.L_x_144:
[----:B------:R-:W-:Y:S05]  /*49a0*/  BSYNC B1 ;  /* 0x0000000000017941 */ /* 0x000fea0003800000 */
.L_x_143:
[----:B------:R-:W-:Y:S01]  /*49b0*/  @!P4 IMAD R173, R173, R2, R13 ;  /* 0x00000002adadc224 */ /* 0x000fe200078e020d */
[----:B------:R-:W-:Y:S04]  /*49c0*/  BSSY B1, `(.L_x_145) ;  /* 0x0000006000017945 */ /* 0x000fe80003800000 */
[----:B------:R0:W-:Y:S01]  /*49d0*/  @!P4 STG.E.U8 desc[UR50][R10.64+0x69], R173 ;  /* 0x000069ad0a00c986 */ /* 0x0001e2000c101132 */
[----:B------:R-:W-:Y:S05]  /*49e0*/  @P3 BRA `(.L_x_146) ;  /* 0x00000000000c3947 */ /* 0x000fea0003800000 */
[----:B------:R-:W5:Y:S02]  /*49f0*/  LDG.E.U8 R220, desc[UR50][R4.64+0x68] ;  /* 0x0000683204dc7981 */ /* 0x000f64000c1e1100 */
[----:B-----5:R-:W-:-:S05]  /*4a00*/  PRMT R13, R220, 0x8880, RZ ;  /* 0x00008880dc0d7816 */ /* 0x020fca00000000ff */
[----:B------:R-:W-:-:S07]  /*4a10*/  IMAD R13, R13, R16, RZ ;  /* 0x000000100d0d7224 */ /* 0x000fce00078e02ff */
.L_x_146:
[----:B------:R-:W-:Y:S05]  /*4a20*/  BSYNC B1 ;  /* 0x0000000000017941 */ /* 0x000fea0003800000 */
.L_x_145:
[----:B0-----:R-:W-:Y:S01]  /*4a30*/  @!P3 IMAD R7, R174, R2, R13 ;  /* 0x00000002ae07b224 */ /* 0x001fe200078e020d */
[----:B------:R-:W-:Y:S04]  /*4a40*/  BSSY B1, `(.L_x_147) ;  /* 0x0000006000017945 */ /* 0x000fe80003800000 */
[----:B------:R0:W-:Y:S01]  /*4a50*/  @!P3 STG.E.U8 desc[UR50][R8.64+0x68], R7 ;  /* 0x000068070800b986 */ /* 0x0001e2000c101132 */
[----:B------:R-:W-:Y:S05]  /*4a60*/  @P2 BRA `(.L_x_148) ;  /* 0x00000000000c2947 */ /* 0x000fea0003800000 */
[----:B------:R-:W5:Y:S02]  /*4a70*/  LDG.E.U8 R220, desc[UR50][R4.64+0x69] ;  /* 0x0000693204dc7981 */ /* 0x000f64000c1e1100 */
[----:B-----5:R-:W-:-:S05]  /*4a80*/  PRMT R13, R220, 0x8880, RZ ;  /* 0x00008880dc0d7816 */ /* 0x020fca00000000ff */
[----:B------:R-:W-:-:S07]  /*4a90*/  IMAD R13, R13, R16, RZ ;  /* 0x000000100d0d7224 */ /* 0x000fce00078e02ff */
.L_x_148:
[----:B------:R-:W-:Y:S05]  /*4aa0*/  BSYNC B1 ;  /* 0x0000000000017941 */ /* 0x000fea0003800000 */
.L_x_147:
[----:B------:R-:W-:Y:S01]  /*4ab0*/  @!P2 IMAD R175, R175, R2, R13 ;  /* 0x00000002afafa224 */ /* 0x000fe200078e020d */
[----:B------:R-:W-:Y:S04]  /*4ac0*/  BSSY B1, `(.L_x_149) ;  /* 0x0000006000017945 */ /* 0x000fe80003800000 */
[----:B------:R0:W-:Y:S01]  /*4ad0*/  @!P2 STG.E.U8 desc[UR50][R8.64+0x69], R175 ;  /* 0x000069af0800a986 */ /* 0x0001e2000c101132 */
[----:B------:R-:W-:Y:S05]  /*4ae0*/  @P6 BRA `(.L_x_150) ;  /* 0x00000000000c6947 */ /* 0x000fea0003800000 */
[----:B------:R-:W5:Y:S02]  /*4af0*/  LDG.E.U8 R220, desc[UR50][R20.64+0x70] ;  /* 0x0000703214dc7981 */ /* 0x000f64000c1e1100 */
[----:B-----5:R-:W-:-:S05]  /*4b00*/  PRMT R13, R220, 0x8880, RZ ;  /* 0x00008880dc0d7816 */ /* 0x020fca00000000ff */
[----:B------:R-:W-:-:S07]  /*4b10*/  IMAD R13, R13, R16, RZ ;  /* 0x000000100d0d7224 */ /* 0x000fce00078e02ff */
.L_x_150:
[----:B------:R-:W-:Y:S05]  /*4b20*/  BSYNC B1 ;  /* 0x0000000000017941 */ /* 0x000fea0003800000 */
.L_x_149:
[----:B0-----:R-:W-:Y:S01]  /*4b30*/  @!P6 IMAD R7, R176, R2, R13 ;  /* 0x00000002b007e224 */ /* 0x001fe200078e020d */
[----:B------:R-:W-:Y:S04]  /*4b40*/  BSSY B1, `(.L_x_151) ;  /* 0x0000006000017945 */ /* 0x000fe80003800000 */
[----:B------:R0:W-:Y:S01]  /*4b50*/  @!P6 STG.E.U8 desc[UR50][R10.64+0x70], R7 ;  /* 0x000070070a00e986 */ /* 0x0001e2000c101132 */
[----:B------:R-:W-:Y:S05]  /*4b60*/  @P5 BRA `(.L_x_152) ;  /* 0x00000000000c5947 */ /* 0x000fea0003800000 */
[----:B------:R-:W5:Y:S02]  /*4b70*/  LDG.E.U8 R220, desc[UR50][R20.64+0x71] ;  /* 0x0000713214dc7981 */ /* 0x000f64000c1e1100 */
[----:B-----5:R-:W-:-:S05]  /*4b80*/  PRMT R13, R220, 0x8880, RZ ;  /* 0x00008880dc0d7816 */ /* 0x020fca00000000ff */
[----:B------:R-:W-:-:S07]  /*4b90*/  IMAD R13, R13, R16, RZ ;  /* 0x000000100d0d7224 */ /* 0x000fce00078e02ff */
.L_x_152:
[----:B------:R-:W-:Y:S05]  /*4ba0*/  BSYNC B1 ;  /* 0x0000000000017941 */ /* 0x000fea0003800000 */
.L_x_151:
[----:B------:R-:W-:Y:S01]  /*4bb0*/  @!P5 IMAD R177, R177, R2, R13 ;  /* 0x00000002b1b1d224 */ /* 0x000fe200078e020d */
[----:B------:R-:W-:Y:S04]  /*4bc0*/  BSSY B1, `(.L_x_153) ;  /* 0x0000006000017945 */ /* 0x000fe80003800000 */
[----:B------:R0:W-:Y:S01]  /*4bd0*/  @!P5 STG.E.U8 desc[UR50][R10.64+0x71], R177 ;  /* 0x000071b10a00d986 */ /* 0x0001e2000c101132 */
[----:B------:R-:W-:Y:S05]  /*4be0*/  @P1 BRA `(.L_x_154) ;  /* 0x00000000000c1947 */ /* 0x000fea0003800000 */
[----:B------:R-:W5:Y:S02]  /*4bf0*/  LDG.E.U8 R220, desc[UR50][R4.64+0x70] ;  /* 0x0000703204dc7981 */ /* 0x000f64000c1e1100 */
[----:B-----5:R-:W-:-:S05]  /*4c00*/  PRMT R13, R220, 0x8880, RZ ;  /* 0x00008880dc0d7816 */ /* 0x020fca00000000ff */
[----:B------:R-:W-:-:S07]  /*4c10*/  IMAD R13, R13, R16, RZ ;  /* 0x000000100d0d7224 */ /* 0x000fce00078e02ff */
.L_x_154:
[----:B------:R-:W-:Y:S05]  /*4c20*/  BSYNC B1 ;  /* 0x0000000000017941 */ /* 0x000fea0003800000 */
.L_x_153:
        /* <DEDUP_REMOVED lines=16> */
.L_x_156:
[----:B------:R-:W-:Y:S05]  /*4d30*/  BSYNC B1 ;  /* 0x0000000000017941 */ /* 0x000fea0003800000 */
.L_x_155:
[----:B------:R-:W-:Y:S01]  /*4d40*/  @!P0 IMAD R179, R179, R2, R13 ;  /* 0x00000002b3b38224 */ /* 0x000fe200078e020d */
[----:B------:R-:W-:Y:S04]  /*4d50*/  BSSY B1, `(.L_x_157) ;  /* 0x0000006000017945 */ /* 0x000fe80003800000 */
[----:B------:R0:W-:Y:S01]  /*4d60*/  @!P0 STG.E.U8 desc[UR50][R8.64+0x71], R179 ;  /* 0x000071b308008986 */ /* 0x0001e2000c101132 */
[----:B------:R-:W-:Y:S05]  /*4d70*/  @P5 BRA `(.L_x_158) ;  /* 0x00000000000c5947 */ /* 0x000fea0003800000 */
[----:B------:R-:W5:Y:S02]  /*4d80*/  LDG.E.U8 R220, desc[UR50][R20.64+0x78] ;  /* 0x0000783214dc7981 */ /* 0x000f64000c1e1100 */
[----:B-----5:R-:W-:-:S05]  /*4d90*/  PRMT R13, R220, 0x8880, RZ ;  /* 0x00008880dc0d7816 */ /* 0x020fca00000000ff */
[----:B------:R-:W-:-:S07]  /*4da0*/  IMAD R13, R13, R16, RZ ;  /* 0x000000100d0d7224 */ /* 0x000fce00078e02ff */
.L_x_158:
[----:B------:R-:W-:Y:S05]  /*4db0*/  BSYNC B1 ;  /* 0x0000000000017941 */ /* 0x000fea0003800000 */
.L_x_157:
[----:B0-----:R-:W-:Y:S01]  /*4dc0*/  @!P5 IMAD R7, R180, R2, R13 ;  /* 0x00000002b407d224 */ /* 0x001fe200078e020d */
[----:B------:R-:W-:Y:S04]  /*4dd0*/  BSSY B1, `(.L_x_159) ;  /* 0x0000006000017945 */ /* 0x000fe80003800000 */
[----:B------:R0:W-:Y:S01]  /*4de0*/  @!P5 STG.E.U8 desc[UR50][R10.64+0x78], R7 ;  /* 0x000078070a00d986 */ /* 0x0001e2000c101132 */
[----:B------:R-:W-:Y:S05]  /*4df0*/  @P1 BRA `(.L_x_160) ;  /* 0x00000000000c1947 */ /* 0x000fea0003800000 */
[----:B------:R-:W5:Y:S02]  /*4e00*/  LDG.E.U8 R220, desc[UR50][R20.64+0x79] ;  /* 0x0000793214dc7981 */ /* 0x000f64000c1e1100 */
[----:B-----5:R-:W-:-:S05]  /*4e10*/  PRMT R13, R220, 0x8880, RZ ;  /* 0x00008880dc0d7816 */ /* 0x020fca00000000ff */
[----:B------:R-:W-:-:S07]  /*4e20*/  IMAD R13, R13, R16, RZ ;  /* 0x000000100d0d7224 */ /* 0x000fce00078e02ff */
.L_x_160:
[----:B------:R-:W-:Y:S05]  /*4e30*/  BSYNC B1 ;  /* 0x0000000000017941 */ /* 0x000fea0003800000 */
.L_x_159:
[----:B------:R-:W-:Y:S01]  /*4e40*/  @!P1 IMAD R181, R181, R2, R13 ;  /* 0x00000002b5b59224 */ /* 0x000fe200078e020d */
[----:B------:R-:W-:Y:S04]  /*4e50*/  BSSY B1, `(.L_x_161) ;  /* 0x0000006000017945 */ /* 0x000fe80003800000 */
[----:B------:R0:W-:Y:S01]  /*4e60*/  @!P1 STG.E.U8 desc[UR50][R10.64+0x79], R181 ;  /* 0x000079b50a009986 */ /* 0x0001e2000c101132 */
[----:B------:R-:W-:Y:S05]  /*4e70*/  @P4 BRA `(.L_x_162) ;  /* 0x00000000000c4947 */ /* 0x000fea0003800000 */
[----:B------:R-:W5:Y:S02]  /*4e80*/  LDG.E.U8 R220, desc[UR50][R4.64+0x78] ;  /* 0x0000783204dc7981 */ /* 0x000f64000c1e1100 */
[----:B-----5:R-:W-:-:S05]  /*4e90*/  PRMT R13, R220, 0x8880, RZ ;  /* 0x00008880dc0d7816 */ /* 0x020fca00000000ff */
[----:B------:R-:W-:-:S07]  /*4ea0*/  IMAD R13, R13, R16, RZ ;  /* 0x000000100d0d7224 */ /* 0x000fce00078e02ff */
.L_x_162:
[----:B------:R-:W-:Y:S05]  /*4eb0*/  BSYNC B1 ;  /* 0x0000000000017941 */ /* 0x000fea0003800000 */
.L_x_161:
[----:B0-----:R-:W-:Y:S01]  /*4ec0*/  @!P4 IMAD R7, R182, R2, R13 ;  /* 0x00000002b607c224 */ /* 0x001fe200078e020d */
[----:B------:R-:W-:Y:S04]  /*4ed0*/  BSSY B1, `(.L_x_163) ;  /* 0x0000006000017945 */ /* 0x000fe80003800000 */
[----:B------:R0:W-:Y:S01]  /*4ee0*/  @!P4 STG.E.U8 desc[UR50][R8.64+0x78], R7 ;  /* 0x000078070800c986 */ /* 0x0001e2000c101132 */
[----:B------:R-:W-:Y:S05]  /*4ef0*/  @P6 BRA `(.L_x_164) ;  /* 0x00000000000c6947 */ /* 0x000fea0003800000 */
[----:B------:R-:W5:Y:S02]  /*4f00*/  LDG.E.U8 R220, desc[UR50][R4.64+0x79] ;  /* 0x0000793204dc7981 */ /* 0x000f64000c1e1100 */
[----:B-----5:R-:W-:-:S05]  /*4f10*/  PRMT R13, R220, 0x8880, RZ ;  /* 0x00008880dc0d7816 */ /* 0x020fca00000000ff */
[----:B------:R-:W-:-:S07]  /*4f20*/  IMAD R13, R13, R16, RZ ;  /* 0x000000100d0d7224 */ /* 0x000fce00078e02ff */
.L_x_164:
[----:B------:R-:W-:Y:S05]  /*4f30*/  BSYNC B1 ;  /* 0x0000000000017941 */ /* 0x000fea0003800000 */
.L_x_163:
[----:B------:R-:W-:Y:S01]  /*4f40*/  @!P6 IMAD R183, R183, R2, R13 ;  /* 0x00000002b7b7e224 */ /* 0x000fe200078e020d */
[----:B------:R-:W-:Y:S04]  /*4f50*/  BSSY B1, `(.L_x_165) ;  /* 0x0000006000017945 */ /* 0x000fe80003800000 */
[----:B------:R0:W-:Y:S01]  /*4f60*/  @!P6 STG.E.U8 desc[UR50][R8.64+0x79], R183 ;  /* 0x000079b70800e986 */ /* 0x0001e2000c101132 */
[----:B------:R-:W-:Y:S05]  /*4f70*/  @P2 BRA `(.L_x_166) ;  /* 0x00000000000c2947 */ /* 0x000fea0003800000 */
[----:B------:R-:W5:Y:S02]  /*4f80*/  LDG.E.U8 R220, desc[UR50][R20.64+0x80] ;  /* 0x0000803214dc7981 */ /* 0x000f64000c1e1100 */
[----:B-----5:R-:W-:-:S05]  /*4f90*/  PRMT R13, R220, 0x8880, RZ ;  /* 0x00008880dc0d7816 */ /* 0x020fca00000000ff */
[----:B------:R-:W-:-:S07]  /*4fa0*/  IMAD R13, R13, R16, RZ ;  /* 0x000000100d0d7224 */ /* 0x000fce00078e02ff */
.L_x_166:
[----:B------:R-:W-:Y:S05]  /*4fb0*/  BSYNC B1 ;  /* 0x0000000000017941 */ /* 0x000fea0003800000 */
.L_x_165:
        /* <DEDUP_REMOVED lines=16> */
.L_x_168:
[----:B------:R-:W-:Y:S05]  /*50c0*/  BSYNC B1 ;  /* 0x0000000000017941 */ /* 0x000fea0003800000 */
.L_x_167:
[----:B------:R-:W-:Y:S01]  /*50d0*/  @!P4 IMAD R185, R185, R2, R13 ;  /* 0x00000002b9b9c224 */ /* 0x000fe200078e020d */
[----:B------:R-:W-:Y:S04]  /*50e0*/  BSSY B1, `(.L_x_169) ;  /* 0x0000006000017945 */ /* 0x000fe80003800000 */
[----:B------:R0:W-:Y:S01]  /*50f0*/  @!P4 STG.E.U8 desc[UR50][R10.64+0x81], R185 ;  /* 0x000081b90a00c986 */ /* 0x0001e2000c101132 */
[----:B------:R-:W-:Y:S05]  /*5100*/  @P3 BRA `(.L_x_170) ;  /* 0x00000000000c3947 */ /* 0x000fea0003800000 */
[----:B------:R-:W5:Y:S02]  /*5110*/  LDG.E.U8 R220, desc[UR50][R4.64+0x80] ;  /* 0x0000803204dc7981 */ /* 0x000f64000c1e1100 */
[----:B-----5:R-:W-:-:S05]  /*5120*/  PRMT R13, R220, 0x8880, RZ ;  /* 0x00008880dc0d7816 */ /* 0x020fca00000000ff */
[----:B------:R-:W-:-:S07]  /*5130*/  IMAD R13, R13, R16, RZ ;  /* 0x000000100d0d7224 */ /* 0x000fce00078e02ff */
.L_x_170:
[----:B------:R-:W-:Y:S05]  /*5140*/  BSYNC B1 ;  /* 0x0000000000017941 */ /* 0x000fea0003800000 */
.L_x_169:
[----:B0-----:R-:W-:Y:S01]  /*5150*/  @!P3 IMAD R7, R186, R2, R13 ;  /* 0x00000002ba07b224 */ /* 0x001fe200078e020d */
[----:B------:R-:W-:Y:S04]  /*5160*/  BSSY B1, `(.L_x_171) ;  /* 0x0000006000017945 */ /* 0x000fe80003800000 */
[----:B------:R0:W-:Y:S01]  /*5170*/  @!P3 STG.E.U8 desc[UR50][R8.64+0x80], R7 ;  /* 0x000080070800b986 */ /* 0x0001e2000c101132 */
[----:B------:R-:W-:Y:S05]  /*5180*/  @P2 BRA `(.L_x_172) ;  /* 0x00000000000c2947 */ /* 0x000fea0003800000 */
[----:B------:R-:W5:Y:S02]  /*5190*/  LDG.E.U8 R220, desc[UR50][R4.64+0x81] ;  /* 0x0000813204dc7981 */ /* 0x000f64000c1e1100 */
[----:B-----5:R-:W-:-:S05]  /*51a0*/  PRMT R13, R220, 0x8880, RZ ;  /* 0x00008880dc0d7816 */ /* 0x020fca00000000ff */
[----:B------:R-:W-:-:S07]  /*51b0*/  IMAD R13, R13, R16, RZ ;  /* 0x000000100d0d7224 */ /* 0x000fce00078e02ff */
.L_x_172:
[----:B------:R-:W-:Y:S05]  /*51c0*/  BSYNC B1 ;  /* 0x0000000000017941 */ /* 0x000fea0003800000 */
.L_x_171:
[----:B------:R-:W-:Y:S01]  /*51d0*/  @!P2 IMAD R187, R187, R2, R13 ;  /* 0x00000002bbbba224 */ /* 0x000fe200078e020d */
[----:B------:R-:W-:Y:S04]  /*51e0*/  BSSY B1, `(.L_x_173) ;  /* 0x0000006000017945 */ /* 0x000fe80003800000 */
[----:B------:R0:W-:Y:S01]  /*51f0*/  @!P2 STG.E.U8 desc[UR50][R8.64+0x81], R187 ;  /* 0x000081bb0800a986 */ /* 0x0001e2000c101132 */
[----:B------:R-:W-:Y:S05]  /*5200*/  @P6 BRA `(.L_x_174) ;  /* 0x00000000000c6947 */ /* 0x000fea0003800000 */
[----:B------:R-:W5:Y:S02]  /*5210*/  LDG.E.U8 R220, desc[UR50][R20.64+0x88] ;  /* 0x0000883214dc7981 */ /* 0x000f64000c1e1100 */
[----:B-----5:R-:W-:-:S05]  /*5220*/  PRMT R13, R220, 0x8880, RZ ;  /* 0x00008880dc0d7816 */ /* 0x020fca00000000ff */
[----:B------:R-:W-:-:S07]  /*5230*/  IMAD R13, R13, R16, RZ ;  /* 0x000000100d0d7224 */ /* 0x000fce00078e02ff */
.L_x_174:
[----:B------:R-:W-:Y:S05]  /*5240*/  BSYNC B1 ;  /* 0x0000000000017941 */ /* 0x000fea0003800000 */
.L_x_173:
[----:B0-----:R-:W-:Y:S01]  /*5250*/  @!P6 IMAD R7, R188, R2, R13 ;  /* 0x00000002bc07e224 */ /* 0x001fe200078e020d */
[----:B------:R-:W-:Y:S04]  /*5260*/  BSSY B1, `(.L_x_175) ;  /* 0x0000006000017945 */ /* 0x000fe80003800000 */
[----:B------:R0:W-:Y:S01]  /*5270*/  @!P6 STG.E.U8 desc[UR50][R10.64+0x88], R7 ;  /* 0x000088070a00e986 */ /* 0x0001e2000c101132 */
[----:B------:R-:W-:Y:S05]  /*5280*/  @P5 BRA `(.L_x_176) ;  /* 0x00000000000c5947 */ /* 0x000fea0003800000 */
[----:B------:R-:W5:Y:S02]  /*5290*/  LDG.E.U8 R220, desc[UR50][R20.64+0x89] ;  /* 0x0000893214dc7981 */ /* 0x000f64000c1e1100 */
[----:B-----5:R-:W-:-:S05]  /*52a0*/  PRMT R13, R220, 0x8880, RZ ;  /* 0x00008880dc0d7816 */ /* 0x020fca00000000ff */
[----:B------:R-:W-:-:S07]  /*52b0*/  IMAD R13, R13, R16, RZ ;  /* 0x000000100d0d7224 */ /* 0x000fce00078e02ff */
.L_x_176:
[----:B------:R-:W-:Y:S05]  /*52c0*/  BSYNC B1 ;  /* 0x0000000000017941 */ /* 0x000fea0003800000 */
.L_x_175:
[----:B------:R-:W-:Y:S01]  /*52d0*/  @!P5 IMAD R189, R189, R2, R13 ;  /* 0x00000002bdbdd224 */ /* 0x000fe200078e020d */
[----:B------:R-:W-:Y:S04]  /*52e0*/  BSSY B1, `(.L_x_177) ;  /* 0x0000006000017945 */ /* 0x000fe80003800000 */
[----:B------:R0:W-:Y:S01]  /*52f0*/  @!P5 STG.E.U8 desc[UR50][R10.64+0x89], R189 ;  /* 0x000089bd0a00d986 */ /* 0x0001e2000c101132 */
[----:B------:R-:W-:Y:S05]  /*5300*/  @P1 BRA `(.L_x_178) ;  /* 0x00000000000c1947 */ /* 0x000fea0003800000 */
[----:B------:R-:W5:Y:S02]  /*5310*/  LDG.E.U8 R220, desc[UR50][R4.64+0x88] ;  /* 0x0000883204dc7981 */ /* 0x000f64000c1e1100 */
[----:B-----5:R-:W-:-:S05]  /*5320*/  PRMT R13, R220, 0x8880, RZ ;  /* 0x00008880dc0d7816 */ /* 0x020fca00000000ff */
[----:B------:R-:W-:-:S07]  /*5330*/  IMAD R13, R13, R16, RZ ;  /* 0x000000100d0d7224 */ /* 0x000fce00078e02ff */
.L_x_178:
[----:B------:R-:W-:Y:S05]  /*5340*/  BSYNC B1 ;  /* 0x0000000000017941 */ /* 0x000fea0003800000 */
.L_x_177:
        /* <DEDUP_REMOVED lines=16> */
.L_x_180:
[----:B------:R-:W-:Y:S05]  /*5450*/  BSYNC B1 ;  /* 0x0000000000017941 */ /* 0x000fea0003800000 */
.L_x_179:
[----:B------:R-:W-:Y:S01]  /*5460*/  @!P0 IMAD R191, R191, R2, R13 ;  /* 0x00000002bfbf8224 */ /* 0x000fe200078e020d */
[----:B------:R-:W-:Y:S04]  /*5470*/  BSSY B1, `(.L_x_181) ;  /* 0x0000006000017945 */ /* 0x000fe80003800000 */
[----:B------:R0:W-:Y:S01]  /*5480*/  @!P0 STG.E.U8 desc[UR50][R8.64+0x89], R191 ;  /* 0x000089bf08008986 */ /* 0x0001e2000c101132 */
[----:B------:R-:W-:Y:S05]  /*5490*/  @P5 BRA `(.L_x_182) ;  /* 0x00000000000c5947 */ /* 0x000fea0003800000 */
[----:B------:R-:W5:Y:S02]  /*54a0*/  LDG.E.U8 R220, desc[UR50][R20.64+0x90] ;  /* 0x0000903214dc7981 */ /* 0x000f64000c1e1100 */
[----:B-----5:R-:W-:-:S05]  /*54b0*/  PRMT R13, R220, 0x8880, RZ ;  /* 0x00008880dc0d7816 */ /* 0x020fca00000000ff */
[----:B------:R-:W-:-:S07]  /*54c0*/  IMAD R13, R13, R16, RZ ;  /* 0x000000100d0d7224 */ /* 0x000fce00078e02ff */
.L_x_182:
[----:B------:R-:W-:Y:S05]  /*54d0*/  BSYNC B1 ;  /* 0x0000000000017941 */ /* 0x000fea0003800000 */
.L_x_181:
[----:B0-----:R-:W-:Y:S01]  /*54e0*/  @!P5 IMAD R7, R192, R2, R13 ;  /* 0x00000002c007d224 */ /* 0x001fe200078e020d */
[----:B------:R-:W-:Y:S04]  /*54f0*/  BSSY B1, `(.L_x_183) ;  /* 0x0000006000017945 */ /* 0x000fe80003800000 */
[----:B------:R0:W-:Y:S01]  /*5500*/  @!P5 STG.E.U8 desc[UR50][R10.64+0x90], R7 ;  /* 0x000090070a00d986 */ /* 0x0001e2000c101132 */
[----:B------:R-:W-:Y:S05]  /*5510*/  @P1 BRA `(.L_x_184) ;  /* 0x00000000000c1947 */ /* 0x000fea0003800000 */
[----:B------:R-:W5:Y:S02]  /*5520*/  LDG.E.U8 R220, desc[UR50][R20.64+0x91] ;  /* 0x0000913214dc7981 */ /* 0x000f64000c1e1100 */
[----:B-----5:R-:W-:-:S05]  /*5530*/  PRMT R13, R220, 0x8880, RZ ;  /* 0x00008880dc0d7816 */ /* 0x020fca00000000ff */
[----:B------:R-:W-:-:S07]  /*5540*/  IMAD R13, R13, R16, RZ ;  /* 0x000000100d0d7224 */ /* 0x000fce00078e02ff */
.L_x_184:
[----:B------:R-:W-:Y:S05]  /*5550*/  BSYNC B1 ;  /* 0x0000000000017941 */ /* 0x000fea0003800000 */
.L_x_183:
[----:B------:R-:W-:Y:S01]  /*5560*/  @!P1 IMAD R193, R193, R2, R13 ;  /* 0x00000002c1c19224 */ /* 0x000fe200078e020d */
[----:B------:R-:W-:Y:S04]  /*5570*/  BSSY B1, `(.L_x_185) ;  /* 0x0000006000017945 */ /* 0x000fe80003800000 */
[----:B------:R0:W-:Y:S01]  /*5580*/  @!P1 STG.E.U8 desc[UR50][R10.64+0x91], R193 ;  /* 0x000091c10a009986 */ /* 0x0001e2000c101132 */
[----:B------:R-:W-:Y:S05]  /*5590*/  @P4 BRA `(.L_x_186) ;  /* 0x00000000000c4947 */ /* 0x000fea0003800000 */
[----:B------:R-:W5:Y:S02]  /*55a0*/  LDG.E.U8 R220, desc[UR50][R4.64+0x90] ;  /* 0x0000903204dc7981 */ /* 0x000f64000c1e1100 */
[----:B-----5:R-:W-:-:S05]  /*55b0*/  PRMT R13, R220, 0x8880, RZ ;  /* 0x00008880dc0d7816 */ /* 0x020fca00000000ff */
[----:B------:R-:W-:-:S07]  /*55c0*/  IMAD R13, R13, R16, RZ ;  /* 0x000000100d0d7224 */ /* 0x000fce00078e02ff */
.L_x_186:
[----:B------:R-:W-:Y:S05]  /*55d0*/  BSYNC B1 ;  /* 0x0000000000017941 */ /* 0x000fea0003800000 */
.L_x_185:
[----:B0-----:R-:W-:Y:S01]  /*55e0*/  @!P4 IMAD R7, R194, R2, R13 ;  /* 0x00000002c207c224 */ /* 0x001fe200078e020d */
[----:B------:R-:W-:Y:S04]  /*55f0*/  BSSY B1, `(.L_x_187) ;  /* 0x0000006000017945 */ /* 0x000fe80003800000 */
[----:B------:R0:W-:Y:S01]  /*5600*/  @!P4 STG.E.U8 desc[UR50][R8.64+0x90], R7 ;  /* 0x000090070800c986 */ /* 0x0001e2000c101132 */
[----:B------:R-:W-:Y:S05]  /*5610*/  @P6 BRA `(.L_x_188) ;  /* 0x00000000000c6947 */ /* 0x000fea0003800000 */
[----:B------:R-:W5:Y:S02]  /*5620*/  LDG.E.U8 R220, desc[UR50][R4.64+0x91] ;  /* 0x0000913204dc7981 */ /* 0x000f64000c1e1100 */
[----:B-----5:R-:W-:-:S05]  /*5630*/  PRMT R13, R220, 0x8880, RZ ;  /* 0x00008880dc0d7816 */ /* 0x020fca00000000ff */
[----:B------:R-:W-:-:S07]  /*5640*/  IMAD R13, R13, R16, RZ ;  /* 0x000000100d0d7224 */ /* 0x000fce00078e02ff */
.L_x_188:
[----:B------:R-:W-:Y:S05]  /*5650*/  BSYNC B1 ;  /* 0x0000000000017941 */ /* 0x000fea0003800000 */
.L_x_187:
[----:B------:R-:W-:Y:S01]  /*5660*/  @!P6 IMAD R195, R195, R2, R13 ;  /* 0x00000002c3c3e224 */ /* 0x000fe200078e020d */
[----:B------:R-:W-:Y:S04]  /*5670*/  BSSY B1, `(.L_x_189) ;  /* 0x0000006000017945 */ /* 0x000fe80003800000 */
[----:B------:R0:W-:Y:S01]  /*5680*/  @!P6 STG.E.U8 desc[UR50][R8.64+0x91], R195 ;  /* 0x000091c30800e986 */ /* 0x0001e2000c101132 */
[----:B------:R-:W-:Y:S05]  /*5690*/  @P2 BRA `(.L_x_190) ;  /* 0x00000000000c2947 */ /* 0x000fea0003800000 */
[----:B------:R-:W5:Y:S02]  /*56a0*/  LDG.E.U8 R220, desc[UR50][R20.64+0x98] ;  /* 0x0000983214dc7981 */ /* 0x000f64000c1e1100 */
[----:B-----5:R-:W-:-:S05]  /*56b0*/  PRMT R13, R220, 0x8880, RZ ;  /* 0x00008880dc0d7816 */ /* 0x020fca00000000ff */
[----:B------:R-:W-:-:S07]  /*56c0*/  IMAD R13, R13, R16, RZ ;  /* 0x000000100d0d7224 */ /* 0x000fce00078e02ff */
.L_x_190:
[----:B------:R-:W-:Y:S05]  /*56d0*/  BSYNC B1 ;  /* 0x0000000000017941 */ /* 0x000fea0003800000 */
.L_x_189:
        /* <DEDUP_REMOVED lines=16> */
.L_x_192:
[----:B------:R-:W-:Y:S05]  /*57e0*/  BSYNC B1 ;  /* 0x0000000000017941 */ /* 0x000fea0003800000 */
.L_x_191:
[----:B------:R-:W-:Y:S01]  /*57f0*/  @!P4 IMAD R197, R197, R2, R13 ;  /* 0x00000002c5c5c224 */ /* 0x000fe200078e020d */
[----:B------:R-:W-:Y:S04]  /*5800*/  BSSY B1, `(.L_x_193) ;  /* 0x0000006000017945 */ /* 0x000fe80003800000 */
[----:B------:R0:W-:Y:S01]  /*5810*/  @!P4 STG.E.U8 desc[UR50][R10.64+0x99], R197 ;  /* 0x000099c50a00c986 */ /* 0x0001e2000c101132 */
[----:B------:R-:W-:Y:S05]  /*5820*/  @P3 BRA `(.L_x_194) ;  /* 0x00000000000c3947 */ /* 0x000fea0003800000 */
[----:B------:R-:W5:Y:S02]  /*5830*/  LDG.E.U8 R220, desc[UR50][R4.64+0x98] ;  /* 0x0000983204dc7981 */ /* 0x000f64000c1e1100 */
[----:B-----5:R-:W-:-:S05]  /*5840*/  PRMT R13, R220, 0x8880, RZ ;  /* 0x00008880dc0d7816 */ /* 0x020fca00000000ff */
[----:B------:R-:W-:-:S07]  /*5850*/  IMAD R13, R13, R16, RZ ;  /* 0x000000100d0d7224 */ /* 0x000fce00078e02ff */
.L_x_194:
[----:B------:R-:W-:Y:S05]  /*5860*/  BSYNC B1 ;  /* 0x0000000000017941 */ /* 0x000fea0003800000 */
.L_x_193:
[----:B0-----:R-:W-:Y:S01]  /*5870*/  @!P3 IMAD R7, R198, R2, R13 ;  /* 0x00000002c607b224 */ /* 0x001fe200078e020d */
[----:B------:R-:W-:Y:S04]  /*5880*/  BSSY B1, `(.L_x_195) ;  /* 0x0000006000017945 */ /* 0x000fe80003800000 */
[----:B------:R0:W-:Y:S01]  /*5890*/  @!P3 STG.E.U8 desc[UR50][R8.64+0x98], R7 ;  /* 0x000098070800b986 */ /* 0x0001e2000c101132 */
[----:B------:R-:W-:Y:S05]  /*58a0*/  @P2 BRA `(.L_x_196) ;  /* 0x00000000000c2947 */ /* 0x000fea0003800000 */
[----:B------:R-:W5:Y:S02]  /*58b0*/  LDG.E.U8 R220, desc[UR50][R4.64+0x99] ;  /* 0x0000993204dc7981 */ /* 0x000f64000c1e1100 */
[----:B-----5:R-:W-:-:S05]  /*58c0*/  PRMT R13, R220, 0x8880, RZ ;  /* 0x00008880dc0d7816 */ /* 0x020fca00000000ff */
[----:B------:R-:W-:-:S07]  /*58d0*/  IMAD R13, R13, R16, RZ ;  /* 0x000000100d0d7224 */ /* 0x000fce00078e02ff */
.L_x_196:
[----:B------:R-:W-:Y:S05]  /*58e0*/  BSYNC B1 ;  /* 0x0000000000017941 */ /* 0x000fea0003800000 */
.L_x_195:
[----:B------:R-:W-:Y:S01]  /*58f0*/  @!P2 IMAD R199, R199, R2, R13 ;  /* 0x00000002c7c7a224 */ /* 0x000fe200078e020d */
[----:B------:R-:W-:Y:S04]  /*5900*/  BSSY B1, `(.L_x_197) ;  /* 0x0000006000017945 */ /* 0x000fe80003800000 */
[----:B------:R0:W-:Y:S01]  /*5910*/  @!P2 STG.E.U8 desc[UR50][R8.64+0x99], R199 ;  /* 0x000099c70800a986 */ /* 0x0001e2000c101132 */
[----:B------:R-:W-:Y:S05]  /*5920*/  @P6 BRA `(.L_x_198) ;  /* 0x00000000000c6947 */ /* 0x000fea0003800000 */
[----:B------:R-:W5:Y:S02]  /*5930*/  LDG.E.U8 R220, desc[UR50][R20.64+0xa0] ;  /* 0x0000a03214dc7981 */ /* 0x000f64000c1e1100 */
[----:B-----5:R-:W-:-:S05]  /*5940*/  PRMT R13, R220, 0x8880, RZ ;  /* 0x00008880dc0d7816 */ /* 0x020fca00000000ff */
[----:B------:R-:W-:-:S07]  /*5950*/  IMAD R13, R13, R16, RZ ;  /* 0x000000100d0d7224 */ /* 0x000fce00078e02ff */
.L_x_198:
[----:B------:R-:W-:Y:S05]  /*5960*/  BSYNC B1 ;  /* 0x0000000000017941 */ /* 0x000fea0003800000 */
.L_x_197:
[----:B0-----:R-:W-:Y:S01]  /*5970*/  @!P6 IMAD R7, R200, R2, R13 ;  /* 0x00000002c807e224 */ /* 0x001fe200078e020d */
[----:B------:R-:W-:Y:S04]  /*5980*/  BSSY B1, `(.L_x_199) ;  /* 0x0000006000017945 */ /* 0x000fe80003800000 */
[----:B------:R0:W-:Y:S01]  /*5990*/  @!P6 STG.E.U8 desc[UR50][R10.64+0xa0], R7 ;  /* 0x0000a0070a00e986 */ /* 0x0001e2000c101132 */
[----:B------:R-:W-:Y:S05]  /*59a0*/  @P5 BRA `(.L_x_200) ;  /* 0x00000000000c5947 */ /* 0x000fea0003800000 */
[----:B------:R-:W5:Y:S02]  /*59b0*/  LDG.E.U8 R220, desc[UR50][R20.64+0xa1] ;  /* 0x0000a13214dc7981 */ /* 0x000f64000c1e1100 */
[----:B-----5:R-:W-:-:S05]  /*59c0*/  PRMT R13, R220, 0x8880, RZ ;  /* 0x00008880dc0d7816 */ /* 0x020fca00000000ff */
[----:B------:R-:W-:-:S07]  /*59d0*/  IMAD R13, R13, R16, RZ ;  /* 0x000000100d0d7224 */ /* 0x000fce00078e02ff */
.L_x_200:
[----:B------:R-:W-:Y:S05]  /*59e0*/  BSYNC B1 ;  /* 0x0000000000017941 */ /* 0x000fea0003800000 */
.L_x_199:
[----:B------:R-:W-:Y:S01]  /*59f0*/  @!P5 IMAD R201, R201, R2, R13 ;  /* 0x00000002c9c9d224 */ /* 0x000fe200078e020d */
[----:B------:R-:W-:Y:S04]  /*5a00*/  BSSY B1, `(.L_x_201) ;  /* 0x0000006000017945 */ /* 0x000fe80003800000 */
[----:B------:R0:W-:Y:S01]  /*5a10*/  @!P5 STG.E.U8 desc[UR50][R10.64+0xa1], R201 ;  /* 0x0000a1c90a00d986 */ /* 0x0001e2000c101132 */
[----:B------:R-:W-:Y:S05]  /*5a20*/  @P1 BRA `(.L_x_202) ;  /* 0x00000000000c1947 */ /* 0x000fea0003800000 */
[----:B------:R-:W5:Y:S02]  /*5a30*/  LDG.E.U8 R220, desc[UR50][R4.64+0xa0] ;  /* 0x0000a03204dc7981 */ /* 0x000f64000c1e1100 */
[----:B-----5:R-:W-:-:S05]  /*5a40*/  PRMT R13, R220, 0x8880, RZ ;  /* 0x00008880dc0d7816 */ /* 0x020fca00000000ff */
[----:B------:R-:W-:-:S07]  /*5a50*/  IMAD R13, R13, R16, RZ ;  /* 0x000000100d0d7224 */ /* 0x000fce00078e02ff */
.L_x_202:
[----:B------:R-:W-:Y:S05]  /*5a60*/  BSYNC B1 ;  /* 0x0000000000017941 */ /* 0x000fea0003800000 */
.L_x_201:
        /* <DEDUP_REMOVED lines=16> */
.L_x_204:
[----:B------:R-:W-:Y:S05]  /*5b70*/  BSYNC B1 ;  /* 0x0000000000017941 */ /* 0x000fea0003800000 */
.L_x_203:
[----:B------:R-:W-:Y:S01]  /*5b80*/  @!P0 IMAD R203, R203, R2, R13 ;  /* 0x00000002cbcb8224 */ /* 0x000fe200078e020d */
[----:B------:R-:W-:Y:S04]  /*5b90*/  BSSY B1, `(.L_x_205) ;  /* 0x0000006000017945 */ /* 0x000fe80003800000 */
[----:B------:R0:W-:Y:S01]  /*5ba0*/  @!P0 STG.E.U8 desc[UR50][R8.64+0xa1], R203 ;  /* 0x0000a1cb08008986 */ /* 0x0001e2000c101132 */
[----:B------:R-:W-:Y:S05]  /*5bb0*/  @P5 BRA `(.L_x_206) ;  /* 0x00000000000c5947 */ /* 0x000fea0003800000 */
[----:B------:R-:W5:Y:S02]  /*5bc0*/  LDG.E.U8 R220, desc[UR50][R20.64+0xa8] ;  /* 0x0000a83214dc7981 */ /* 0x000f64000c1e1100 */
[----:B-----5:R-:W-:-:S05]  /*5bd0*/  PRMT R13, R220, 0x8880, RZ ;  /* 0x00008880dc0d7816 */ /* 0x020fca00000000ff */
[----:B------:R-:W-:-:S07]  /*5be0*/  IMAD R13, R13, R16, RZ ;  /* 0x000000100d0d7224 */ /* 0x000fce00078e02ff */
.L_x_206:
[----:B------:R-:W-:Y:S05]  /*5bf0*/  BSYNC B1 ;  /* 0x0000000000017941 */ /* 0x000fea0003800000 */
.L_x_205:
[----:B0-----:R-:W-:Y:S01]  /*5c00*/  @!P5 IMAD R7, R204, R2, R13 ;  /* 0x00000002cc07d224 */ /* 0x001fe200078e020d */
[----:B------:R-:W-:Y:S04]  /*5c10*/  BSSY B1, `(.L_x_207) ;  /* 0x0000006000017945 */ /* 0x000fe80003800000 */
[----:B------:R0:W-:Y:S01]  /*5c20*/  @!P5 STG.E.U8 desc[UR50][R10.64+0xa8], R7 ;  /* 0x0000a8070a00d986 */ /* 0x0001e2000c101132 */
[----:B------:R-:W-:Y:S05]  /*5c30*/  @P1 BRA `(.L_x_208) ;  /* 0x00000000000c1947 */ /* 0x000fea0003800000 */
[----:B------:R-:W5:Y:S02]  /*5c40*/  LDG.E.U8 R220, desc[UR50][R20.64+0xa9] ;  /* 0x0000a93214dc7981 */ /* 0x000f64000c1e1100 */
[----:B-----5:R-:W-:-:S05]  /*5c50*/  PRMT R13, R220, 0x8880, RZ ;  /* 0x00008880dc0d7816 */ /* 0x020fca00000000ff */
[----:B------:R-:W-:-:S07]  /*5c60*/  IMAD R13, R13, R16, RZ ;  /* 0x000000100d0d7224 */ /* 0x000fce00078e02ff */
.L_x_208:
[----:B------:R-:W-:Y:S05]  /*5c70*/  BSYNC B1 ;  /* 0x0000000000017941 */ /* 0x000fea0003800000 */
.L_x_207:
[----:B------:R-:W-:Y:S01]  /*5c80*/  @!P1 IMAD R205, R205, R2, R13 ;  /* 0x00000002cdcd9224 */ /* 0x000fe200078e020d */
[----:B------:R-:W-:Y:S04]  /*5c90*/  BSSY B1, `(.L_x_209) ;  /* 0x0000006000017945 */ /* 0x000fe80003800000 */
[----:B------:R0:W-:Y:S01]  /*5ca0*/  @!P1 STG.E.U8 desc[UR50][R10.64+0xa9], R205 ;  /* 0x0000a9cd0a009986 */ /* 0x0001e2000c101132 */
[----:B------:R-:W-:Y:S05]  /*5cb0*/  @P4 BRA `(.L_x_210) ;  /* 0x00000000000c4947 */ /* 0x000fea0003800000 */
[----:B------:R-:W5:Y:S02]  /*5cc0*/  LDG.E.U8 R220, desc[UR50][R4.64+0xa8] ;  /* 0x0000a83204dc7981 */ /* 0x000f64000c1e1100 */
[----:B-----5:R-:W-:-:S05]  /*5cd0*/  PRMT R13, R220, 0x8880, RZ ;  /* 0x00008880dc0d7816 */ /* 0x020fca00000000ff */
[----:B------:R-:W-:-:S07]  /*5ce0*/  IMAD R13, R13, R16, RZ ;  /* 0x000000100d0d7224 */ /* 0x000fce00078e02ff */
.L_x_210:
[----:B------:R-:W-:Y:S05]  /*5cf0*/  BSYNC B1 ;  /* 0x0000000000017941 */ /* 0x000fea0003800000 */
.L_x_209:
[----:B0-----:R-:W-:Y:S01]  /*5d00*/  @!P4 IMAD R7, R206, R2, R13 ;  /* 0x00000002ce07c224 */ /* 0x001fe200078e020d */
[----:B------:R-:W-:Y:S04]  /*5d10*/  BSSY B1, `(.L_x_211) ;  /* 0x0000006000017945 */ /* 0x000fe80003800000 */
[----:B------:R0:W-:Y:S01]  /*5d20*/  @!P4 STG.E.U8 desc[UR50][R8.64+0xa8], R7 ;  /* 0x0000a8070800c986 */ /* 0x0001e2000c101132 */
[----:B------:R-:W-:Y:S05]  /*5d30*/  @P6 BRA `(.L_x_212) ;  /* 0x00000000000c6947 */ /* 0x000fea0003800000 */
[----:B------:R-:W5:Y:S02]  /*5d40*/  LDG.E.U8 R220, desc[UR50][R4.64+0xa9] ;  /* 0x0000a93204dc7981 */ /* 0x000f64000c1e1100 */
[----:B-----5:R-:W-:-:S05]  /*5d50*/  PRMT R13, R220, 0x8880, RZ ;  /* 0x00008880dc0d7816 */ /* 0x020fca00000000ff */
[----:B------:R-:W-:-:S07]  /*5d60*/  IMAD R13, R13, R16, RZ ;  /* 0x000000100d0d7224 */ /* 0x000fce00078e02ff */
.L_x_212:
[----:B------:R-:W-:Y:S05]  /*5d70*/  BSYNC B1 ;  /* 0x0000000000017941 */ /* 0x000fea0003800000 */
.L_x_211:
[----:B------:R-:W-:Y:S01]  /*5d80*/  @!P6 IMAD R207, R207, R2, R13 ;  /* 0x00000002cfcfe224 */ /* 0x000fe200078e020d */
[----:B------:R-:W-:Y:S04]  /*5d90*/  BSSY B1, `(.L_x_213) ;  /* 0x0000006000017945 */ /* 0x000fe80003800000 */
[----:B------:R0:W-:Y:S01]  /*5da0*/  @!P6 STG.E.U8 desc[UR50][R8.64+0xa9], R207 ;  /* 0x0000a9cf0800e986 */ /* 0x0001e2000c101132 */
[----:B------:R-:W-:Y:S05]  /*5db0*/  @P2 BRA `(.L_x_214) ;  /* 0x00000000000c2947 */ /* 0x000fea0003800000 */
[----:B------:R-:W5:Y:S02]  /*5dc0*/  LDG.E.U8 R220, desc[UR50][R20.64+0xb0] ;  /* 0x0000b03214dc7981 */ /* 0x000f64000c1e1100 */
[----:B-----5:R-:W-:-:S05]  /*5dd0*/  PRMT R13, R220, 0x8880, RZ ;  /* 0x00008880dc0d7816 */ /* 0x020fca00000000ff */
[----:B------:R-:W-:-:S07]  /*5de0*/  IMAD R13, R13, R16, RZ ;  /* 0x000000100d0d7224 */ /* 0x000fce00078e02ff */
.L_x_214:
[----:B------:R-:W-:Y:S05]  /*5df0*/  BSYNC B1 ;  /* 0x0000000000017941 */ /* 0x000fea0003800000 */
.L_x_213:
        /* <DEDUP_REMOVED lines=16> */
.L_x_216:
[----:B------:R-:W-:Y:S05]  /*5f00*/  BSYNC B1 ;  /* 0x0000000000017941 */ /* 0x000fea0003800000 */
.L_x_215:
[----:B------:R-:W-:Y:S01]  /*5f10*/  @!P4 IMAD R209, R209, R2, R13 ;  /* 0x00000002d1d1c224 */ /* 0x000fe200078e020d */
[----:B------:R-:W-:Y:S04]  /*5f20*/  BSSY B1, `(.L_x_217) ;  /* 0x0000006000017945 */ /* 0x000fe80003800000 */
[----:B------:R0:W-:Y:S01]  /*5f30*/  @!P4 STG.E.U8 desc[UR50][R10.64+0xb1], R209 ;  /* 0x0000b1d10a00c986 */ /* 0x0001e2000c101132 */
[----:B------:R-:W-:Y:S05]  /*5f40*/  @P3 BRA `(.L_x_218) ;  /* 0x00000000000c3947 */ /* 0x000fea0003800000 */
[----:B------:R-:W5:Y:S02]  /*5f50*/  LDG.E.U8 R220, desc[UR50][R4.64+0xb0] ;  /* 0x0000b03204dc7981 */ /* 0x000f64000c1e1100 */
[----:B-----5:R-:W-:-:S05]  /*5f60*/  PRMT R13, R220, 0x8880, RZ ;  /* 0x00008880dc0d7816 */ /* 0x020fca00000000ff */
[----:B------:R-:W-:-:S07]  /*5f70*/  IMAD R13, R13, R16, RZ ;  /* 0x000000100d0d7224 */ /* 0x000fce00078e02ff */
.L_x_218:
[----:B------:R-:W-:Y:S05]  /*5f80*/  BSYNC B1 ;  /* 0x0000000000017941 */ /* 0x000fea0003800000 */
.L_x_217:
[----:B0-----:R-:W-:Y:S01]  /*5f90*/  @!P3 IMAD R7, R210, R2, R13 ;  /* 0x00000002d207b224 */ /* 0x001fe200078e020d */
[----:B------:R-:W-:Y:S04]  /*5fa0*/  BSSY B1, `(.L_x_219) ;  /* 0x0000006000017945 */ /* 0x000fe80003800000 */
[----:B------:R0:W-:Y:S01]  /*5fb0*/  @!P3 STG.E.U8 desc[UR50][R8.64+0xb0], R7 ;  /* 0x0000b0070800b986 */ /* 0x0001e2000c101132 */
[----:B------:R-:W-:Y:S05]  /*5fc0*/  @P2 BRA `(.L_x_220) ;  /* 0x00000000000c2947 */ /* 0x000fea0003800000 */
[----:B------:R-:W5:Y:S02]  /*5fd0*/  LDG.E.U8 R220, desc[UR50][R4.64+0xb1] ;  /* 0x0000b13204dc7981 */ /* 0x000f64000c1e1100 */
[----:B-----5:R-:W-:-:S05]  /*5fe0*/  PRMT R13, R220, 0x8880, RZ ;  /* 0x00008880dc0d7816 */ /* 0x020fca00000000ff */
[----:B------:R-:W-:-:S07]  /*5ff0*/  IMAD R13, R13, R16, RZ ;  /* 0x000000100d0d7224 */ /* 0x000fce00078e02ff */
.L_x_220:
[----:B------:R-:W-:Y:S05]  /*6000*/  BSYNC B1 ;  /* 0x0000000000017941 */ /* 0x000fea0003800000 */
.L_x_219:
[----:B------:R-:W-:Y:S01]  /*6010*/  @!P2 IMAD R211, R211, R2, R13 ;  /* 0x00000002d3d3a224 */ /* 0x000fe200078e020d */
[----:B------:R-:W-:Y:S04]  /*6020*/  BSSY B1, `(.L_x_221) ;  /* 0x0000006000017945 */ /* 0x000fe80003800000 */
[----:B------:R0:W-:Y:S01]  /*6030*/  @!P2 STG.E.U8 desc[UR50][R8.64+0xb1], R211 ;  /* 0x0000b1d30800a986 */ /* 0x0001e2000c101132 */
[----:B------:R-:W-:Y:S05]  /*6040*/  @P6 BRA `(.L_x_222) ;  /* 0x00000000000c6947 */ /* 0x000fea0003800000 */
[----:B------:R-:W5:Y:S02]  /*6050*/  LDG.E.U8 R220, desc[UR50][R20.64+0xb8] ;  /* 0x0000b83214dc7981 */ /* 0x000f64000c1e1100 */
[----:B-----5:R-:W-:-:S05]  /*6060*/  PRMT R13, R220, 0x8880, RZ ;  /* 0x00008880dc0d7816 */ /* 0x020fca00000000ff */
[----:B------:R-:W-:-:S07]  /*6070*/  IMAD R13, R13, R16, RZ ;  /* 0x000000100d0d7224 */ /* 0x000fce00078e02ff */
.L_x_222:
[----:B------:R-:W-:Y:S05]  /*6080*/  BSYNC B1 ;  /* 0x0000000000017941 */ /* 0x000fea0003800000 */
.L_x_221:
[----:B0-----:R-:W-:Y:S01]  /*6090*/  @!P6 IMAD R7, R212, R2, R13 ;  /* 0x00000002d407e224 */ /* 0x001fe200078e020d */
[----:B------:R-:W-:Y:S04]  /*60a0*/  BSSY B1, `(.L_x_223) ;  /* 0x0000006000017945 */ /* 0x000fe80003800000 */
[----:B------:R0:W-:Y:S01]  /*60b0*/  @!P6 STG.E.U8 desc[UR50][R10.64+0xb8], R7 ;  /* 0x0000b8070a00e986 */ /* 0x0001e2000c101132 */
[----:B------:R-:W-:Y:S05]  /*60c0*/  @P5 BRA `(.L_x_224) ;  /* 0x00000000000c5947 */ /* 0x000fea0003800000 */
[----:B------:R-:W5:Y:S02]  /*60d0*/  LDG.E.U8 R220, desc[UR50][R20.64+0xb9] ;  /* 0x0000b93214dc7981 */ /* 0x000f64000c1e1100 */
[----:B-----5:R-:W-:-:S05]  /*60e0*/  PRMT R13, R220, 0x8880, RZ ;  /* 0x00008880dc0d7816 */ /* 0x020fca00000000ff */
[----:B------:R-:W-:-:S07]  /*60f0*/  IMAD R13, R13, R16, RZ ;  /* 0x000000100d0d7224 */ /* 0x000fce00078e02ff */
.L_x_224:
[----:B------:R-:W-:Y:S05]  /*6100*/  BSYNC B1 ;  /* 0x0000000000017941 */ /* 0x000fea0003800000 */
.L_x_223:
[----:B------:R-:W-:Y:S01]  /*6110*/  @!P5 IMAD R213, R213, R2, R13 ;  /* 0x00000002d5d5d224 */ /* 0x000fe200078e020d */
[----:B------:R-:W-:Y:S04]  /*6120*/  BSSY B1, `(.L_x_225) ;  /* 0x0000006000017945 */ /* 0x000fe80003800000 */
[----:B------:R0:W-:Y:S01]  /*6130*/  @!P5 STG.E.U8 desc[UR50][R10.64+0xb9], R213 ;  /* 0x0000b9d50a00d986 */ /* 0x0001e2000c101132 */
[----:B------:R-:W-:Y:S05]  /*6140*/  @P1 BRA `(.L_x_226) ;  /* 0x00000000000c1947 */ /* 0x000fea0003800000 */
[----:B------:R-:W5:Y:S02]  /*6150*/  LDG.E.U8 R220, desc[UR50][R4.64+0xb8] ;  /* 0x0000b83204dc7981 */ /* 0x000f64000c1e1100 */
[----:B-----5:R-:W-:-:S05]  /*6160*/  PRMT R13, R220, 0x8880, RZ ;  /* 0x00008880dc0d7816 */ /* 0x020fca00000000ff */
[----:B------:R-:W-:-:S07]  /*6170*/  IMAD R13, R13, R16, RZ ;  /* 0x000000100d0d7224 */ /* 0x000fce00078e02ff */
.L_x_226:
[----:B------:R-:W-:Y:S05]  /*6180*/  BSYNC B1 ;  /* 0x0000000000017941 */ /* 0x000fea0003800000 */
.L_x_225:
        /* <DEDUP_REMOVED lines=16> */
.L_x_228:
[----:B------:R-:W-:Y:S05]  /*6290*/  BSYNC B1 ;  /* 0x0000000000017941 */ /* 0x000fea0003800000 */
.L_x_227:
[----:B------:R-:W-:Y:S01]  /*62a0*/  @!P0 IMAD R215, R215, R2, R13 ;  /* 0x00000002d7d78224 */ /* 0x000fe200078e020d */
[----:B------:R-:W-:Y:S04]  /*62b0*/  BSSY B1, `(.L_x_229) ;  /* 0x0000006000017945 */ /* 0x000fe80003800000 */
[----:B------:R0:W-:Y:S01]  /*62c0*/  @!P0 STG.E.U8 desc[UR50][R8.64+0xb9], R215 ;  /* 0x0000b9d708008986 */ /* 0x0001e2000c101132 */
[----:B------:R-:W-:Y:S05]  /*62d0*/  @P5 BRA `(.L_x_230) ;  /* 0x00000000000c5947 */ /* 0x000fea0003800000 */
[----:B------:R-:W5:Y:S02]  /*62e0*/  LDG.E.U8 R220, desc[UR50][R20.64+0xc0] ;  /* 0x0000c03214dc7981 */ /* 0x000f64000c1e1100 */
[----:B-----5:R-:W-:-:S05]  /*62f0*/  PRMT R13, R220, 0x8880, RZ ;  /* 0x00008880dc0d7816 */ /* 0x020fca00000000ff */
[----:B------:R-:W-:-:S07]  /*6300*/  IMAD R13, R13, R16, RZ ;  /* 0x000000100d0d7224 */ /* 0x000fce00078e02ff */
.L_x_230:
[----:B------:R-:W-:Y:S05]  /*6310*/  BSYNC B1 ;  /* 0x0000000000017941 */ /* 0x000fea0003800000 */
.L_x_229:
[----:B0-----:R-:W-:Y:S01]  /*6320*/  @!P5 IMAD R7, R24, R2, R13 ;  /* 0x000000021807d224 */ /* 0x001fe200078e020d */
[----:B------:R-:W-:Y:S04]  /*6330*/  BSSY B1, `(.L_x_231) ;  /* 0x0000006000017945 */ /* 0x000fe80003800000 */
[----:B------:R0:W-:Y:S01]  /*6340*/  @!P5 STG.E.U8 desc[UR50][R10.64+0xc0], R7 ;  /* 0x0000c0070a00d986 */ /* 0x0001e2000c101132 */
[----:B------:R-:W-:Y:S05]  /*6350*/  @P1 BRA `(.L_x_232) ;  /* 0x00000000000c1947 */ /* 0x000fea0003800000 */
[----:B------:R-:W5:Y:S02]  /*6360*/  LDG.E.U8 R220, desc[UR50][R20.64+0xc1] ;  /* 0x0000c13214dc7981 */ /* 0x000f64000c1e1100 */
[----:B-----5:R-:W-:-:S05]  /*6370*/  PRMT R13, R220, 0x8880, RZ ;  /* 0x00008880dc0d7816 */ /* 0x020fca00000000ff */
[----:B------:R-:W-:-:S07]  /*6380*/  IMAD R13, R13, R16, RZ ;  /* 0x000000100d0d7224 */ /* 0x000fce00078e02ff */
.L_x_232:
[----:B------:R-:W-:Y:S05]  /*6390*/  BSYNC B1 ;  /* 0x0000000000017941 */ /* 0x000fea0003800000 */
.L_x_231:
[----:B------:R-:W-:Y:S01]  /*63a0*/  @!P1 IMAD R25, R25, R2, R13 ;  /* 0x0000000219199224 */ /* 0x000fe200078e020d */
[----:B------:R-:W-:Y:S04]  /*63b0*/  BSSY B1, `(.L_x_233) ;  /* 0x0000006000017945 */ /* 0x000fe80003800000 */
[----:B------:R0:W-:Y:S01]  /*63c0*/  @!P1 STG.E.U8 desc[UR50][R10.64+0xc1], R25 ;  /* 0x0000c1190a009986 */ /* 0x0001e2000c101132 */
[----:B------:R-:W-:Y:S05]  /*63d0*/  @P4 BRA `(.L_x_234) ;  /* 0x00000000000c4947 */ /* 0x000fea0003800000 */
[----:B------:R-:W5:Y:S02]  /*63e0*/  LDG.E.U8 R220, desc[UR50][R4.64+0xc0] ;  /* 0x0000c03204dc7981 */ /* 0x000f64000c1e1100 */
[----:B-----5:R-:W-:-:S05]  /*63f0*/  PRMT R13, R220, 0x8880, RZ ;  /* 0x00008880dc0d7816 */ /* 0x020fca00000000ff */
[----:B------:R-:W-:-:S07]  /*6400*/  IMAD R13, R13, R16, RZ ;  /* 0x000000100d0d7224 */ /* 0x000fce00078e02ff */
.L_x_234:
[----:B------:R-:W-:Y:S05]  /*6410*/  BSYNC B1 ;  /* 0x0000000000017941 */ /* 0x000fea0003800000 */
.L_x_233:
[----:B0-----:R-:W-:Y:S01]  /*6420*/  @!P4 IMAD R7, R26, R2, R13 ;  /* 0x000000021a07c224 */ /* 0x001fe200078e020d */
[----:B------:R-:W-:Y:S04]  /*6430*/  BSSY B1, `(.L_x_235) ;  /* 0x0000006000017945 */ /* 0x000fe80003800000 */
[----:B------:R0:W-:Y:S01]  /*6440*/  @!P4 STG.E.U8 desc[UR50][R8.64+0xc0], R7 ;  /* 0x0000c0070800c986 */ /* 0x0001e2000c101132 */
[----:B------:R-:W-:Y:S05]  /*6450*/  @P6 BRA `(.L_x_236) ;  /* 0x00000000000c6947 */ /* 0x000fea0003800000 */
[----:B------:R-:W5:Y:S02]  /*6460*/  LDG.E.U8 R220, desc[UR50][R4.64+0xc1] ;  /* 0x0000c13204dc7981 */ /* 0x000f64000c1e1100 */
[----:B-----5:R-:W-:-:S05]  /*6470*/  PRMT R13, R220, 0x8880, RZ ;  /* 0x00008880dc0d7816 */ /* 0x020fca00000000ff */
[----:B------:R-:W-:-:S07]  /*6480*/  IMAD R13, R13, R16, RZ ;  /* 0x000000100d0d7224 */ /* 0x000fce00078e02ff */
.L_x_236:
[----:B------:R-:W-:Y:S05]  /*6490*/  BSYNC B1 ;  /* 0x0000000000017941 */ /* 0x000fea0003800000 */
.L_x_235:
[----:B------:R-:W-:Y:S01]  /*64a0*/  @!P6 IMAD R27, R27, R2, R13 ;  /* 0x000000021b1be224 */ /* 0x000fe200078e020d */
[----:B------:R-:W-:Y:S04]  /*64b0*/  BSSY B1, `(.L_x_237) ;  /* 0x0000006000017945 */ /* 0x000fe80003800000 */
[----:B------:R0:W-:Y:S01]  /*64c0*/  @!P6 STG.E.U8 desc[UR50][R8.64+0xc1], R27 ;  /* 0x0000c11b0800e986 */ /* 0x0001e2000c101132 */
[----:B------:R-:W-:Y:S05]  /*64d0*/  @P2 BRA `(.L_x_238) ;  /* 0x00000000000c2947 */ /* 0x000fea0003800000 */
[----:B------:R-:W5:Y:S02]  /*64e0*/  LDG.E.U8 R220, desc[UR50][R20.64+0xc8] ;  /* 0x0000c83214dc7981 */ /* 0x000f64000c1e1100 */
[----:B-----5:R-:W-:-:S05]  /*64f0*/  PRMT R13, R220, 0x8880, RZ ;  /* 0x00008880dc0d7816 */ /* 0x020fca00000000ff */
[----:B------:R-:W-:-:S07]  /*6500*/  IMAD R13, R13, R16, RZ ;  /* 0x000000100d0d7224 */ /* 0x000fce00078e02ff */
.L_x_238:
[----:B------:R-:W-:Y:S05]  /*6510*/  BSYNC B1 ;  /* 0x0000000000017941 */ /* 0x000fea0003800000 */
.L_x_237:
        /* <DEDUP_REMOVED lines=16> */
.L_x_240:
[----:B------:R-:W-:Y:S05]  /*6620*/  BSYNC B1 ;  /* 0x0000000000017941 */ /* 0x000fea0003800000 */
.L_x_239:
[----:B------:R-:W-:Y:S01]  /*6630*/  @!P4 IMAD R29, R29, R2, R13 ;  /* 0x000000021d1dc224 */ /* 0x000fe200078e020d */
[----:B------:R-:W-:Y:S04]  /*6640*/  BSSY B1, `(.L_x_241) ;  /* 0x0000006000017945 */ /* 0x000fe80003800000 */
[----:B------:R0:W-:Y:S01]  /*6650*/  @!P4 STG.E.U8 desc[UR50][R10.64+0xc9], R29 ;  /* 0x0000c91d0a00c986 */ /* 0x0001e2000c101132 */
[----:B------:R-:W-:Y:S05]  /*6660*/  @P3 BRA `(.L_x_242) ;  /* 0x00000000000c3947 */ /* 0x000fea0003800000 */
[----:B------:R-:W5:Y:S02]  /*6670*/  LDG.E.U8 R220, desc[UR50][R4.64+0xc8] ;  /* 0x0000c83204dc7981 */ /* 0x000f64000c1e1100 */
[----:B-----5:R-:W-:-:S05]  /*6680*/  PRMT R13, R220, 0x8880, RZ ;  /* 0x00008880dc0d7816 */ /* 0x020fca00000000ff */
[----:B------:R-:W-:-:S07]  /*6690*/  IMAD R13, R13, R16, RZ ;  /* 0x000000100d0d7224 */ /* 0x000fce00078e02ff */
.L_x_242:
[----:B------:R-:W-:Y:S05]  /*66a0*/  BSYNC B1 ;  /* 0x0000000000017941 */ /* 0x000fea0003800000 */
.L_x_241:
[----:B0-----:R-:W-:Y:S01]  /*66b0*/  @!P3 IMAD R7, R30, R2, R13 ;  /* 0x000000021e07b224 */ /* 0x001fe200078e020d */
[----:B------:R-:W-:Y:S04]  /*66c0*/  BSSY B1, `(.L_x_243) ;  /* 0x0000006000017945 */ /* 0x000fe80003800000 */
[----:B------:R0:W-:Y:S01]  /*66d0*/  @!P3 STG.E.U8 desc[UR50][R8.64+0xc8], R7 ;  /* 0x0000c8070800b986 */ /* 0x0001e2000c101132 */
[----:B------:R-:W-:Y:S05]  /*66e0*/  @P2 BRA `(.L_x_244) ;  /* 0x00000000000c2947 */ /* 0x000fea0003800000 */
[----:B------:R-:W5:Y:S02]  /*66f0*/  LDG.E.U8 R220, desc[UR50][R4.64+0xc9] ;  /* 0x0000c93204dc7981 */ /* 0x000f64000c1e1100 */
[----:B-----5:R-:W-:-:S05]  /*6700*/  PRMT R13, R220, 0x8880, RZ ;  /* 0x00008880dc0d7816 */ /* 0x020fca00000000ff */
[----:B------:R-:W-:-:S07]  /*6710*/  IMAD R13, R13, R16, RZ ;  /* 0x000000100d0d7224 */ /* 0x000fce00078e02ff */
.L_x_244:
[----:B------:R-:W-:Y:S05]  /*6720*/  BSYNC B1 ;  /* 0x0000000000017941 */ /* 0x000fea0003800000 */
.L_x_243:
[----:B------:R-:W-:Y:S01]  /*6730*/  @!P2 IMAD R31, R31, R2, R13 ;  /* 0x000000021f1fa224 */ /* 0x000fe200078e020d */
[----:B------:R-:W-:Y:S04]  /*6740*/  BSSY B1, `(.L_x_245) ;  /* 0x0000006000017945 */ /* 0x000fe80003800000 */
[----:B------:R0:W-:Y:S01]  /*6750*/  @!P2 STG.E.U8 desc[UR50][R8.64+0xc9], R31 ;  /* 0x0000c91f0800a986 */ /* 0x0001e2000c101132 */
[----:B------:R-:W-:Y:S05]  /*6760*/  @P6 BRA `(.L_x_246) ;  /* 0x00000000000c6947 */ /* 0x000fea0003800000 */
[----:B------:R-:W5:Y:S02]  /*6770*/  LDG.E.U8 R220, desc[UR50][R20.64+0xd0] ;  /* 0x0000d03214dc7981 */ /* 0x000f64000c1e1100 */
[----:B-----5:R-:W-:-:S05]  /*6780*/  PRMT R13, R220, 0x8880, RZ ;  /* 0x00008880dc0d7816 */ /* 0x020fca00000000ff */
[----:B------:R-:W-:-:S07]  /*6790*/  IMAD R13, R13, R16, RZ ;  /* 0x000000100d0d7224 */ /* 0x000fce00078e02ff */
.L_x_246:
[----:B------:R-:W-:Y:S05]  /*67a0*/  BSYNC B1 ;  /* 0x0000000000017941 */ /* 0x000fea0003800000 */
.L_x_245:
[----:B0-----:R-:W-:Y:S01]  /*67b0*/  @!P6 IMAD R7, R32, R2, R13 ;  /* 0x000000022007e224 */ /* 0x001fe200078e020d */
[----:B------:R-:W-:Y:S04]  /*67c0*/  BSSY B1, `(.L_x_247) ;  /* 0x0000006000017945 */ /* 0x000fe80003800000 */
[----:B------:R0:W-:Y:S01]  /*67d0*/  @!P6 STG.E.U8 desc[UR50][R10.64+0xd0], R7 ;  /* 0x0000d0070a00e986 */ /* 0x0001e2000c101132 */
[----:B------:R-:W-:Y:S05]  /*67e0*/  @P5 BRA `(.L_x_248) ;  /* 0x00000000000c5947 */ /* 0x000fea0003800000 */
[----:B------:R-:W5:Y:S02]  /*67f0*/  LDG.E.U8 R220, desc[UR50][R20.64+0xd1] ;  /* 0x0000d13214dc7981 */ /* 0x000f64000c1e1100 */
[----:B-----5:R-:W-:-:S05]  /*6800*/  PRMT R13, R220, 0x8880, RZ ;  /* 0x00008880dc0d7816 */ /* 0x020fca00000000ff */
[----:B------:R-:W-:-:S07]  /*6810*/  IMAD R13, R13, R16, RZ ;  /* 0x000000100d0d7224 */ /* 0x000fce00078e02ff */
.L_x_248:
[----:B------:R-:W-:Y:S05]  /*6820*/  BSYNC B1 ;  /* 0x0000000000017941 */ /* 0x000fea0003800000 */
.L_x_247:
[----:B------:R-:W-:Y:S01]  /*6830*/  @!P5 IMAD R33, R33, R2, R13 ;  /* 0x000000022121d224 */ /* 0x000fe200078e020d */
[----:B------:R-:W-:Y:S04]  /*6840*/  BSSY B1, `(.L_x_249) ;  /* 0x0000006000017945 */ /* 0x000fe80003800000 */
[----:B------:R0:W-:Y:S01]  /*6850*/  @!P5 STG.E.U8 desc[UR50][R10.64+0xd1], R33 ;  /* 0x0000d1210a00d986 */ /* 0x0001e2000c101132 */
[----:B------:R-:W-:Y:S05]  /*6860*/  @P1 BRA `(.L_x_250) ;  /* 0x00000000000c1947 */ /* 0x000fea0003800000 */
[----:B------:R-:W5:Y:S02]  /*6870*/  LDG.E.U8 R220, desc[UR50][R4.64+0xd0] ;  /* 0x0000d03204dc7981 */ /* 0x000f64000c1e1100 */
[----:B-----5:R-:W-:-:S05]  /*6880*/  PRMT R13, R220, 0x8880, RZ ;  /* 0x00008880dc0d7816 */ /* 0x020fca00000000ff */
[----:B------:R-:W-:-:S07]  /*6890*/  IMAD R13, R13, R16, RZ ;  /* 0x000000100d0d7224 */ /* 0x000fce00078e02ff */
.L_x_250:
[----:B------:R-:W-:Y:S05]  /*68a0*/  BSYNC B1 ;  /* 0x0000000000017941 */ /* 0x000fea0003800000 */
.L_x_249:
        /* <DEDUP_REMOVED lines=16> */
.L_x_252:
[----:B------:R-:W-:Y:S05]  /*69b0*/  BSYNC B1 ;  /* 0x0000000000017941 */ /* 0x000fea0003800000 */
.L_x_251:
[----:B------:R-:W-:Y:S01]  /*69c0*/  @!P0 IMAD R35, R35, R2, R13 ;  /* 0x0000000223238224 */ /* 0x000fe200078e020d */
[----:B------:R-:W-:Y:S04]  /*69d0*/  BSSY B1, `(.L_x_253) ;  /* 0x0000006000017945 */ /* 0x000fe80003800000 */
[----:B------:R0:W-:Y:S01]  /*69e0*/  @!P0 STG.E.U8 desc[UR50][R8.64+0xd1], R35 ;  /* 0x0000d12308008986 */ /* 0x0001e2000c101132 */
[----:B------:R-:W-:Y:S05]  /*69f0*/  @P5 BRA `(.L_x_254) ;  /* 0x00000000000c5947 */ /* 0x000fea0003800000 */
[----:B------:R-:W5:Y:S02]  /*6a00*/  LDG.E.U8 R220, desc[UR50][R20.64+0xd8] ;  /* 0x0000d83214dc7981 */ /* 0x000f64000c1e1100 */
[----:B-----5:R-:W-:-:S05]  /*6a10*/  PRMT R13, R220, 0x8880, RZ ;  /* 0x00008880dc0d7816 */ /* 0x020fca00000000ff */
[----:B------:R-:W-:-:S07]  /*6a20*/  IMAD R13, R13, R16, RZ ;  /* 0x000000100d0d7224 */ /* 0x000fce00078e02ff */
.L_x_254:
[----:B------:R-:W-:Y:S05]  /*6a30*/  BSYNC B1 ;  /* 0x0000000000017941 */ /* 0x000fea0003800000 */
.L_x_253:
[----:B0-----:R-:W-:Y:S01]  /*6a40*/  @!P5 IMAD R7, R36, R2, R13 ;  /* 0x000000022407d224 */ /* 0x001fe200078e020d */
[----:B------:R-:W-:Y:S04]  /*6a50*/  BSSY B1, `(.L_x_255) ;  /* 0x0000006000017945 */ /* 0x000fe80003800000 */
[----:B------:R0:W-:Y:S01]  /*6a60*/  @!P5 STG.E.U8 desc[UR50][R10.64+0xd8], R7 ;  /* 0x0000d8070a00d986 */ /* 0x0001e2000c101132 */
[----:B------:R-:W-:Y:S05]  /*6a70*/  @P1 BRA `(.L_x_256) ;  /* 0x00000000000c1947 */ /* 0x000fea0003800000 */
[----:B------:R-:W5:Y:S02]  /*6a80*/  LDG.E.U8 R220, desc[UR50][R20.64+0xd9] ;  /* 0x0000d93214dc7981 */ /* 0x000f64000c1e1100 */
[----:B-----5:R-:W-:-:S05]  /*6a90*/  PRMT R13, R220, 0x8880, RZ ;  /* 0x00008880dc0d7816 */ /* 0x020fca00000000ff */
[----:B------:R-:W-:-:S07]  /*6aa0*/  IMAD R13, R13, R16, RZ ;  /* 0x000000100d0d7224 */ /* 0x000fce00078e02ff */
.L_x_256:
[----:B------:R-:W-:Y:S05]  /*6ab0*/  BSYNC B1 ;  /* 0x0000000000017941 */ /* 0x000fea0003800000 */
.L_x_255:
[----:B------:R-:W-:Y:S01]  /*6ac0*/  @!P1 IMAD R37, R37, R2, R13 ;  /* 0x0000000225259224 */ /* 0x000fe200078e020d */
[----:B------:R-:W-:Y:S04]  /*6ad0*/  BSSY B1, `(.L_x_257) ;  /* 0x0000006000017945 */ /* 0x000fe80003800000 */
[----:B------:R0:W-:Y:S01]  /*6ae0*/  @!P1 STG.E.U8 desc[UR50][R10.64+0xd9], R37 ;  /* 0x0000d9250a009986 */ /* 0x0001e2000c101132 */
[----:B------:R-:W-:Y:S05]  /*6af0*/  @P4 BRA `(.L_x_258) ;  /* 0x00000000000c4947 */ /* 0x000fea0003800000 */
[----:B------:R-:W5:Y:S02]  /*6b00*/  LDG.E.U8 R220, desc[UR50][R4.64+0xd8] ;  /* 0x0000d83204dc7981 */ /* 0x000f64000c1e1100 */
[----:B-----5:R-:W-:-:S05]  /*6b10*/  PRMT R13, R220, 0x8880, RZ ;  /* 0x00008880dc0d7816 */ /* 0x020fca00000000ff */
[----:B------:R-:W-:-:S07]  /*6b20*/  IMAD R13, R13, R16, RZ ;  /* 0x000000100d0d7224 */ /* 0x000fce00078e02ff */
.L_x_258:
[----:B------:R-:W-:Y:S05]  /*6b30*/  BSYNC B1 ;  /* 0x0000000000017941 */ /* 0x000fea0003800000 */
.L_x_257:
[----:B0-----:R-:W-:Y:S01]  /*6b40*/  @!P4 IMAD R7, R38, R2, R13 ;  /* 0x000000022607c224 */ /* 0x001fe200078e020d */
[----:B------:R-:W-:Y:S04]  /*6b50*/  BSSY B1, `(.L_x_259) ;  /* 0x0000006000017945 */ /* 0x000fe80003800000 */
[----:B------:R0:W-:Y:S01]  /*6b60*/  @!P4 STG.E.U8 desc[UR50][R8.64+0xd8], R7 ;  /* 0x0000d8070800c986 */ /* 0x0001e2000c101132 */
[----:B------:R-:W-:Y:S05]  /*6b70*/  @P6 BRA `(.L_x_260) ;  /* 0x00000000000c6947 */ /* 0x000fea0003800000 */
[----:B------:R-:W5:Y:S02]  /*6b80*/  LDG.E.U8 R220, desc[UR50][R4.64+0xd9] ;  /* 0x0000d93204dc7981 */ /* 0x000f64000c1e1100 */
[----:B-----5:R-:W-:-:S05]  /*6b90*/  PRMT R13, R220, 0x8880, RZ ;  /* 0x00008880dc0d7816 */ /* 0x020fca00000000ff */
[----:B------:R-:W-:-:S07]  /*6ba0*/  IMAD R13, R13, R16, RZ ;  /* 0x000000100d0d7224 */ /* 0x000fce00078e02ff */
.L_x_260:
[----:B------:R-:W-:Y:S05]  /*6bb0*/  BSYNC B1 ;  /* 0x0000000000017941 */ /* 0x000fea0003800000 */
.L_x_259:
[----:B------:R-:W-:Y:S01]  /*6bc0*/  @!P6 IMAD R39, R39, R2, R13 ;  /* 0x000000022727e224 */ /* 0x000fe200078e020d */
[----:B------:R-:W-:Y:S04]  /*6bd0*/  BSSY B1, `(.L_x_261) ;  /* 0x0000006000017945 */ /* 0x000fe80003800000 */
[----:B------:R0:W-:Y:S01]  /*6be0*/  @!P6 STG.E.U8 desc[UR50][R8.64+0xd9], R39 ;  /* 0x0000d9270800e986 */ /* 0x0001e2000c101132 */
[----:B------:R-:W-:Y:S05]  /*6bf0*/  @P2 BRA `(.L_x_262) ;  /* 0x00000000000c2947 */ /* 0x000fea0003800000 */
[----:B------:R-:W5:Y:S02]  /*6c00*/  LDG.E.U8 R220, desc[UR50][R20.64+0xe0] ;  /* 0x0000e03214dc7981 */ /* 0x000f64000c1e1100 */
[----:B-----5:R-:W-:-:S05]  /*6c10*/  PRMT R13, R220, 0x8880, RZ ;  /* 0x00008880dc0d7816 */ /* 0x020fca00000000ff */
[----:B------:R-:W-:-:S07]  /*6c20*/  IMAD R13, R13, R16, RZ ;  /* 0x000000100d0d7224 */ /* 0x000fce00078e02ff */
.L_x_262:
[----:B------:R-:W-:Y:S05]  /*6c30*/  BSYNC B1 ;  /* 0x0000000000017941 */ /* 0x000fea0003800000 */
.L_x_261:
        /* <DEDUP_REMOVED lines=16> */
.L_x_264:
[----:B------:R-:W-:Y:S05]  /*6d40*/  BSYNC B1 ;  /* 0x0000000000017941 */ /* 0x000fea0003800000 */
.L_x_263:
[----:B------:R-:W-:Y:S01]  /*6d50*/  @!P4 IMAD R41, R41, R2, R13 ;  /* 0x000000022929c224 */ /* 0x000fe200078e020d */
[----:B------:R-:W-:Y:S04]  /*6d60*/  BSSY B1, `(.L_x_265) ;  /* 0x0000006000017945 */ /* 0x000fe80003800000 */
[----:B------:R0:W-:Y:S01]  /*6d70*/  @!P4 STG.E.U8 desc[UR50][R10.64+0xe1], R41 ;  /* 0x0000e1290a00c986 */ /* 0x0001e2000c101132 */
[----:B------:R-:W-:Y:S05]  /*6d80*/  @P3 BRA `(.L_x_266) ;  /* 0x00000000000c3947 */ /* 0x000fea0003800000 */
[----:B------:R-:W5:Y:S02]  /*6d90*/  LDG.E.U8 R220, desc[UR50][R4.64+0xe0] ;  /* 0x0000e03204dc7981 */ /* 0x000f64000c1e1100 */
[----:B-----5:R-:W-:-:S05]  /*6da0*/  PRMT R13, R220, 0x8880, RZ ;  /* 0x00008880dc0d7816 */ /* 0x020fca00000000ff */
[----:B------:R-:W-:-:S07]  /*6db0*/  IMAD R13, R13, R16, RZ ;  /* 0x000000100d0d7224 */ /* 0x000fce00078e02ff */
.L_x_266:
[----:B------:R-:W-:Y:S05]  /*6dc0*/  BSYNC B1 ;  /* 0x0000000000017941 */ /* 0x000fea0003800000 */
.L_x_265:
[----:B0-----:R-:W-:Y:S01]  /*6dd0*/  @!P3 IMAD R7, R42, R2, R13 ;  /* 0x000000022a07b224 */ /* 0x001fe200078e020d */
[----:B------:R-:W-:Y:S04]  /*6de0*/  BSSY B1, `(.L_x_267) ;  /* 0x0000006000017945 */ /* 0x000fe80003800000 */
[----:B------:R0:W-:Y:S01]  /*6df0*/  @!P3 STG.E.U8 desc[UR50][R8.64+0xe0], R7 ;  /* 0x0000e0070800b986 */ /* 0x0001e2000c101132 */
[----:B------:R-:W-:Y:S05]  /*6e00*/  @P2 BRA `(.L_x_268) ;  /* 0x00000000000c2947 */ /* 0x000fea0003800000 */
[----:B------:R-:W5:Y:S02]  /*6e10*/  LDG.E.U8 R220, desc[UR50][R4.64+0xe1] ;  /* 0x0000e13204dc7981 */ /* 0x000f64000c1e1100 */
[----:B-----5:R-:W-:-:S05]  /*6e20*/  PRMT R13, R220, 0x8880, RZ ;  /* 0x00008880dc0d7816 */ /* 0x020fca00000000ff */
[----:B------:R-:W-:-:S07]  /*6e30*/  IMAD R13, R13, R16, RZ ;  /* 0x000000100d0d7224 */ /* 0x000fce00078e02ff */
.L_x_268:
[----:B------:R-:W-:Y:S05]  /*6e40*/  BSYNC B1 ;  /* 0x0000000000017941 */ /* 0x000fea0003800000 */
.L_x_267:
[----:B------:R-:W-:Y:S01]  /*6e50*/  @!P2 IMAD R43, R43, R2, R13 ;  /* 0x000000022b2ba224 */ /* 0x000fe200078e020d */
[----:B------:R-:W-:Y:S04]  /*6e60*/  BSSY B1, `(.L_x_269) ;  /* 0x0000006000017945 */ /* 0x000fe80003800000 */
[----:B------:R0:W-:Y:S01]  /*6e70*/  @!P2 STG.E.U8 desc[UR50][R8.64+0xe1], R43 ;  /* 0x0000e12b0800a986 */ /* 0x0001e2000c101132 */
[----:B------:R-:W-:Y:S05]  /*6e80*/  @P6 BRA `(.L_x_270) ;  /* 0x00000000000c6947 */ /* 0x000fea0003800000 */
[----:B------:R-:W5:Y:S02]  /*6e90*/  LDG.E.U8 R220, desc[UR50][R20.64+0xe8] ;  /* 0x0000e83214dc7981 */ /* 0x000f64000c1e1100 */
[----:B-----5:R-:W-:-:S05]  /*6ea0*/  PRMT R13, R220, 0x8880, RZ ;  /* 0x00008880dc0d7816 */ /* 0x020fca00000000ff */
[----:B------:R-:W-:-:S07]  /*6eb0*/  IMAD R13, R13, R16, RZ ;  /* 0x000000100d0d7224 */ /* 0x000fce00078e02ff */
.L_x_270:
[----:B------:R-:W-:Y:S05]  /*6ec0*/  BSYNC B1 ;  /* 0x0000000000017941 */ /* 0x000fea0003800000 */
.L_x_269:
[----:B0-----:R-:W-:Y:S01]  /*6ed0*/  @!P6 IMAD R7, R44, R2, R13 ;  /* 0x000000022c07e224 */ /* 0x001fe200078e020d */
[----:B------:R-:W-:Y:S04]  /*6ee0*/  BSSY B1, `(.L_x_271) ;  /* 0x0000006000017945 */ /* 0x000fe80003800000 */
[----:B------:R0:W-:Y:S01]  /*6ef0*/  @!P6 STG.E.U8 desc[UR50][R10.64+0xe8], R7 ;  /* 0x0000e8070a00e986 */ /* 0x0001e2000c101132 */
[----:B------:R-:W-:Y:S05]  /*6f00*/  @P5 BRA `(.L_x_272) ;  /* 0x00000000000c5947 */ /* 0x000fea0003800000 */
[----:B------:R-:W5:Y:S02]  /*6f10*/  LDG.E.U8 R220, desc[UR50][R20.64+0xe9] ;  /* 0x0000e93214dc7981 */ /* 0x000f64000c1e1100 */
[----:B-----5:R-:W-:-:S05]  /*6f20*/  PRMT R13, R220, 0x8880, RZ ;  /* 0x00008880dc0d7816 */ /* 0x020fca00000000ff */
[----:B------:R-:W-:-:S07]  /*6f30*/  IMAD R13, R13, R16, RZ ;  /* 0x000000100d0d7224 */ /* 0x000fce00078e02ff */
.L_x_272:
[----:B------:R-:W-:Y:S05]  /*6f40*/  BSYNC B1 ;  /* 0x0000000000017941 */ /* 0x000fea0003800000 */
.L_x_271:
[----:B------:R-:W-:Y:S01]  /*6f50*/  @!P5 IMAD R45, R45, R2, R13 ;  /* 0x000000022d2dd224 */ /* 0x000fe200078e020d */
[----:B------:R-:W-:Y:S04]  /*6f60*/  BSSY B1, `(.L_x_273) ;  /* 0x0000006000017945 */ /* 0x000fe80003800000 */
[----:B------:R0:W-:Y:S01]  /*6f70*/  @!P5 STG.E.U8 desc[UR50][R10.64+0xe9], R45 ;  /* 0x0000e92d0a00d986 */ /* 0x0001e2000c101132 */
[----:B------:R-:W-:Y:S05]  /*6f80*/  @P1 BRA `(.L_x_274) ;  /* 0x00000000000c1947 */ /* 0x000fea0003800000 */
[----:B------:R-:W5:Y:S02]  /*6f90*/  LDG.E.U8 R220, desc[UR50][R4.64+0xe8] ;  /* 0x0000e83204dc7981 */ /* 0x000f64000c1e1100 */
[----:B-----5:R-:W-:-:S05]  /*6fa0*/  PRMT R13, R220, 0x8880, RZ ;  /* 0x00008880dc0d7816 */ /* 0x020fca00000000ff */
[----:B------:R-:W-:-:S07]  /*6fb0*/  IMAD R13, R13, R16, RZ ;  /* 0x000000100d0d7224 */ /* 0x000fce00078e02ff */
.L_x_274:
[----:B------:R-:W-:Y:S05]  /*6fc0*/  BSYNC B1 ;  /* 0x0000000000017941 */ /* 0x000fea0003800000 */
.L_x_273:
        /* <DEDUP_REMOVED lines=16> */
.L_x_276:
[----:B------:R-:W-:Y:S05]  /*70d0*/  BSYNC B1 ;  /* 0x0000000000017941 */ /* 0x000fea0003800000 */
.L_x_275:
[----:B------:R-:W-:Y:S01]  /*70e0*/  @!P0 IMAD R47, R47, R2, R13 ;  /* 0x000000022f2f8224 */ /* 0x000fe200078e020d */
[----:B------:R-:W-:Y:S04]  /*70f0*/  BSSY B1, `(.L_x_277) ;  /* 0x0000006000017945 */ /* 0x000fe80003800000 */
[----:B------:R0:W-:Y:S01]  /*7100*/  @!P0 STG.E.U8 desc[UR50][R8.64+0xe9], R47 ;  /* 0x0000e92f08008986 */ /* 0x0001e2000c101132 */
[----:B------:R-:W-:Y:S05]  /*7110*/  @P5 BRA `(.L_x_278) ;  /* 0x00000000000c5947 */ /* 0x000fea0003800000 */
[----:B------:R-:W5:Y:S02]  /*7120*/  LDG.E.U8 R220, desc[UR50][R20.64+0xf0] ;  /* 0x0000f03214dc7981 */ /* 0x000f64000c1e1100 */
[----:B-----5:R-:W-:-:S05]  /*7130*/  PRMT R13, R220, 0x8880, RZ ;  /* 0x00008880dc0d7816 */ /* 0x020fca00000000ff */
[----:B------:R-:W-:-:S07]  /*7140*/  IMAD R13, R13, R16, RZ ;  /* 0x000000100d0d7224 */ /* 0x000fce00078e02ff */
.L_x_278:
[----:B------:R-:W-:Y:S05]  /*7150*/  BSYNC B1 ;  /* 0x0000000000017941 */ /* 0x000fea0003800000 */
.L_x_277:
[----:B0-----:R-:W-:Y:S01]  /*7160*/  @!P5 IMAD R7, R48, R2, R13 ;  /* 0x000000023007d224 */ /* 0x001fe200078e020d */
[----:B------:R-:W-:Y:S04]  /*7170*/  BSSY B1, `(.L_x_279) ;  /* 0x0000006000017945 */ /* 0x000fe80003800000 */
[----:B------:R0:W-:Y:S01]  /*7180*/  @!P5 STG.E.U8 desc[UR50][R10.64+0xf0], R7 ;  /* 0x0000f0070a00d986 */ /* 0x0001e2000c101132 */
[----:B------:R-:W-:Y:S05]  /*7190*/  @P1 BRA `(.L_x_280) ;  /* 0x00000000000c1947 */ /* 0x000fea0003800000 */
[----:B------:R-:W5:Y:S02]  /*71a0*/  LDG.E.U8 R220, desc[UR50][R20.64+0xf1] ;  /* 0x0000f13214dc7981 */ /* 0x000f64000c1e1100 */
[----:B-----5:R-:W-:-:S05]  /*71b0*/  PRMT R13, R220, 0x8880, RZ ;  /* 0x00008880dc0d7816 */ /* 0x020fca00000000ff */
[----:B------:R-:W-:-:S07]  /*71c0*/  IMAD R13, R13, R16, RZ ;  /* 0x000000100d0d7224 */ /* 0x000fce00078e02ff */
.L_x_280:
[----:B------:R-:W-:Y:S05]  /*71d0*/  BSYNC B1 ;  /* 0x0000000000017941 */ /* 0x000fea0003800000 */
.L_x_279:
[----:B------:R-:W-:Y:S01]  /*71e0*/  @!P1 IMAD R49, R49, R2, R13 ;  /* 0x0000000231319224 */ /* 0x000fe200078e020d */
[----:B------:R-:W-:Y:S04]  /*71f0*/  BSSY B1, `(.L_x_281) ;  /* 0x0000006000017945 */ /* 0x000fe80003800000 */
[----:B------:R0:W-:Y:S01]  /*7200*/  @!P1 STG.E.U8 desc[UR50][R10.64+0xf1], R49 ;  /* 0x0000f1310a009986 */ /* 0x0001e2000c101132 */
[----:B------:R-:W-:Y:S05]  /*7210*/  @P4 BRA `(.L_x_282) ;  /* 0x00000000000c4947 */ /* 0x000fea0003800000 */
[----:B------:R-:W5:Y:S02]  /*7220*/  LDG.E.U8 R220, desc[UR50][R4.64+0xf0] ;  /* 0x0000f03204dc7981 */ /* 0x000f64000c1e1100 */
[----:B-----5:R-:W-:-:S05]  /*7230*/  PRMT R13, R220, 0x8880, RZ ;  /* 0x00008880dc0d7816 */ /* 0x020fca00000000ff */
[----:B------:R-:W-:-:S07]  /*7240*/  IMAD R13, R13, R16, RZ ;  /* 0x000000100d0d7224 */ /* 0x000fce00078e02ff */
.L_x_282:
[----:B------:R-:W-:Y:S05]  /*7250*/  BSYNC B1 ;  /* 0x0000000000017941 */ /* 0x000fea0003800000 */
.L_x_281:
[----:B0-----:R-:W-:Y:S01]  /*7260*/  @!P4 IMAD R7, R50, R2, R13 ;  /* 0x000000023207c224 */ /* 0x001fe200078e020d */
[----:B------:R-:W-:Y:S04]  /*7270*/  BSSY B1, `(.L_x_283) ;  /* 0x0000006000017945 */ /* 0x000fe80003800000 */
[----:B------:R0:W-:Y:S01]  /*7280*/  @!P4 STG.E.U8 desc[UR50][R8.64+0xf0], R7 ;  /* 0x0000f0070800c986 */ /* 0x0001e2000c101132 */
[----:B------:R-:W-:Y:S05]  /*7290*/  @P6 BRA `(.L_x_284) ;  /* 0x00000000000c6947 */ /* 0x000fea0003800000 */
[----:B------:R-:W5:Y:S02]  /*72a0*/  LDG.E.U8 R220, desc[UR50][R4.64+0xf1] ;  /* 0x0000f13204dc7981 */ /* 0x000f64000c1e1100 */
[----:B-----5:R-:W-:-:S05]  /*72b0*/  PRMT R13, R220, 0x8880, RZ ;  /* 0x00008880dc0d7816 */ /* 0x020fca00000000ff */
[----:B------:R-:W-:-:S07]  /*72c0*/  IMAD R13, R13, R16, RZ ;  /* 0x000000100d0d7224 */ /* 0x000fce00078e02ff */
.L_x_284:
[----:B------:R-:W-:Y:S05]  /*72d0*/  BSYNC B1 ;  /* 0x0000000000017941 */ /* 0x000fea0003800000 */
.L_x_283:
[----:B------:R-:W-:Y:S01]  /*72e0*/  @!P6 IMAD R51, R51, R2, R13 ;  /* 0x000000023333e224 */ /* 0x000fe200078e020d */
[----:B------:R-:W-:Y:S04]  /*72f0*/  BSSY B1, `(.L_x_285) ;  /* 0x0000006000017945 */ /* 0x000fe80003800000 */
[----:B------:R0:W-:Y:S01]  /*7300*/  @!P6 STG.E.U8 desc[UR50][R8.64+0xf1], R51 ;  /* 0x0000f1330800e986 */ /* 0x0001e2000c101132 */
[----:B------:R-:W-:Y:S05]  /*7310*/  @P2 BRA `(.L_x_286) ;  /* 0x00000000000c2947 */ /* 0x000fea0003800000 */
[----:B------:R-:W5:Y:S02]  /*7320*/  LDG.E.U8 R220, desc[UR50][R20.64+0xf8] ;  /* 0x0000f83214dc7981 */ /* 0x000f64000c1e1100 */
[----:B-----5:R-:W-:-:S05]  /*7330*/  PRMT R13, R220, 0x8880, RZ ;  /* 0x00008880dc0d7816 */ /* 0x020fca00000000ff */
[----:B------:R-:W-:-:S07]  /*7340*/  IMAD R13, R13, R16, RZ ;  /* 0x000000100d0d7224 */ /* 0x000fce00078e02ff */
.L_x_286:
[----:B------:R-:W-:Y:S05]  /*7350*/  BSYNC B1 ;  /* 0x0000000000017941 */ /* 0x000fea0003800000 */
.L_x_285:
        /* <DEDUP_REMOVED lines=16> */
.L_x_288:
[----:B------:R-:W-:Y:S05]  /*7460*/  BSYNC B1 ;  /* 0x0000000000017941 */ /* 0x000fea0003800000 */
.L_x_287:
[----:B------:R-:W-:Y:S01]  /*7470*/  @!P4 IMAD R53, R53, R2, R13 ;  /* 0x000000023535c224 */ /* 0x000fe200078e020d */
[----:B------:R-:W-:Y:S04]  /*7480*/  BSSY B1, `(.L_x_289) ;  /* 0x0000006000017945 */ /* 0x000fe80003800000 */
[----:B------:R0:W-:Y:S01]  /*7490*/  @!P4 STG.E.U8 desc[UR50][R10.64+0xf9], R53 ;  /* 0x0000f9350a00c986 */ /* 0x0001e2000c101132 */
[----:B------:R-:W-:Y:S05]  /*74a0*/  @P3 BRA `(.L_x_290) ;  /* 0x00000000000c3947 */ /* 0x000fea0003800000 */
[----:B------:R-:W5:Y:S02]  /*74b0*/  LDG.E.U8 R220, desc[UR50][R4.64+0xf8] ;  /* 0x0000f83204dc7981 */ /* 0x000f64000c1e1100 */
[----:B-----5:R-:W-:-:S05]  /*74c0*/  PRMT R13, R220, 0x8880, RZ ;  /* 0x00008880dc0d7816 */ /* 0x020fca00000000ff */
[----:B------:R-:W-:-:S07]  /*74d0*/  IMAD R13, R13, R16, RZ ;  /* 0x000000100d0d7224 */ /* 0x000fce00078e02ff */
.L_x_290:
[----:B------:R-:W-:Y:S05]  /*74e0*/  BSYNC B1 ;  /* 0x0000000000017941 */ /* 0x000fea0003800000 */
.L_x_289:
[----:B0-----:R-:W-:Y:S01]  /*74f0*/  @!P3 IMAD R7, R54, R2, R13 ;  /* 0x000000023607b224 */ /* 0x001fe200078e020d */
[----:B------:R-:W-:Y:S04]  /*7500*/  BSSY B1, `(.L_x_291) ;  /* 0x0000006000017945 */ /* 0x000fe80003800000 */
[----:B------:R0:W-:Y:S01]  /*7510*/  @!P3 STG.E.U8 desc[UR50][R8.64+0xf8], R7 ;  /* 0x0000f8070800b986 */ /* 0x0001e2000c101132 */
[----:B------:R-:W-:Y:S05]  /*7520*/  @P2 BRA `(.L_x_292) ;  /* 0x00000000000c2947 */ /* 0x000fea0003800000 */
[----:B------:R-:W5:Y:S02]  /*7530*/  LDG.E.U8 R220, desc[UR50][R4.64+0xf9] ;  /* 0x0000f93204dc7981 */ /* 0x000f64000c1e1100 */
[----:B-----5:R-:W-:-:S05]  /*7540*/  PRMT R13, R220, 0x8880, RZ ;  /* 0x00008880dc0d7816 */ /* 0x020fca00000000ff */
[----:B------:R-:W-:-:S07]  /*7550*/  IMAD R13, R13, R16, RZ ;  /* 0x000000100d0d7224 */ /* 0x000fce00078e02ff */
.L_x_292:
[----:B------:R-:W-:Y:S05]  /*7560*/  BSYNC B1 ;  /* 0x0000000000017941 */ /* 0x000fea0003800000 */
.L_x_291:
[----:B------:R-:W-:Y:S01]  /*7570*/  @!P2 IMAD R55, R55, R2, R13 ;  /* 0x000000023737a224 */ /* 0x000fe200078e020d */
[----:B------:R-:W-:Y:S04]  /*7580*/  BSSY B1, `(.L_x_293) ;  /* 0x0000006000017945 */ /* 0x000fe80003800000 */
[----:B------:R0:W-:Y:S01]  /*7590*/  @!P2 STG.E.U8 desc[UR50][R8.64+0xf9], R55 ;  /* 0x0000f9370800a986 */ /* 0x0001e2000c101132 */
[----:B------:R-:W-:Y:S05]  /*75a0*/  @P6 BRA `(.L_x_294) ;  /* 0x00000000000c6947 */ /* 0x000fea0003800000 */
[----:B------:R-:W5:Y:S02]  /*75b0*/  LDG.E.U8 R220, desc[UR50][R20.64+0x100] ;  /* 0x0001003214dc7981 */ /* 0x000f64000c1e1100 */
[----:B-----5:R-:W-:-:S05]  /*75c0*/  PRMT R13, R220, 0x8880, RZ ;  /* 0x00008880dc0d7816 */ /* 0x020fca00000000ff */
[----:B------:R-:W-:-:S07]  /*75d0*/  IMAD R13, R13, R16, RZ ;  /* 0x000000100d0d7224 */ /* 0x000fce00078e02ff */
.L_x_294:
[----:B------:R-:W-:Y:S05]  /*75e0*/  BSYNC B1 ;  /* 0x0000000000017941 */ /* 0x000fea0003800000 */
.L_x_293:
[----:B0-----:R-:W-:Y:S01]  /*75f0*/  @!P6 IMAD R7, R56, R2, R13 ;  /* 0x000000023807e224 */ /* 0x001fe200078e020d */
[----:B------:R-:W-:Y:S04]  /*7600*/  BSSY B1, `(.L_x_295) ;  /* 0x0000006000017945 */ /* 0x000fe80003800000 */
[----:B------:R0:W-:Y:S01]  /*7610*/  @!P6 STG.E.U8 desc[UR50][R10.64+0x100], R7 ;  /* 0x000100070a00e986 */ /* 0x0001e2000c101132 */
[----:B------:R-:W-:Y:S05]  /*7620*/  @P5 BRA `(.L_x_296) ;  /* 0x00000000000c5947 */ /* 0x000fea0003800000 */
[----:B------:R-:W5:Y:S02]  /*7630*/  LDG.E.U8 R220, desc[UR50][R20.64+0x101] ;  /* 0x0001013214dc7981 */ /* 0x000f64000c1e1100 */
[----:B-----5:R-:W-:-:S05]  /*7640*/  PRMT R13, R220, 0x8880, RZ ;  /* 0x00008880dc0d7816 */ /* 0x020fca00000000ff */
[----:B------:R-:W-:-:S07]  /*7650*/  IMAD R13, R13, R16, RZ ;  /* 0x000000100d0d7224 */ /* 0x000fce00078e02ff */
.L_x_296:
[----:B------:R-:W-:Y:S05]  /*7660*/  BSYNC B1 ;  /* 0x0000000000017941 */ /* 0x000fea0003800000 */
.L_x_295:
[----:B------:R-:W-:Y:S01]  /*7670*/  @!P5 IMAD R57, R57, R2, R13 ;  /* 0x000000023939d224 */ /* 0x000fe200078e020d */
[----:B------:R-:W-:Y:S04]  /*7680*/  BSSY B1, `(.L_x_297) ;  /* 0x0000006000017945 */ /* 0x000fe80003800000 */
[----:B------:R0:W-:Y:S01]  /*7690*/  @!P5 STG.E.U8 desc[UR50][R10.64+0x101], R57 ;  /* 0x000101390a00d986 */ /* 0x0001e2000c101132 */
[----:B------:R-:W-:Y:S05]  /*76a0*/  @P1 BRA `(.L_x_298) ;  /* 0x00000000000c1947 */ /* 0x000fea0003800000 */
[----:B------:R-:W5:Y:S02]  /*76b0*/  LDG.E.U8 R220, desc[UR50][R4.64+0x100] ;  /* 0x0001003204dc7981 */ /* 0x000f64000c1e1100 */
[----:B-----5:R-:W-:-:S05]  /*76c0*/  PRMT R13, R220, 0x8880, RZ ;  /* 0x00008880dc0d7816 */ /* 0x020fca00000000ff */
[----:B------:R-:W-:-:S07]  /*76d0*/  IMAD R13, R13, R16, RZ ;  /* 0x000000100d0d7224 */ /* 0x000fce00078e02ff */
.L_x_298:
[----:B------:R-:W-:Y:S05]  /*76e0*/  BSYNC B1 ;  /* 0x0000000000017941 */ /* 0x000fea0003800000 */
.L_x_297:
        /* <DEDUP_REMOVED lines=16> */
.L_x_300:
[----:B------:R-:W-:Y:S05]  /*77f0*/  BSYNC B1 ;  /* 0x0000000000017941 */ /* 0x000fea0003800000 */
.L_x_299:
[----:B------:R-:W-:Y:S01]  /*7800*/  @!P0 IMAD R59, R59, R2, R13 ;  /* 0x000000023b3b8224 */ /* 0x000fe200078e020d */
[----:B------:R-:W-:Y:S04]  /*7810*/  BSSY B1, `(.L_x_301) ;  /* 0x0000006000017945 */ /* 0x000fe80003800000 */
[----:B------:R0:W-:Y:S01]  /*7820*/  @!P0 STG.E.U8 desc[UR50][R8.64+0x101], R59 ;  /* 0x0001013b08008986 */ /* 0x0001e2000c101132 */
[----:B------:R-:W-:Y:S05]  /*7830*/  @P5 BRA `(.L_x_302) ;  /* 0x00000000000c5947 */ /* 0x000fea0003800000 */
[----:B------:R-:W5:Y:S02]  /*7840*/  LDG.E.U8 R220, desc[UR50][R20.64+0x108] ;  /* 0x0001083214dc7981 */ /* 0x000f64000c1e1100 */
[----:B-----5:R-:W-:-:S05]  /*7850*/  PRMT R13, R220, 0x8880, RZ ;  /* 0x00008880dc0d7816 */ /* 0x020fca00000000ff */
[----:B------:R-:W-:-:S07]  /*7860*/  IMAD R13, R13, R16, RZ ;  /* 0x000000100d0d7224 */ /* 0x000fce00078e02ff */
.L_x_302:
[----:B------:R-:W-:Y:S05]  /*7870*/  BSYNC B1 ;  /* 0x0000000000017941 */ /* 0x000fea0003800000 */
.L_x_301:
[----:B0-----:R-:W-:Y:S01]  /*7880*/  @!P5 IMAD R7, R60, R2, R13 ;  /* 0x000000023c07d224 */ /* 0x001fe200078e020d */
[----:B------:R-:W-:Y:S04]  /*7890*/  BSSY B1, `(.L_x_303) ;  /* 0x0000006000017945 */ /* 0x000fe80003800000 */
[----:B------:R0:W-:Y:S01]  /*78a0*/  @!P5 STG.E.U8 desc[UR50][R10.64+0x108], R7 ;  /* 0x000108070a00d986 */ /* 0x0001e2000c101132 */
[----:B------:R-:W-:Y:S05]  /*78b0*/  @P1 BRA `(.L_x_304) ;  /* 0x00000000000c1947 */ /* 0x000fea0003800000 */
[----:B------:R-:W5:Y:S02]  /*78c0*/  LDG.E.U8 R220, desc[UR50][R20.64+0x109] ;  /* 0x0001093214dc7981 */ /* 0x000f64000c1e1100 */
[----:B-----5:R-:W-:-:S05]  /*78d0*/  PRMT R13, R220, 0x8880, RZ ;  /* 0x00008880dc0d7816 */ /* 0x020fca00000000ff */
[----:B------:R-:W-:-:S07]  /*78e0*/  IMAD R13, R13, R16, RZ ;  /* 0x000000100d0d7224 */ /* 0x000fce00078e02ff */
.L_x_304:
[----:B------:R-:W-:Y:S05]  /*78f0*/  BSYNC B1 ;  /* 0x0000000000017941 */ /* 0x000fea0003800000 */
.L_x_303:
[----:B------:R-:W-:Y:S01]  /*7900*/  @!P1 IMAD R61, R61, R2, R13 ;  /* 0x000000023d3d9224 */ /* 0x000fe200078e020d */
[----:B------:R-:W-:Y:S04]  /*7910*/  BSSY B1, `(.L_x_305) ;  /* 0x0000006000017945 */ /* 0x000fe80003800000 */
[----:B------:R0:W-:Y:S01]  /*7920*/  @!P1 STG.E.U8 desc[UR50][R10.64+0x109], R61 ;  /* 0x0001093d0a009986 */ /* 0x0001e2000c101132 */
[----:B------:R-:W-:Y:S05]  /*7930*/  @P4 BRA `(.L_x_306) ;  /* 0x00000000000c4947 */ /* 0x000fea0003800000 */
[----:B------:R-:W5:Y:S02]  /*7940*/  LDG.E.U8 R220, desc[UR50][R4.64+0x108] ;  /* 0x0001083204dc7981 */ /* 0x000f64000c1e1100 */
[----:B-----5:R-:W-:-:S05]  /*7950*/  PRMT R13, R220, 0x8880, RZ ;  /* 0x00008880dc0d7816 */ /* 0x020fca00000000ff */
[----:B------:R-:W-:-:S07]  /*7960*/  IMAD R13, R13, R16, RZ ;  /* 0x000000100d0d7224 */ /* 0x000fce00078e02ff */
.L_x_306:
[----:B------:R-:W-:Y:S05]  /*7970*/  BSYNC B1 ;  /* 0x0000000000017941 */ /* 0x000fea0003800000 */
.L_x_305:
[----:B0-----:R-:W-:Y:S01]  /*7980*/  @!P4 IMAD R7, R62, R2, R13 ;  /* 0x000000023e07c224 */ /* 0x001fe200078e020d */
[----:B------:R-:W-:Y:S04]  /*7990*/  BSSY B1, `(.L_x_307) ;  /* 0x0000006000017945 */ /* 0x000fe80003800000 */
[----:B------:R0:W-:Y:S01]  /*79a0*/  @!P4 STG.E.U8 desc[UR50][R8.64+0x108], R7 ;  /* 0x000108070800c986 */ /* 0x0001e2000c101132 */
[----:B------:R-:W-:Y:S05]  /*79b0*/  @P6 BRA `(.L_x_308) ;  /* 0x00000000000c6947 */ /* 0x000fea0003800000 */
[----:B------:R-:W5:Y:S02]  /*79c0*/  LDG.E.U8 R220, desc[UR50][R4.64+0x109] ;  /* 0x0001093204dc7981 */ /* 0x000f64000c1e1100 */
[----:B-----5:R-:W-:-:S05]  /*79d0*/  PRMT R13, R220, 0x8880, RZ ;  /* 0x00008880dc0d7816 */ /* 0x020fca00000000ff */
[----:B------:R-:W-:-:S07]  /*79e0*/  IMAD R13, R13, R16, RZ ;  /* 0x000000100d0d7224 */ /* 0x000fce00078e02ff */
.L_x_308:
[----:B------:R-:W-:Y:S05]  /*79f0*/  BSYNC B1 ;  /* 0x0000000000017941 */ /* 0x000fea0003800000 */
.L_x_307:
[----:B------:R-:W-:Y:S01]  /*7a00*/  @!P6 IMAD R63, R63, R2, R13 ;  /* 0x000000023f3fe224 */ /* 0x000fe200078e020d */
[----:B------:R-:W-:Y:S04]  /*7a10*/  BSSY B1, `(.L_x_309) ;  /* 0x0000006000017945 */ /* 0x000fe80003800000 */
[----:B------:R0:W-:Y:S01]  /*7a20*/  @!P6 STG.E.U8 desc[UR50][R8.64+0x109], R63 ;  /* 0x0001093f0800e986 */ /* 0x0001e2000c101132 */
[----:B------:R-:W-:Y:S05]  /*7a30*/  @P2 BRA `(.L_x_310) ;  /* 0x00000000000c2947 */ /* 0x000fea0003800000 */
[----:B------:R-:W5:Y:S02]  /*7a40*/  LDG.E.U8 R220, desc[UR50][R20.64+0x110] ;  /* 0x0001103214dc7981 */ /* 0x000f64000c1e1100 */
[----:B-----5:R-:W-:-:S05]  /*7a50*/  PRMT R13, R220, 0x8880, RZ ;  /* 0x00008880dc0d7816 */ /* 0x020fca00000000ff */
[----:B------:R-:W-:-:S07]  /*7a60*/  IMAD R13, R13, R16, RZ ;  /* 0x000000100d0d7224 */ /* 0x000fce00078e02ff */
.L_x_310:
[----:B------:R-:W-:Y:S05]  /*7a70*/  BSYNC B1 ;  /* 0x0000000000017941 */ /* 0x000fea0003800000 */
.L_x_309:
        /* <DEDUP_REMOVED lines=16> */
.L_x_312:
[----:B------:R-:W-:Y:S05]  /*7b80*/  BSYNC B1 ;  /* 0x0000000000017941 */ /* 0x000fea0003800000 */
.L_x_311:
[----:B------:R-:W-:Y:S01]  /*7b90*/  @!P4 IMAD R65, R65, R2, R13 ;  /* 0x000000024141c224 */ /* 0x000fe200078e020d */
[----:B------:R-:W-:Y:S04]  /*7ba0*/  BSSY B1, `(.L_x_313) ;  /* 0x0000006000017945 */ /* 0x000fe80003800000 */
[----:B------:R0:W-:Y:S01]  /*7bb0*/  @!P4 STG.E.U8 desc[UR50][R10.64+0x111], R65 ;  /* 0x000111410a00c986 */ /* 0x0001e2000c101132 */
[----:B------:R-:W-:Y:S05]  /*7bc0*/  @P3 BRA `(.L_x_314) ;  /* 0x00000000000c3947 */ /* 0x000fea0003800000 */
[----:B------:R-:W5:Y:S02]  /*7bd0*/  LDG.E.U8 R220, desc[UR50][R4.64+0x110] ;  /* 0x0001103204dc7981 */ /* 0x000f64000c1e1100 */
[----:B-----5:R-:W-:-:S05]  /*7be0*/  PRMT R13, R220, 0x8880, RZ ;  /* 0x00008880dc0d7816 */ /* 0x020fca00000000ff */
[----:B------:R-:W-:-:S07]  /*7bf0*/  IMAD R13, R13, R16, RZ ;  /* 0x000000100d0d7224 */ /* 0x000fce00078e02ff */
.L_x_314:
[----:B------:R-:W-:Y:S05]  /*7c00*/  BSYNC B1 ;  /* 0x0000000000017941 */ /* 0x000fea0003800000 */
.L_x_313:
[----:B0-----:R-:W-:Y:S01]  /*7c10*/  @!P3 IMAD R7, R66, R2, R13 ;  /* 0x000000024207b224 */ /* 0x001fe200078e020d */
[----:B------:R-:W-:Y:S04]  /*7c20*/  BSSY B1, `(.L_x_315) ;  /* 0x0000006000017945 */ /* 0x000fe80003800000 */
[----:B------:R0:W-:Y:S01]  /*7c30*/  @!P3 STG.E.U8 desc[UR50][R8.64+0x110], R7 ;  /* 0x000110070800b986 */ /* 0x0001e2000c101132 */
[----:B------:R-:W-:Y:S05]  /*7c40*/  @P2 BRA `(.L_x_316) ;  /* 0x00000000000c2947 */ /* 0x000fea0003800000 */
[----:B------:R-:W5:Y:S02]  /*7c50*/  LDG.E.U8 R220, desc[UR50][R4.64+0x111] ;  /* 0x0001113204dc7981 */ /* 0x000f64000c1e1100 */
[----:B-----5:R-:W-:-:S05]  /*7c60*/  PRMT R13, R220, 0x8880, RZ ;  /* 0x00008880dc0d7816 */ /* 0x020fca00000000ff */
[----:B------:R-:W-:-:S07]  /*7c70*/  IMAD R13, R13, R16, RZ ;  /* 0x000000100d0d7224 */ /* 0x000fce00078e02ff */
.L_x_316:
[----:B------:R-:W-:Y:S05]  /*7c80*/  BSYNC B1 ;  /* 0x0000000000017941 */ /* 0x000fea0003800000 */
.L_x_315:
[----:B------:R-:W-:Y:S01]  /*7c90*/  @!P2 IMAD R67, R67, R2, R13 ;  /* 0x000000024343a224 */ /* 0x000fe200078e020d */
[----:B------:R-:W-:Y:S04]  /*7ca0*/  BSSY B1, `(.L_x_317) ;  /* 0x0000006000017945 */ /* 0x000fe80003800000 */
[----:B------:R0:W-:Y:S01]  /*7cb0*/  @!P2 STG.E.U8 desc[UR50][R8.64+0x111], R67 ;  /* 0x000111430800a986 */ /* 0x0001e2000c101132 */
[----:B------:R-:W-:Y:S05]  /*7cc0*/  @P6 BRA `(.L_x_318) ;  /* 0x00000000000c6947 */ /* 0x000fea0003800000 */
[----:B------:R-:W5:Y:S02]  /*7cd0*/  LDG.E.U8 R220, desc[UR50][R20.64+0x118] ;  /* 0x0001183214dc7981 */ /* 0x000f64000c1e1100 */
[----:B-----5:R-:W-:-:S05]  /*7ce0*/  PRMT R13, R220, 0x8880, RZ ;  /* 0x00008880dc0d7816 */ /* 0x020fca00000000ff */
[----:B------:R-:W-:-:S07]  /*7cf0*/  IMAD R13, R13, R16, RZ ;  /* 0x000000100d0d7224 */ /* 0x000fce00078e02ff */
.L_x_318:
[----:B------:R-:W-:Y:S05]  /*7d00*/  BSYNC B1 ;  /* 0x0000000000017941 */ /* 0x000fea0003800000 */
.L_x_317:
[----:B0-----:R-:W-:Y:S01]  /*7d10*/  @!P6 IMAD R7, R68, R2, R13 ;  /* 0x000000024407e224 */ /* 0x001fe200078e020d */
[----:B------:R-:W-:Y:S04]  /*7d20*/  BSSY B1, `(.L_x_319) ;  /* 0x0000006000017945 */ /* 0x000fe80003800000 */
[----:B------:R0:W-:Y:S01]  /*7d30*/  @!P6 STG.E.U8 desc[UR50][R10.64+0x118], R7 ;  /* 0x000118070a00e986 */ /* 0x0001e2000c101132 */
[----:B------:R-:W-:Y:S05]  /*7d40*/  @P5 BRA `(.L_x_320) ;  /* 0x00000000000c5947 */ /* 0x000fea0003800000 */
[----:B------:R-:W5:Y:S02]  /*7d50*/  LDG.E.U8 R220, desc[UR50][R20.64+0x119] ;  /* 0x0001193214dc7981 */ /* 0x000f64000c1e1100 */
[----:B-----5:R-:W-:-:S05]  /*7d60*/  PRMT R13, R220, 0x8880, RZ ;  /* 0x00008880dc0d7816 */ /* 0x020fca00000000ff */
[----:B------:R-:W-:-:S07]  /*7d70*/  IMAD R13, R13, R16, RZ ;  /* 0x000000100d0d7224 */ /* 0x000fce00078e02ff */
.L_x_320:
[----:B------:R-:W-:Y:S05]  /*7d80*/  BSYNC B1 ;  /* 0x0000000000017941 */ /* 0x000fea0003800000 */
.L_x_319:
[----:B------:R-:W-:Y:S01]  /*7d90*/  @!P5 IMAD R69, R69, R2, R13 ;  /* 0x000000024545d224 */ /* 0x000fe200078e020d */
[----:B------:R-:W-:Y:S04]  /*7da0*/  BSSY B1, `(.L_x_321) ;  /* 0x0000006000017945 */ /* 0x000fe80003800000 */
[----:B------:R0:W-:Y:S01]  /*7db0*/  @!P5 STG.E.U8 desc[UR50][R10.64+0x119], R69 ;  /* 0x000119450a00d986 */ /* 0x0001e2000c101132 */
[----:B------:R-:W-:Y:S05]  /*7dc0*/  @P1 BRA `(.L_x_322) ;  /* 0x00000000000c1947 */ /* 0x000fea0003800000 */
[----:B------:R-:W5:Y:S02]  /*7dd0*/  LDG.E.U8 R220, desc[UR50][R4.64+0x118] ;  /* 0x0001183204dc7981 */ /* 0x000f64000c1e1100 */
[----:B-----5:R-:W-:-:S05]  /*7de0*/  PRMT R13, R220, 0x8880, RZ ;  /* 0x00008880dc0d7816 */ /* 0x020fca00000000ff */
[----:B------:R-:W-:-:S07]  /*7df0*/  IMAD R13, R13, R16, RZ ;  /* 0x000000100d0d7224 */ /* 0x000fce00078e02ff */
.L_x_322:
[----:B------:R-:W-:Y:S05]  /*7e00*/  BSYNC B1 ;  /* 0x0000000000017941 */ /* 0x000fea0003800000 */
.L_x_321:
        /* <DEDUP_REMOVED lines=16> */
.L_x_324:
[----:B------:R-:W-:Y:S05]  /*7f10*/  BSYNC B1 ;  /* 0x0000000000017941 */ /* 0x000fea0003800000 */
.L_x_323:
[----:B------:R-:W-:Y:S01]  /*7f20*/  @!P0 IMAD R71, R71, R2, R13 ;  /* 0x0000000247478224 */ /* 0x000fe200078e020d */
[----:B------:R-:W-:Y:S04]  /*7f30*/  BSSY B1, `(.L_x_325) ;  /* 0x0000006000017945 */ /* 0x000fe80003800000 */
[----:B------:R0:W-:Y:S01]  /*7f40*/  @!P0 STG.E.U8 desc[UR50][R8.64+0x119], R71 ;  /* 0x0001194708008986 */ /* 0x0001e2000c101132 */
[----:B------:R-:W-:Y:S05]  /*7f50*/  @P5 BRA `(.L_x_326) ;  /* 0x00000000000c5947 */ /* 0x000fea0003800000 */
[----:B------:R-:W5:Y:S02]  /*7f60*/  LDG.E.U8 R220, desc[UR50][R20.64+0x120] ;  /* 0x0001203214dc7981 */ /* 0x000f64000c1e1100 */
[----:B-----5:R-:W-:-:S05]  /*7f70*/  PRMT R13, R220, 0x8880, RZ ;  /* 0x00008880dc0d7816 */ /* 0x020fca00000000ff */
[----:B------:R-:W-:-:S07]  /*7f80*/  IMAD R13, R13, R16, RZ ;  /* 0x000000100d0d7224 */ /* 0x000fce00078e02ff */
.L_x_326:
[----:B------:R-:W-:Y:S05]  /*7f90*/  BSYNC B1 ;  /* 0x0000000000017941 */ /* 0x000fea0003800000 */
.L_x_325:
[----:B0-----:R-:W-:Y:S01]  /*7fa0*/  @!P5 IMAD R7, R72, R2, R13 ;  /* 0x000000024807d224 */ /* 0x001fe200078e020d */
[----:B------:R-:W-:Y:S04]  /*7fb0*/  BSSY B1, `(.L_x_327) ;  /* 0x0000006000017945 */ /* 0x000fe80003800000 */
[----:B------:R0:W-:Y:S01]  /*7fc0*/  @!P5 STG.E.U8 desc[UR50][R10.64+0x120], R7 ;  /* 0x000120070a00d986 */ /* 0x0001e2000c101132 */
[----:B------:R-:W-:Y:S05]  /*7fd0*/  @P1 BRA `(.L_x_328) ;  /* 0x00000000000c1947 */ /* 0x000fea0003800000 */
[----:B------:R-:W5:Y:S02]  /*7fe0*/  LDG.E.U8 R220, desc[UR50][R20.64+0x121] ;  /* 0x0001213214dc7981 */ /* 0x000f64000c1e1100 */
[----:B-----5:R-:W-:-:S05]  /*7ff0*/  PRMT R13, R220, 0x8880, RZ ;  /* 0x00008880dc0d7816 */ /* 0x020fca00000000ff */
[----:B------:R-:W-:-:S07]  /*8000*/  IMAD R13, R13, R16, RZ ;  /* 0x000000100d0d7224 */ /* 0x000fce00078e02ff */
.L_x_328:
[----:B------:R-:W-:Y:S05]  /*8010*/  BSYNC B1 ;  /* 0x0000000000017941 */ /* 0x000fea0003800000 */
.L_x_327:
[----:B------:R-:W-:Y:S01]  /*8020*/  @!P1 IMAD R73, R73, R2, R13 ;  /* 0x0000000249499224 */ /* 0x000fe200078e020d */
[----:B------:R-:W-:Y:S04]  /*8030*/  BSSY B1, `(.L_x_329) ;  /* 0x0000006000017945 */ /* 0x000fe80003800000 */
[----:B------:R0:W-:Y:S01]  /*8040*/  @!P1 STG.E.U8 desc[UR50][R10.64+0x121], R73 ;  /* 0x000121490a009986 */ /* 0x0001e2000c101132 */
[----:B------:R-:W-:Y:S05]  /*8050*/  @P4 BRA `(.L_x_330) ;  /* 0x00000000000c4947 */ /* 0x000fea0003800000 */
[----:B------:R-:W5:Y:S02]  /*8060*/  LDG.E.U8 R220, desc[UR50][R4.64+0x120] ;  /* 0x0001203204dc7981 */ /* 0x000f64000c1e1100 */
[----:B-----5:R-:W-:-:S05]  /*8070*/  PRMT R13, R220, 0x8880, RZ ;  /* 0x00008880dc0d7816 */ /* 0x020fca00000000ff */
[----:B------:R-:W-:-:S07]  /*8080*/  IMAD R13, R13, R16, RZ ;  /* 0x000000100d0d7224 */ /* 0x000fce00078e02ff */
.L_x_330:
[----:B------:R-:W-:Y:S05]  /*8090*/  BSYNC B1 ;  /* 0x0000000000017941 */ /* 0x000fea0003800000 */
.L_x_329:
[----:B0-----:R-:W-:Y:S01]  /*80a0*/  @!P4 IMAD R7, R74, R2, R13 ;  /* 0x000000024a07c224 */ /* 0x001fe200078e020d */
[----:B------:R-:W-:Y:S04]  /*80b0*/  BSSY B1, `(.L_x_331) ;  /* 0x0000006000017945 */ /* 0x000fe80003800000 */
[----:B------:R0:W-:Y:S01]  /*80c0*/  @!P4 STG.E.U8 desc[UR50][R8.64+0x120], R7 ;  /* 0x000120070800c986 */ /* 0x0001e2000c101132 */
[----:B------:R-:W-:Y:S05]  /*80d0*/  @P6 BRA `(.L_x_332) ;  /* 0x00000000000c6947 */ /* 0x000fea0003800000 */
[----:B------:R-:W5:Y:S02]  /*80e0*/  LDG.E.U8 R220, desc[UR50][R4.64+0x121] ;  /* 0x0001213204dc7981 */ /* 0x000f64000c1e1100 */
[----:B-----5:R-:W-:-:S05]  /*80f0*/  PRMT R13, R220, 0x8880, RZ ;  /* 0x00008880dc0d7816 */ /* 0x020fca00000000ff */
[----:B------:R-:W-:-:S07]  /*8100*/  IMAD R13, R13, R16, RZ ;  /* 0x000000100d0d7224 */ /* 0x000fce00078e02ff */
.L_x_332:
[----:B------:R-:W-:Y:S05]  /*8110*/  BSYNC B1 ;  /* 0x0000000000017941 */ /* 0x000fea0003800000 */
.L_x_331:
[----:B------:R-:W-:Y:S01]  /*8120*/  @!P6 IMAD R75, R75, R2, R13 ;  /* 0x000000024b4be224 */ /* 0x000fe200078e020d */
[----:B------:R-:W-:Y:S04]  /*8130*/  BSSY B1, `(.L_x_333) ;  /* 0x0000006000017945 */ /* 0x000fe80003800000 */
[----:B------:R0:W-:Y:S01]  /*8140*/  @!P6 STG.E.U8 desc[UR50][R8.64+0x121], R75 ;  /* 0x0001214b0800e986 */ /* 0x0001e2000c101132 */
[----:B------:R-:W-:Y:S05]  /*8150*/  @P2 BRA `(.L_x_334) ;  /* 0x00000000000c2947 */ /* 0x000fea0003800000 */
[----:B------:R-:W5:Y:S02]  /*8160*/  LDG.E.U8 R220, desc[UR50][R20.64+0x128] ;  /* 0x0001283214dc7981 */ /* 0x000f64000c1e1100 */
[----:B-----5:R-:W-:-:S05]  /*8170*/  PRMT R13, R220, 0x8880, RZ ;  /* 0x00008880dc0d7816 */ /* 0x020fca00000000ff */
[----:B------:R-:W-:-:S07]  /*8180*/  IMAD R13, R13, R16, RZ ;  /* 0x000000100d0d7224 */ /* 0x000fce00078e02ff */
.L_x_334:
[----:B------:R-:W-:Y:S05]  /*8190*/  BSYNC B1 ;  /* 0x0000000000017941 */ /* 0x000fea0003800000 */
.L_x_333:
        /* <DEDUP_REMOVED lines=16> */
.L_x_336:
[----:B------:R-:W-:Y:S05]  /*82a0*/  BSYNC B1 ;  /* 0x0000000000017941 */ /* 0x000fea0003800000 */
.L_x_335:
[----:B------:R-:W-:Y:S01]  /*82b0*/  @!P4 IMAD R77, R77, R2, R13 ;  /* 0x000000024d4dc224 */ /* 0x000fe200078e020d */
[----:B------:R-:W-:Y:S04]  /*82c0*/  BSSY B1, `(.L_x_337) ;  /* 0x0000006000017945 */ /* 0x000fe80003800000 */
[----:B------:R0:W-:Y:S01]  /*82d0*/  @!P4 STG.E.U8 desc[UR50][R10.64+0x129], R77 ;  /* 0x0001294d0a00c986 */ /* 0x0001e2000c101132 */
[----:B------:R-:W-:Y:S05]  /*82e0*/  @P3 BRA `(.L_x_338) ;  /* 0x00000000000c3947 */ /* 0x000fea0003800000 */
[----:B------:R-:W5:Y:S02]  /*82f0*/  LDG.E.U8 R220, desc[UR50][R4.64+0x128] ;  /* 0x0001283204dc7981 */ /* 0x000f64000c1e1100 */
[----:B-----5:R-:W-:-:S05]  /*8300*/  PRMT R13, R220, 0x8880, RZ ;  /* 0x00008880dc0d7816 */ /* 0x020fca00000000ff */
[----:B------:R-:W-:-:S07]  /*8310*/  IMAD R13, R13, R16, RZ ;  /* 0x000000100d0d7224 */ /* 0x000fce00078e02ff */
.L_x_338:
[----:B------:R-:W-:Y:S05]  /*8320*/  BSYNC B1 ;  /* 0x0000000000017941 */ /* 0x000fea0003800000 */
.L_x_337:
[----:B0-----:R-:W-:Y:S01]  /*8330*/  @!P3 IMAD R7, R78, R2, R13 ;  /* 0x000000024e07b224 */ /* 0x001fe200078e020d */
[----:B------:R-:W-:Y:S04]  /*8340*/  BSSY B1, `(.L_x_339) ;  /* 0x0000006000017945 */ /* 0x000fe80003800000 */
[----:B------:R0:W-:Y:S01]  /*8350*/  @!P3 STG.E.U8 desc[UR50][R8.64+0x128], R7 ;  /* 0x000128070800b986 */ /* 0x0001e2000c101132 */
[----:B------:R-:W-:Y:S05]  /*8360*/  @P2 BRA `(.L_x_340) ;  /* 0x00000000000c2947 */ /* 0x000fea0003800000 */
[----:B------:R-:W5:Y:S02]  /*8370*/  LDG.E.U8 R220, desc[UR50][R4.64+0x129] ;  /* 0x0001293204dc7981 */ /* 0x000f64000c1e1100 */
[----:B-----5:R-:W-:-:S05]  /*8380*/  PRMT R13, R220, 0x8880, RZ ;  /* 0x00008880dc0d7816 */ /* 0x020fca00000000ff */
[----:B------:R-:W-:-:S07]  /*8390*/  IMAD R13, R13, R16, RZ ;  /* 0x000000100d0d7224 */ /* 0x000fce00078e02ff */
.L_x_340:
[----:B------:R-:W-:Y:S05]  /*83a0*/  BSYNC B1 ;  /* 0x0000000000017941 */ /* 0x000fea0003800000 */
.L_x_339:
[----:B------:R-:W-:Y:S01]  /*83b0*/  @!P2 IMAD R79, R79, R2, R13 ;  /* 0x000000024f4fa224 */ /* 0x000fe200078e020d */
[----:B------:R-:W-:Y:S04]  /*83c0*/  BSSY B1, `(.L_x_341) ;  /* 0x0000006000017945 */ /* 0x000fe80003800000 */
[----:B------:R0:W-:Y:S01]  /*83d0*/  @!P2 STG.E.U8 desc[UR50][R8.64+0x129], R79 ;  /* 0x0001294f0800a986 */ /* 0x0001e2000c101132 */
[----:B------:R-:W-:Y:S05]  /*83e0*/  @P6 BRA `(.L_x_342) ;  /* 0x00000000000c6947 */ /* 0x000fea0003800000 */
[----:B------:R-:W5:Y:S02]  /*83f0*/  LDG.E.U8 R220, desc[UR50][R20.64+0x130] ;  /* 0x0001303214dc7981 */ /* 0x000f64000c1e1100 */
[----:B-----5:R-:W-:-:S05]  /*8400*/  PRMT R13, R220, 0x8880, RZ ;  /* 0x00008880dc0d7816 */ /* 0x020fca00000000ff */
[----:B------:R-:W-:-:S07]  /*8410*/  IMAD R13, R13, R16, RZ ;  /* 0x000000100d0d7224 */ /* 0x000fce00078e02ff */
.L_x_342:
[----:B------:R-:W-:Y:S05]  /*8420*/  BSYNC B1 ;  /* 0x0000000000017941 */ /* 0x000fea0003800000 */
.L_x_341:
[----:B0-----:R-:W-:Y:S01]  /*8430*/  @!P6 IMAD R7, R80, R2, R13 ;  /* 0x000000025007e224 */ /* 0x001fe200078e020d */
[----:B------:R-:W-:Y:S04]  /*8440*/  BSSY B1, `(.L_x_343) ;  /* 0x0000006000017945 */ /* 0x000fe80003800000 */
[----:B------:R0:W-:Y:S01]  /*8450*/  @!P6 STG.E.U8 desc[UR50][R10.64+0x130], R7 ;  /* 0x000130070a00e986 */ /* 0x0001e2000c101132 */
[----:B------:R-:W-:Y:S05]  /*8460*/  @P5 BRA `(.L_x_344) ;  /* 0x00000000000c5947 */ /* 0x000fea0003800000 */
[----:B------:R-:W5:Y:S02]  /*8470*/  LDG.E.U8 R220, desc[UR50][R20.64+0x131] ;  /* 0x0001313214dc7981 */ /* 0x000f64000c1e1100 */
[----:B-----5:R-:W-:-:S05]  /*8480*/  PRMT R13, R220, 0x8880, RZ ;  /* 0x00008880dc0d7816 */ /* 0x020fca00000000ff */
[----:B------:R-:W-:-:S07]  /*8490*/  IMAD R13, R13, R16, RZ ;  /* 0x000000100d0d7224 */ /* 0x000fce00078e02ff */
.L_x_344:
[----:B------:R-:W-:Y:S05]  /*84a0*/  BSYNC B1 ;  /* 0x0000000000017941 */ /* 0x000fea0003800000 */
.L_x_343:
[----:B------:R-:W-:Y:S01]  /*84b0*/  @!P5 IMAD R81, R81, R2, R13 ;  /* 0x000000025151d224 */ /* 0x000fe200078e020d */
[----:B------:R-:W-:Y:S04]  /*84c0*/  BSSY B1, `(.L_x_345) ;  /* 0x0000006000017945 */ /* 0x000fe80003800000 */
[----:B------:R0:W-:Y:S01]  /*84d0*/  @!P5 STG.E.U8 desc[UR50][R10.64+0x131], R81 ;  /* 0x000131510a00d986 */ /* 0x0001e2000c101132 */
[----:B------:R-:W-:Y:S05]  /*84e0*/  @P1 BRA `(.L_x_346) ;  /* 0x00000000000c1947 */ /* 0x000fea0003800000 */
[----:B------:R-:W5:Y:S02]  /*84f0*/  LDG.E.U8 R220, desc[UR50][R4.64+0x130] ;  /* 0x0001303204dc7981 */ /* 0x000f64000c1e1100 */
[----:B-----5:R-:W-:-:S05]  /*8500*/  PRMT R13, R220, 0x8880, RZ ;  /* 0x00008880dc0d7816 */ /* 0x020fca00000000ff */
[----:B------:R-:W-:-:S07]  /*8510*/  IMAD R13, R13, R16, RZ ;  /* 0x000000100d0d7224 */ /* 0x000fce00078e02ff */
.L_x_346:
[----:B------:R-:W-:Y:S05]  /*8520*/  BSYNC B1 ;  /* 0x0000000000017941 */ /* 0x000fea0003800000 */
.L_x_345:
        /* <DEDUP_REMOVED lines=16> */
.L_x_348:
[----:B------:R-:W-:Y:S05]  /*8630*/  BSYNC B1 ;  /* 0x0000000000017941 */ /* 0x000fea0003800000 */
.L_x_347:
[----:B------:R-:W-:Y:S01]  /*8640*/  @!P0 IMAD R83, R83, R2, R13 ;  /* 0x0000000253538224 */ /* 0x000fe200078e020d */
[----:B------:R-:W-:Y:S04]  /*8650*/  BSSY B1, `(.L_x_349) ;  /* 0x0000006000017945 */ /* 0x000fe80003800000 */
[----:B------:R0:W-:Y:S01]  /*8660*/  @!P0 STG.E.U8 desc[UR50][R8.64+0x131], R83 ;  /* 0x0001315308008986 */ /* 0x0001e2000c101132 */
[----:B------:R-:W-:Y:S05]  /*8670*/  @P5 BRA `(.L_x_350) ;  /* 0x00000000000c5947 */ /* 0x000fea0003800000 */
[----:B------:R-:W5:Y:S02]  /*8680*/  LDG.E.U8 R220, desc[UR50][R20.64+0x138] ;  /* 0x0001383214dc7981 */ /* 0x000f64000c1e1100 */
[----:B-----5:R-:W-:-:S05]  /*8690*/  PRMT R13, R220, 0x8880, RZ ;  /* 0x00008880dc0d7816 */ /* 0x020fca00000000ff */
[----:B------:R-:W-:-:S07]  /*86a0*/  IMAD R13, R13, R16, RZ ;  /* 0x000000100d0d7224 */ /* 0x000fce00078e02ff */
.L_x_350:
[----:B------:R-:W-:Y:S05]  /*86b0*/  BSYNC B1 ;  /* 0x0000000000017941 */ /* 0x000fea0003800000 */
.L_x_349:
[----:B0-----:R-:W-:Y:S01]  /*86c0*/  @!P5 IMAD R7, R84, R2, R13 ;  /* 0x000000025407d224 */ /* 0x001fe200078e020d */
[----:B------:R-:W-:Y:S04]  /*86d0*/  BSSY B1, `(.L_x_351) ;  /* 0x0000006000017945 */ /* 0x000fe80003800000 */
[----:B------:R0:W-:Y:S01]  /*86e0*/  @!P5 STG.E.U8 desc[UR50][R10.64+0x138], R7 ;  /* 0x000138070a00d986 */ /* 0x0001e2000c101132 */
[----:B------:R-:W-:Y:S05]  /*86f0*/  @P1 BRA `(.L_x_352) ;  /* 0x00000000000c1947 */ /* 0x000fea0003800000 */
[----:B------:R-:W5:Y:S02]  /*8700*/  LDG.E.U8 R220, desc[UR50][R20.64+0x139] ;  /* 0x0001393214dc7981 */ /* 0x000f64000c1e1100 */
[----:B-----5:R-:W-:-:S05]  /*8710*/  PRMT R13, R220, 0x8880, RZ ;  /* 0x00008880dc0d7816 */ /* 0x020fca00000000ff */
[----:B------:R-:W-:-:S07]  /*8720*/  IMAD R13, R13, R16, RZ ;  /* 0x000000100d0d7224 */ /* 0x000fce00078e02ff */
.L_x_352:
[----:B------:R-:W-:Y:S05]  /*8730*/  BSYNC B1 ;  /* 0x0000000000017941 */ /* 0x000fea0003800000 */
.L_x_351:
[----:B------:R-:W-:Y:S01]  /*8740*/  @!P1 IMAD R85, R85, R2, R13 ;  /* 0x0000000255559224 */ /* 0x000fe200078e020d */
[----:B------:R-:W-:Y:S04]  /*8750*/  BSSY B1, `(.L_x_353) ;  /* 0x0000006000017945 */ /* 0x000fe80003800000 */
[----:B------:R0:W-:Y:S01]  /*8760*/  @!P1 STG.E.U8 desc[UR50][R10.64+0x139], R85 ;  /* 0x000139550a009986 */ /* 0x0001e2000c101132 */
[----:B------:R-:W-:Y:S05]  /*8770*/  @P4 BRA `(.L_x_354) ;  /* 0x00000000000c4947 */ /* 0x000fea0003800000 */
[----:B------:R-:W5:Y:S02]  /*8780*/  LDG.E.U8 R220, desc[UR50][R4.64+0x138] ;  /* 0x0001383204dc7981 */ /* 0x000f64000c1e1100 */
[----:B-----5:R-:W-:-:S05]  /*8790*/  PRMT R13, R220, 0x8880, RZ ;  /* 0x00008880dc0d7816 */ /* 0x020fca00000000ff */
[----:B------:R-:W-:-:S07]  /*87a0*/  IMAD R13, R13, R16, RZ ;  /* 0x000000100d0d7224 */ /* 0x000fce00078e02ff */
.L_x_354:
[----:B------:R-:W-:Y:S05]  /*87b0*/  BSYNC B1 ;  /* 0x0000000000017941 */ /* 0x000fea0003800000 */
.L_x_353:
[----:B0-----:R-:W-:Y:S01]  /*87c0*/  @!P4 IMAD R7, R86, R2, R13 ;  /* 0x000000025607c224 */ /* 0x001fe200078e020d */
[----:B------:R-:W-:Y:S04]  /*87d0*/  BSSY B1, `(.L_x_355) ;  /* 0x0000006000017945 */ /* 0x000fe80003800000 */
[----:B------:R0:W-:Y:S01]  /*87e0*/  @!P4 STG.E.U8 desc[UR50][R8.64+0x138], R7 ;  /* 0x000138070800c986 */ /* 0x0001e2000c101132 */
[----:B------:R-:W-:Y:S05]  /*87f0*/  @P6 BRA `(.L_x_356) ;  /* 0x00000000000c6947 */ /* 0x000fea0003800000 */
[----:B------:R-:W5:Y:S02]  /*8800*/  LDG.E.U8 R220, desc[UR50][R4.64+0x139] ;  /* 0x0001393204dc7981 */ /* 0x000f64000c1e1100 */
[----:B-----5:R-:W-:-:S05]  /*8810*/  PRMT R13, R220, 0x8880, RZ ;  /* 0x00008880dc0d7816 */ /* 0x020fca00000000ff */
[----:B------:R-:W-:-:S07]  /*8820*/  IMAD R13, R13, R16, RZ ;  /* 0x000000100d0d7224 */ /* 0x000fce00078e02ff */
.L_x_356:
[----:B------:R-:W-:Y:S05]  /*8830*/  BSYNC B1 ;  /* 0x0000000000017941 */ /* 0x000fea0003800000 */
.L_x_355:
[----:B------:R-:W-:Y:S01]  /*8840*/  @!P6 IMAD R87, R87, R2, R13 ;  /* 0x000000025757e224 */ /* 0x000fe200078e020d */
[----:B------:R-:W-:Y:S04]  /*8850*/  BSSY B1, `(.L_x_357) ;  /* 0x0000006000017945 */ /* 0x000fe80003800000 */
[----:B------:R0:W-:Y:S01]  /*8860*/  @!P6 STG.E.U8 desc[UR50][R8.64+0x139], R87 ;  /* 0x000139570800e986 */ /* 0x0001e2000c101132 */
[----:B------:R-:W-:Y:S05]  /*8870*/  @P2 BRA `(.L_x_358) ;  /* 0x00000000000c2947 */ /* 0x000fea0003800000 */
[----:B------:R-:W5:Y:S02]  /*8880*/  LDG.E.U8 R220, desc[UR50][R20.64+0x140] ;  /* 0x0001403214dc7981 */ /* 0x000f64000c1e1100 */
[----:B-----5:R-:W-:-:S05]  /*8890*/  PRMT R13, R220, 0x8880, RZ ;  /* 0x00008880dc0d7816 */ /* 0x020fca00000000ff */
[----:B------:R-:W-:-:S07]  /*88a0*/  IMAD R13, R13, R16, RZ ;  /* 0x000000100d0d7224 */ /* 0x000fce00078e02ff */
.L_x_358:
[----:B------:R-:W-:Y:S05]  /*88b0*/  BSYNC B1 ;  /* 0x0000000000017941 */ /* 0x000fea0003800000 */
.L_x_357:
        /* <DEDUP_REMOVED lines=16> */
.L_x_360:
[----:B------:R-:W-:Y:S05]  /*89c0*/  BSYNC B1 ;  /* 0x0000000000017941 */ /* 0x000fea0003800000 */
.L_x_359:
[----:B------:R-:W-:Y:S01]  /*89d0*/  @!P4 IMAD R89, R89, R2, R13 ;  /* 0x000000025959c224 */ /* 0x000fe200078e020d */
[----:B------:R-:W-:Y:S04]  /*89e0*/  BSSY B1, `(.L_x_361) ;  /* 0x0000006000017945 */ /* 0x000fe80003800000 */
[----:B------:R0:W-:Y:S01]  /*89f0*/  @!P4 STG.E.U8 desc[UR50][R10.64+0x141], R89 ;  /* 0x000141590a00c986 */ /* 0x0001e2000c101132 */
[----:B------:R-:W-:Y:S05]  /*8a00*/  @P3 BRA `(.L_x_362) ;  /* 0x00000000000c3947 */ /* 0x000fea0003800000 */
[----:B------:R-:W5:Y:S02]  /*8a10*/  LDG.E.U8 R220, desc[UR50][R4.64+0x140] ;  /* 0x0001403204dc7981 */ /* 0x000f64000c1e1100 */
[----:B-----5:R-:W-:-:S05]  /*8a20*/  PRMT R13, R220, 0x8880, RZ ;  /* 0x00008880dc0d7816 */ /* 0x020fca00000000ff */
[----:B------:R-:W-:-:S07]  /*8a30*/  IMAD R13, R13, R16, RZ ;  /* 0x000000100d0d7224 */ /* 0x000fce00078e02ff */
.L_x_362:
[----:B------:R-:W-:Y:S05]  /*8a40*/  BSYNC B1 ;  /* 0x0000000000017941 */ /* 0x000fea0003800000 */
.L_x_361:
[----:B0-----:R-:W-:Y:S01]  /*8a50*/  @!P3 IMAD R7, R90, R2, R13 ;  /* 0x000000025a07b224 */ /* 0x001fe200078e020d */
[----:B------:R-:W-:Y:S04]  /*8a60*/  BSSY B1, `(.L_x_363) ;  /* 0x0000006000017945 */ /* 0x000fe80003800000 */
[----:B------:R0:W-:Y:S01]  /*8a70*/  @!P3 STG.E.U8 desc[UR50][R8.64+0x140], R7 ;  /* 0x000140070800b986 */ /* 0x0001e2000c101132 */
[----:B------:R-:W-:Y:S05]  /*8a80*/  @P2 BRA `(.L_x_364) ;  /* 0x00000000000c2947 */ /* 0x000fea0003800000 */
[----:B------:R-:W5:Y:S02]  /*8a90*/  LDG.E.U8 R220, desc[UR50][R4.64+0x141] ;  /* 0x0001413204dc7981 */ /* 0x000f64000c1e1100 */
[----:B-----5:R-:W-:-:S05]  /*8aa0*/  PRMT R13, R220, 0x8880, RZ ;  /* 0x00008880dc0d7816 */ /* 0x020fca00000000ff */
[----:B------:R-:W-:-:S07]  /*8ab0*/  IMAD R13, R13, R16, RZ ;  /* 0x000000100d0d7224 */ /* 0x000fce00078e02ff */
.L_x_364:
[----:B------:R-:W-:Y:S05]  /*8ac0*/  BSYNC B1 ;  /* 0x0000000000017941 */ /* 0x000fea0003800000 */
.L_x_363:
[----:B------:R-:W-:Y:S01]  /*8ad0*/  @!P2 IMAD R91, R91, R2, R13 ;  /* 0x000000025b5ba224 */ /* 0x000fe200078e020d */
[----:B------:R-:W-:Y:S04]  /*8ae0*/  BSSY B1, `(.L_x_365) ;  /* 0x0000006000017945 */ /* 0x000fe80003800000 */
[----:B------:R0:W-:Y:S01]  /*8af0*/  @!P2 STG.E.U8 desc[UR50][R8.64+0x141], R91 ;  /* 0x0001415b0800a986 */ /* 0x0001e2000c101132 */
[----:B------:R-:W-:Y:S05]  /*8b00*/  @P6 BRA `(.L_x_366) ;  /* 0x00000000000c6947 */ /* 0x000fea0003800000 */
[----:B------:R-:W5:Y:S02]  /*8b10*/  LDG.E.U8 R220, desc[UR50][R20.64+0x148] ;  /* 0x0001483214dc7981 */ /* 0x000f64000c1e1100 */
[----:B-----5:R-:W-:-:S05]  /*8b20*/  PRMT R13, R220, 0x8880, RZ ;  /* 0x00008880dc0d7816 */ /* 0x020fca00000000ff */
[----:B------:R-:W-:-:S07]  /*8b30*/  IMAD R13, R13, R16, RZ ;  /* 0x000000100d0d7224 */ /* 0x000fce00078e02ff */
.L_x_366:
[----:B------:R-:W-:Y:S05]  /*8b40*/  BSYNC B1 ;  /* 0x0000000000017941 */ /* 0x000fea0003800000 */
.L_x_365:
[----:B0-----:R-:W-:Y:S01]  /*8b50*/  @!P6 IMAD R7, R92, R2, R13 ;  /* 0x000000025c07e224 */ /* 0x001fe200078e020d */
[----:B------:R-:W-:Y:S04]  /*8b60*/  BSSY B1, `(.L_x_367) ;  /* 0x0000006000017945 */ /* 0x000fe80003800000 */
[----:B------:R0:W-:Y:S01]  /*8b70*/  @!P6 STG.E.U8 desc[UR50][R10.64+0x148], R7 ;  /* 0x000148070a00e986 */ /* 0x0001e2000c101132 */
[----:B------:R-:W-:Y:S05]  /*8b80*/  @P5 BRA `(.L_x_368) ;  /* 0x00000000000c5947 */ /* 0x000fea0003800000 */
[----:B------:R-:W5:Y:S02]  /*8b90*/  LDG.E.U8 R220, desc[UR50][R20.64+0x149] ;  /* 0x0001493214dc7981 */ /* 0x000f64000c1e1100 */
[----:B-----5:R-:W-:-:S05]  /*8ba0*/  PRMT R13, R220, 0x8880, RZ ;  /* 0x00008880dc0d7816 */ /* 0x020fca00000000ff */
[----:B------:R-:W-:-:S07]  /*8bb0*/  IMAD R13, R13, R16, RZ ;  /* 0x000000100d0d7224 */ /* 0x000fce00078e02ff */
.L_x_368:
[----:B------:R-:W-:Y:S05]  /*8bc0*/  BSYNC B1 ;  /* 0x0000000000017941 */ /* 0x000fea0003800000 */
.L_x_367:
[----:B------:R-:W-:Y:S01]  /*8bd0*/  @!P5 IMAD R93, R93, R2, R13 ;  /* 0x000000025d5dd224 */ /* 0x000fe200078e020d */
[----:B------:R-:W-:Y:S04]  /*8be0*/  BSSY B1, `(.L_x_369) ;  /* 0x0000006000017945 */ /* 0x000fe80003800000 */
[----:B------:R0:W-:Y:S01]  /*8bf0*/  @!P5 STG.E.U8 desc[UR50][R10.64+0x149], R93 ;  /* 0x0001495d0a00d986 */ /* 0x0001e2000c101132 */
[----:B------:R-:W-:Y:S05]  /*8c00*/  @P1 BRA `(.L_x_370) ;  /* 0x00000000000c1947 */ /* 0x000fea0003800000 */
[----:B------:R-:W5:Y:S02]  /*8c10*/  LDG.E.U8 R220, desc[UR50][R4.64+0x148] ;  /* 0x0001483204dc7981 */ /* 0x000f64000c1e1100 */
[----:B-----5:R-:W-:-:S05]  /*8c20*/  PRMT R13, R220, 0x8880, RZ ;  /* 0x00008880dc0d7816 */ /* 0x020fca00000000ff */
[----:B------:R-:W-:-:S07]  /*8c30*/  IMAD R13, R13, R16, RZ ;  /* 0x000000100d0d7224 */ /* 0x000fce00078e02ff */
.L_x_370:
[----:B------:R-:W-:Y:S05]  /*8c40*/  BSYNC B1 ;  /* 0x0000000000017941 */ /* 0x000fea0003800000 */
.L_x_369:
[----:B------:R-:W-:Y:S01]  /*8c50*/  ISETP.LT.OR P0, PT, R0, 0x9, !P0 ;  /* 0x000000090000780c */ /* 0x000fe20004701670 */
[----:B0-----:R-:W-:Y:S01]  /*8c60*/  @!P1 IMAD R7, R94, R2, R13 ;  /* 0x000000025e079224 */ /* 0x001fe200078e020d */
        /* <DEDUP_REMOVED lines=14> */
.L_x_372:
[----:B------:R-:W-:Y:S05]  /*8d50*/  BSYNC B1 ;  /* 0x0000000000017941 */ /* 0x000fea0003800000 */
.L_x_371:
[----:B------:R-:W-:Y:S01]  /*8d60*/  @!P0 IMAD R95, R95, R2, R13 ;  /* 0x000000025f5f8224 */ /* 0x000fe200078e020d */
[----:B------:R-:W-:Y:S04]  /*8d70*/  BSSY B1, `(.L_x_373) ;  /* 0x0000006000017945 */ /* 0x000fe80003800000 */
[----:B------:R0:W-:Y:S01]  /*8d80*/  @!P0 STG.E.U8 desc[UR50][R8.64+0x149], R95 ;  /* 0x0001495f08008986 */ /* 0x0001e2000c101132 */
[----:B------:R-:W-:Y:S05]  /*8d90*/  @P5 BRA `(.L_x_374) ;  /* 0x00000000000c5947 */ /* 0x000fea0003800000 */
[----:B------:R-:W5:Y:S02]  /*8da0*/  LDG.E.U8 R220, desc[UR50][R20.64+0x150] ;  /* 0x0001503214dc7981 */ /* 0x000f64000c1e1100 */
[----:B-----5:R-:W-:-:S05]  /*8db0*/  PRMT R13, R220, 0x8880, RZ ;  /* 0x00008880dc0d7816 */ /* 0x020fca00000000ff */
[----:B------:R-:W-:-:S07]  /*8dc0*/  IMAD R13, R13, R16, RZ ;  /* 0x000000100d0d7224 */ /* 0x000fce00078e02ff */
.L_x_374:
[----:B------:R-:W-:Y:S05]  /*8dd0*/  BSYNC B1 ;  /* 0x0000000000017941 */ /* 0x000fea0003800000 */
.L_x_373:
[----:B------:R-:W-:Y:S01]  /*8de0*/  @!P5 IMAD R7, R96, R2, R13 ;  /* 0x000000026007d224 */ /* 0x000fe200078e020d */
[----:B------:R-:W-:Y:S04]  /*8df0*/  BSSY B1, `(.L_x_375) ;  /* 0x0000006000017945 */ /* 0x000fe80003800000 */
[----:B------:R0:W-:Y:S01]  /*8e00*/  @!P5 STG.E.U8 desc[UR50][R10.64+0x150], R7 ;  /* 0x000150070a00d986 */ /* 0x0001e2000c101132 */
[----:B------:R-:W-:Y:S05]  /*8e10*/  @P4 BRA `(.L_x_376) ;  /* 0x00000000000c4947 */ /* 0x000fea0003800000 */
[----:B------:R-:W5:Y:S02]  /*8e20*/  LDG.E.U8 R220, desc[UR50][R20.64+0x151] ;  /* 0x0001513214dc7981 */ /* 0x000f64000c1e1100 */
[----:B-----5:R-:W-:-:S05]  /*8e30*/  PRMT R13, R220, 0x8880, RZ ;  /* 0x00008880dc0d7816 */ /* 0x020fca00000000ff */
[----:B------:R-:W-:-:S07]  /*8e40*/  IMAD R13, R13, R16, RZ ;  /* 0x000000100d0d7224 */ /* 0x000fce00078e02ff */
.L_x_376:
[----:B------:R-:W-:Y:S05]  /*8e50*/  BSYNC B1 ;  /* 0x0000000000017941 */ /* 0x000fea0003800000 */
.L_x_375:
[----:B------:R-:W-:Y:S01]  /*8e60*/  @!P4 IMAD R97, R97, R2, R13 ;  /* 0x000000026161c224 */ /* 0x000fe200078e020d */
[----:B------:R-:W-:Y:S04]  /*8e70*/  BSSY B1, `(.L_x_377) ;  /* 0x0000006000017945 */ /* 0x000fe80003800000 */
[----:B------:R0:W-:Y:S01]  /*8e80*/  @!P4 STG.E.U8 desc[UR50][R10.64+0x151], R97 ;  /* 0x000151610a00c986 */ /* 0x0001e2000c101132 */
[----:B------:R-:W-:Y:S05]  /*8e90*/  @P3 BRA `(.L_x_378) ;  /* 0x00000000000c3947 */ /* 0x000fea0003800000 */
[----:B------:R-:W5:Y:S02]  /*8ea0*/  LDG.E.U8 R220, desc[UR50][R4.64+0x150] ;  /* 0x0001503204dc7981 */ /* 0x000f64000c1e1100 */
[----:B-----5:R-:W-:-:S05]  /*8eb0*/  PRMT R13, R220, 0x8880, RZ ;  /* 0x00008880dc0d7816 */ /* 0x020fca00000000ff */
[----:B------:R-:W-:-:S07]  /*8ec0*/  IMAD R13, R13, R16, RZ ;  /* 0x000000100d0d7224 */ /* 0x000fce00078e02ff */
.L_x_378:
[----:B------:R-:W-:Y:S05]  /*8ed0*/  BSYNC B1 ;  /* 0x0000000000017941 */ /* 0x000fea0003800000 */
.L_x_377:
[----:B0-----:R-:W-:Y:S01]  /*8ee0*/  @!P3 IMAD R7, R98, R2, R13 ;  /* 0x000000026207b224 */ /* 0x001fe200078e020d */
[----:B------:R-:W-:Y:S04]  /*8ef0*/  BSSY B1, `(.L_x_379) ;  /* 0x0000006000017945 */ /* 0x000fe80003800000 */
[----:B------:R0:W-:Y:S01]  /*8f00*/  @!P3 STG.E.U8 desc[UR50][R8.64+0x150], R7 ;  /* 0x000150070800b986 */ /* 0x0001e2000c101132 */
[----:B------:R-:W-:Y:S05]  /*8f10*/  @P6 BRA `(.L_x_380) ;  /* 0x00000000000c6947 */ /* 0x000fea0003800000 */
[----:B------:R-:W5:Y:S02]  /*8f20*/  LDG.E.U8 R220, desc[UR50][R4.64+0x151] ;  /* 0x0001513204dc7981 */ /* 0x000f64000c1e1100 */
[----:B-----5:R-:W-:-:S05]  /*8f30*/  PRMT R13, R220, 0x8880, RZ ;  /* 0x00008880dc0d7816 */ /* 0x020fca00000000ff */
[----:B------:R-:W-:-:S07]  /*8f40*/  IMAD R13, R13, R16, RZ ;  /* 0x000000100d0d7224 */ /* 0x000fce00078e02ff */
.L_x_380:
[----:B------:R-:W-:Y:S05]  /*8f50*/  BSYNC B1 ;  /* 0x0000000000017941 */ /* 0x000fea0003800000 */
.L_x_379:
[----:B------:R-:W-:Y:S01]  /*8f60*/  @!P6 IMAD R99, R99, R2, R13 ;  /* 0x000000026363e224 */ /* 0x000fe200078e020d */
[----:B------:R-:W-:Y:S04]  /*8f70*/  BSSY B1, `(.L_x_381) ;  /* 0x0000006000017945 */ /* 0x000fe80003800000 */
[----:B------:R0:W-:Y:S01]  /*8f80*/  @!P6 STG.E.U8 desc[UR50][R8.64+0x151], R99 ;  /* 0x000151630800e986 */ /* 0x0001e2000c101132 */
[----:B------:R-:W-:Y:S05]  /*8f90*/  @P2 BRA `(.L_x_382) ;  /* 0x00000000000c2947 */ /* 0x000fea0003800000 */
[----:B------:R-:W5:Y:S02]  /*8fa0*/  LDG.E.U8 R220, desc[UR50][R20.64+0x158] ;  /* 0x0001583214dc7981 */ /* 0x000f64000c1e1100 */
[----:B-----5:R-:W-:-:S05]  /*8fb0*/  PRMT R13, R220, 0x8880, RZ ;  /* 0x00008880dc0d7816 */ /* 0x020fca00000000ff */
[----:B------:R-:W-:-:S07]  /*8fc0*/  IMAD R13, R13, R16, RZ ;  /* 0x000000100d0d7224 */ /* 0x000fce00078e02ff */
.L_x_382:
[----:B------:R-:W-:Y:S05]  /*8fd0*/  BSYNC B1 ;  /* 0x0000000000017941 */ /* 0x000fea0003800000 */
.L_x_381:
        /* <DEDUP_REMOVED lines=16> */
.L_x_384:
[----:B------:R-:W-:Y:S05]  /*90e0*/  BSYNC B1 ;  /* 0x0000000000017941 */ /* 0x000fea0003800000 */
.L_x_383:
[----:B------:R-:W-:Y:S01]  /*90f0*/  @!P6 IMAD R101, R101, R2, R13 ;  /* 0x000000026565e224 */ /* 0x000fe200078e020d */
[----:B------:R-:W-:Y:S04]  /*9100*/  BSSY B1, `(.L_x_385) ;  /* 0x0000006000017945 */ /* 0x000fe80003800000 */
[----:B------:R0:W-:Y:S01]  /*9110*/  @!P6 STG.E.U8 desc[UR50][R10.64+0x159], R101 ;  /* 0x000159650a00e986 */ /* 0x0001e2000c101132 */
[----:B------:R-:W-:Y:S05]  /*9120*/  @P1 BRA `(.L_x_386) ;  /* 0x00000000000c1947 */ /* 0x000fea0003800000 */
[----:B------:R-:W5:Y:S02]  /*9130*/  LDG.E.U8 R220, desc[UR50][R4.64+0x158] ;  /* 0x0001583204dc7981 */ /* 0x000f64000c1e1100 */
[----:B-----5:R-:W-:-:S05]  /*9140*/  PRMT R13, R220, 0x8880, RZ ;  /* 0x00008880dc0d7816 */ /* 0x020fca00000000ff */
[----:B------:R-:W-:-:S07]  /*9150*/  IMAD R13, R13, R16, RZ ;  /* 0x000000100d0d7224 */ /* 0x000fce00078e02ff */
.L_x_386:
[----:B------:R-:W-:Y:S05]  /*9160*/  BSYNC B1 ;  /* 0x0000000000017941 */ /* 0x000fea0003800000 */
.L_x_385:
[----:B------:R-:W-:Y:S01]  /*9170*/  @!P1 IMAD R7, R102, R2, R13 ;  /* 0x0000000266079224 */ /* 0x000fe200078e020d */
[----:B------:R-:W-:Y:S04]  /*9180*/  BSSY B1, `(.L_x_387) ;  /* 0x0000006000017945 */ /* 0x000fe80003800000 */
[----:B------:R0:W-:Y:S01]  /*9190*/  @!P1 STG.E.U8 desc[UR50][R8.64+0x158], R7 ;  /* 0x0001580708009986 */ /* 0x0001e2000c101132 */
[----:B------:R-:W-:Y:S05]  /*91a0*/  @P0 BRA `(.L_x_388) ;  /* 0x00000000000c0947 */ /* 0x000fea0003800000 */
[----:B------:R-:W5:Y:S02]  /*91b0*/  LDG.E.U8 R220, desc[UR50][R4.64+0x159] ;  /* 0x0001593204dc7981 */ /* 0x000f64000c1e1100 */
[----:B-----5:R-:W-:-:S05]  /*91c0*/  PRMT R13, R220, 0x8880, RZ ;  /* 0x00008880dc0d7816 */ /* 0x020fca00000000ff */
[----:B------:R-:W-:-:S07]  /*91d0*/  IMAD R13, R13, R16, RZ ;  /* 0x000000100d0d7224 */ /* 0x000fce00078e02ff */
.L_x_388:
[----:B------:R-:W-:Y:S05]  /*91e0*/  BSYNC B1 ;  /* 0x0000000000017941 */ /* 0x000fea0003800000 */
.L_x_387:
[----:B------:R-:W-:Y:S01]  /*91f0*/  @!P0 IMAD R103, R103, R2, R13 ;  /* 0x0000000267678224 */ /* 0x000fe200078e020d */
[----:B------:R-:W-:Y:S04]  /*9200*/  BSSY B1, `(.L_x_389) ;  /* 0x0000006000017945 */ /* 0x000fe80003800000 */
[----:B------:R0:W-:Y:S01]  /*9210*/  @!P0 STG.E.U8 desc[UR50][R8.64+0x159], R103 ;  /* 0x0001596708008986 */ /* 0x0001e2000c101132 */
[----:B------:R-:W-:Y:S05]  /*9220*/  @P5 BRA `(.L_x_390) ;  /* 0x00000000000c5947 */ /* 0x000fea0003800000 */
[----:B------:R-:W5:Y:S02]  /*9230*/  LDG.E.U8 R220, desc[UR50][R20.64+0x160] ;  /* 0x0001603214dc7981 */ /* 0x000f64000c1e1100 */
[----:B-----5:R-:W-:-:S05]  /*9240*/  PRMT R13, R220, 0x8880, RZ ;  /* 0x00008880dc0d7816 */ /* 0x020fca00000000ff */
[----:B------:R-:W-:-:S07]  /*9250*/  IMAD R13, R13, R16, RZ ;  /* 0x000000100d0d7224 */ /* 0x000fce00078e02ff */
.L_x_390:
[----:B------:R-:W-:Y:S05]  /*9260*/  BSYNC B1 ;  /* 0x0000000000017941 */ /* 0x000fea0003800000 */
.L_x_389:
[----:B0-----:R-:W-:Y:S01]  /*9270*/  @!P5 IMAD R7, R104, R2, R13 ;  /* 0x000000026807d224 */ /* 0x001fe200078e020d */
[----:B------:R-:W-:Y:S04]  /*9280*/  BSSY B1, `(.L_x_391) ;  /* 0x0000006000017945 */ /* 0x000fe80003800000 */
[----:B------:R0:W-:Y:S01]  /*9290*/  @!P5 STG.E.U8 desc[UR50][R10.64+0x160], R7 ;  /* 0x000160070a00d986 */ /* 0x0001e2000c101132 */
[----:B------:R-:W-:Y:S05]  /*92a0*/  @P4 BRA `(.L_x_392) ;  /* 0x00000000000c4947 */ /* 0x000fea0003800000 */
[----:B------:R-:W5:Y:S02]  /*92b0*/  LDG.E.U8 R220, desc[UR50][R20.64+0x161] ;  /* 0x0001613214dc7981 */ /* 0x000f64000c1e1100 */
[----:B-----5:R-:W-:-:S05]  /*92c0*/  PRMT R13, R220, 0x8880, RZ ;  /* 0x00008880dc0d7816 */ /* 0x020fca00000000ff */
[----:B------:R-:W-:-:S07]  /*92d0*/  IMAD R13, R13, R16, RZ ;  /* 0x000000100d0d7224 */ /* 0x000fce00078e02ff */
.L_x_392:
[----:B------:R-:W-:Y:S05]  /*92e0*/  BSYNC B1 ;  /* 0x0000000000017941 */ /* 0x000fea0003800000 */
.L_x_391:
[----:B------:R-:W-:Y:S01]  /*92f0*/  @!P4 IMAD R105, R105, R2, R13 ;  /* 0x000000026969c224 */ /* 0x000fe200078e020d */
[----:B------:R-:W-:Y:S04]  /*9300*/  BSSY B1, `(.L_x_393) ;  /* 0x0000006000017945 */ /* 0x000fe80003800000 */
[----:B------:R0:W-:Y:S01]  /*9310*/  @!P4 STG.E.U8 desc[UR50][R10.64+0x161], R105 ;  /* 0x000161690a00c986 */ /* 0x0001e2000c101132 */
[----:B------:R-:W-:Y:S05]  /*9320*/  @P3 BRA `(.L_x_394) ;  /* 0x00000000000c3947 */ /* 0x000fea0003800000 */
[----:B------:R-:W5:Y:S02]  /*9330*/  LDG.E.U8 R220, desc[UR50][R4.64+0x160] ;  /* 0x0001603204dc7981 */ /* 0x000f64000c1e1100 */
[----:B-----5:R-:W-:-:S05]  /*9340*/  PRMT R13, R220, 0x8880, RZ ;  /* 0x00008880dc0d7816 */ /* 0x020fca00000000ff */
[----:B------:R-:W-:-:S07]  /*9350*/  IMAD R13, R13, R16, RZ ;  /* 0x000000100d0d7224 */ /* 0x000fce00078e02ff */
.L_x_394:
[----:B------:R-:W-:Y:S05]  /*9360*/  BSYNC B1 ;  /* 0x0000000000017941 */ /* 0x000fea0003800000 */
.L_x_393:
        /* <DEDUP_REMOVED lines=16> */
.L_x_396:
[----:B------:R-:W-:Y:S05]  /*9470*/  BSYNC B1 ;  /* 0x0000000000017941 */ /* 0x000fea0003800000 */
.L_x_395:
[----:B------:R-:W-:Y:S01]  /*9480*/  @!P2 IMAD R107, R107, R2, R13 ;  /* 0x000000026b6ba224 */ /* 0x000fe200078e020d */
[----:B------:R-:W-:Y:S04]  /*9490*/  BSSY B1, `(.L_x_397) ;  /* 0x0000006000017945 */ /* 0x000fe80003800000 */
[----:B------:R0:W-:Y:S01]  /*94a0*/  @!P2 STG.E.U8 desc[UR50][R8.64+0x161], R107 ;  /* 0x0001616b0800a986 */ /* 0x0001e2000c101132 */
[----:B------:R-:W-:Y:S05]  /*94b0*/  @P5 BRA `(.L_x_398) ;  /* 0x00000000000c5947 */ /* 0x000fea0003800000 */
[----:B------:R-:W5:Y:S02]  /*94c0*/  LDG.E.U8 R220, desc[UR50][R20.64+0x168] ;  /* 0x0001683214dc7981 */ /* 0x000f64000c1e1100 */
[----:B-----5:R-:W-:-:S05]  /*94d0*/  PRMT R13, R220, 0x8880, RZ ;  /* 0x00008880dc0d7816 */ /* 0x020fca00000000ff */
[----:B------:R-:W-:-:S07]  /*94e0*/  IMAD R13, R13, R16, RZ ;  /* 0x000000100d0d7224 */ /* 0x000fce00078e02ff */
.L_x_398:
[----:B------:R-:W-:Y:S05]  /*94f0*/  BSYNC B1 ;  /* 0x0000000000017941 */ /* 0x000fea0003800000 */
.L_x_397:
[----:B0-----:R-:W-:Y:S01]  /*9500*/  @!P5 IMAD R7, R108, R2, R13 ;  /* 0x000000026c07d224 */ /* 0x001fe200078e020d */
[----:B------:R-:W-:Y:S04]  /*9510*/  BSSY B1, `(.L_x_399) ;  /* 0x0000006000017945 */ /* 0x000fe80003800000 */
[----:B------:R0:W-:Y:S01]  /*9520*/  @!P5 STG.E.U8 desc[UR50][R10.64+0x168], R7 ;  /* 0x000168070a00d986 */ /* 0x0001e2000c101132 */
[----:B------:R-:W-:Y:S05]  /*9530*/  @P3 BRA `(.L_x_400) ;  /* 0x00000000000c3947 */ /* 0x000fea0003800000 */
[----:B------:R-:W5:Y:S02]  /*9540*/  LDG.E.U8 R220, desc[UR50][R20.64+0x169] ;  /* 0x0001693214dc7981 */ /* 0x000f64000c1e1100 */
[----:B-----5:R-:W-:-:S05]  /*9550*/  PRMT R13, R220, 0x8880, RZ ;  /* 0x00008880dc0d7816 */ /* 0x020fca00000000ff */
[----:B------:R-:W-:-:S07]  /*9560*/  IMAD R13, R13, R16, RZ ;  /* 0x000000100d0d7224 */ /* 0x000fce00078e02ff */
.L_x_400:
[----:B------:R-:W-:Y:S05]  /*9570*/  BSYNC B1 ;  /* 0x0000000000017941 */ /* 0x000fea0003800000 */
.L_x_399:
[----:B------:R-:W-:Y:S01]  /*9580*/  @!P3 IMAD R109, R109, R2, R13 ;  /* 0x000000026d6db224 */ /* 0x000fe200078e020d */
[----:B------:R-:W-:Y:S04]  /*9590*/  BSSY B1, `(.L_x_401) ;  /* 0x0000006000017945 */ /* 0x000fe80003800000 */
[----:B------:R0:W-:Y:S01]  /*95a0*/  @!P3 STG.E.U8 desc[UR50][R10.64+0x169], R109 ;  /* 0x0001696d0a00b986 */ /* 0x0001e2000c101132 */
[----:B------:R-:W-:Y:S05]  /*95b0*/  @P4 BRA `(.L_x_402) ;  /* 0x00000000000c4947 */ /* 0x000fea0003800000 */
[----:B------:R-:W5:Y:S02]  /*95c0*/  LDG.E.U8 R220, desc[UR50][R4.64+0x168] ;  /* 0x0001683204dc7981 */ /* 0x000f64000c1e1100 */
[----:B-----5:R-:W-:-:S05]  /*95d0*/  PRMT R13, R220, 0x8880, RZ ;  /* 0x00008880dc0d7816 */ /* 0x020fca00000000ff */
[----:B------:R-:W-:-:S07]  /*95e0*/  IMAD R13, R13, R16, RZ ;  /* 0x000000100d0d7224 */ /* 0x000fce00078e02ff */
.L_x_402:
[----:B------:R-:W-:Y:S05]  /*95f0*/  BSYNC B1 ;  /* 0x0000000000017941 */ /* 0x000fea0003800000 */
.L_x_401:
[----:B0-----:R-:W-:Y:S01]  /*9600*/  @!P4 IMAD R7, R110, R2, R13 ;  /* 0x000000026e07c224 */ /* 0x001fe200078e020d */
[----:B------:R-:W-:Y:S04]  /*9610*/  BSSY B1, `(.L_x_403) ;  /* 0x0000006000017945 */ /* 0x000fe80003800000 */
[----:B------:R0:W-:Y:S01]  /*9620*/  @!P4 STG.E.U8 desc[UR50][R8.64+0x168], R7 ;  /* 0x000168070800c986 */ /* 0x0001e2000c101132 */
[----:B------:R-:W-:Y:S05]  /*9630*/  @P1 BRA `(.L_x_404) ;  /* 0x00000000000c1947 */ /* 0x000fea0003800000 */
[----:B------:R-:W5:Y:S02]  /*9640*/  LDG.E.U8 R220, desc[UR50][R4.64+0x169] ;  /* 0x0001693204dc7981 */ /* 0x000f64000c1e1100 */
[----:B-----5:R-:W-:-:S05]  /*9650*/  PRMT R13, R220, 0x8880, RZ ;  /* 0x00008880dc0d7816 */ /* 0x020fca00000000ff */
[----:B------:R-:W-:-:S07]  /*9660*/  IMAD R13, R13, R16, RZ ;  /* 0x000000100d0d7224 */ /* 0x000fce00078e02ff */
.L_x_404:
[----:B------:R-:W-:Y:S05]  /*9670*/  BSYNC B1 ;  /* 0x0000000000017941 */ /* 0x000fea0003800000 */
.L_x_403:
[----:B------:R-:W-:Y:S01]  /*9680*/  @!P1 IMAD R111, R111, R2, R13 ;  /* 0x000000026f6f9224 */ /* 0x000fe200078e020d */
[----:B------:R-:W-:Y:S04]  /*9690*/  BSSY B1, `(.L_x_405) ;  /* 0x0000006000017945 */ /* 0x000fe80003800000 */
[----:B------:R0:W-:Y:S01]  /*96a0*/  @!P1 STG.E.U8 desc[UR50][R8.64+0x169], R111 ;  /* 0x0001696f08009986 */ /* 0x0001e2000c101132 */
[----:B------:R-:W-:Y:S05]  /*96b0*/  @P6 BRA `(.L_x_406) ;  /* 0x00000000000c6947 */ /* 0x000fea0003800000 */
[----:B------:R-:W5:Y:S02]  /*96c0*/  LDG.E.U8 R220, desc[UR50][R20.64+0x170] ;  /* 0x0001703214dc7981 */ /* 0x000f64000c1e1100 */
[----:B-----5:R-:W-:-:S05]  /*96d0*/  PRMT R13, R220, 0x8880, RZ ;  /* 0x00008880dc0d7816 */ /* 0x020fca00000000ff */
[----:B------:R-:W-:-:S07]  /*96e0*/  IMAD R13, R13, R16, RZ ;  /* 0x000000100d0d7224 */ /* 0x000fce00078e02ff */
.L_x_406:
[----:B------:R-:W-:Y:S05]  /*96f0*/  BSYNC B1 ;  /* 0x0000000000017941 */ /* 0x000fea0003800000 */
.L_x_405:
        /* <DEDUP_REMOVED lines=16> */
.L_x_408:
[----:B------:R-:W-:Y:S05]  /*9800*/  BSYNC B1 ;  /* 0x0000000000017941 */ /* 0x000fea0003800000 */
.L_x_407:
[----:B------:R-:W-:Y:S01]  /*9810*/  @!P4 IMAD R113, R113, R2, R13 ;  /* 0x000000027171c224 */ /* 0x000fe200078e020d */
[----:B------:R-:W-:Y:S04]  /*9820*/  BSSY B1, `(.L_x_409) ;  /* 0x0000006000017945 */ /* 0x000fe80003800000 */
[----:B------:R0:W-:Y:S01]  /*9830*/  @!P4 STG.E.U8 desc[UR50][R10.64+0x171], R113 ;  /* 0x000171710a00c986 */ /* 0x0001e2000c101132 */
[----:B------:R-:W-:Y:S05]  /*9840*/  @P0 BRA `(.L_x_410) ;  /* 0x00000000000c0947 */ /* 0x000fea0003800000 */
[----:B------:R-:W5:Y:S02]  /*9850*/  LDG.E.U8 R220, desc[UR50][R4.64+0x170] ;  /* 0x0001703204dc7981 */ /* 0x000f64000c1e1100 */
[----:B-----5:R-:W-:-:S05]  /*9860*/  PRMT R13, R220, 0x8880, RZ ;  /* 0x00008880dc0d7816 */ /* 0x020fca00000000ff */
[----:B------:R-:W-:-:S07]  /*9870*/  IMAD R13, R13, R16, RZ ;  /* 0x000000100d0d7224 */ /* 0x000fce00078e02ff */
.L_x_410:
[----:B------:R-:W-:Y:S05]  /*9880*/  BSYNC B1 ;  /* 0x0000000000017941 */ /* 0x000fea0003800000 */
.L_x_409:
[----:B------:R-:W-:Y:S01]  /*9890*/  @!P0 IMAD R3, R114, R2, R13 ;  /* 0x0000000272038224 */ /* 0x000fe200078e020d */
[----:B------:R-:W-:Y:S04]  /*98a0*/  BSSY B1, `(.L_x_411) ;  /* 0x0000006000017945 */ /* 0x000fe80003800000 */
[----:B------:R0:W-:Y:S01]  /*98b0*/  @!P0 STG.E.U8 desc[UR50][R8.64+0x170], R3 ;  /* 0x0001700308008986 */ /* 0x0001e2000c101132 */
[----:B------:R-:W-:Y:S05]  /*98c0*/  @P3 BRA `(.L_x_412) ;  /* 0x00000000000c3947 */ /* 0x000fea0003800000 */
[----:B------:R-:W5:Y:S02]  /*98d0*/  LDG.E.U8 R220, desc[UR50][R4.64+0x171] ;  /* 0x0001713204dc7981 */ /* 0x000f64000c1e1100 */
[----:B-----5:R-:W-:-:S05]  /*98e0*/  PRMT R13, R220, 0x8880, RZ ;  /* 0x00008880dc0d7816 */ /* 0x020fca00000000ff */
[----:B------:R-:W-:-:S07]  /*98f0*/  IMAD R13, R13, R16, RZ ;  /* 0x000000100d0d7224 */ /* 0x000fce00078e02ff */
.L_x_412:
[----:B------:R-:W-:Y:S05]  /*9900*/  BSYNC B1 ;  /* 0x0000000000017941 */ /* 0x000fea0003800000 */
.L_x_411:
[----:B------:R-:W-:Y:S01]  /*9910*/  @!P3 IMAD R115, R115, R2, R13 ;  /* 0x000000027373b224 */ /* 0x000fe200078e020d */
[----:B------:R-:W-:Y:S04]  /*9920*/  BSSY B1, `(.L_x_413) ;  /* 0x0000006000017945 */ /* 0x000fe80003800000 */
[----:B------:R0:W-:Y:S01]  /*9930*/  @!P3 STG.E.U8 desc[UR50][R8.64+0x171], R115 ;  /* 0x000171730800b986 */ /* 0x0001e2000c101132 */
[----:B------:R-:W-:Y:S05]  /*9940*/  @P6 BRA `(.L_x_414) ;  /* 0x00000000000c6947 */ /* 0x000fea0003800000 */
[----:B------:R-:W5:Y:S02]  /*9950*/  LDG.E.U8 R220, desc[UR50][R20.64+0x178] ;  /* 0x0001783214dc7981 */ /* 0x000f64000c1e1100 */
[----:B-----5:R-:W-:-:S05]  /*9960*/  PRMT R13, R220, 0x8880, RZ ;  /* 0x00008880dc0d7816 */ /* 0x020fca00000000ff */
[----:B------:R-:W-:-:S07]  /*9970*/  IMAD R13, R13, R16, RZ ;  /* 0x000000100d0d7224 */ /* 0x000fce00078e02ff */
.L_x_414:
[----:B------:R-:W-:Y:S05]  /*9980*/  BSYNC B1 ;  /* 0x0000000000017941 */ /* 0x000fea0003800000 */
.L_x_413:
[----:B0-----:R-:W-:Y:S01]  /*9990*/  @!P6 IMAD R3, R116, R2, R13 ;  /* 0x000000027403e224 */ /* 0x001fe200078e020d */
[----:B------:R-:W-:Y:S04]  /*99a0*/  BSSY B1, `(.L_x_415) ;  /* 0x0000006000017945 */ /* 0x000fe80003800000 */
[----:B------:R0:W-:Y:S01]  /*99b0*/  @!P6 STG.E.U8 desc[UR50][R10.64+0x178], R3 ;  /* 0x000178030a00e986 */ /* 0x0001e2000c101132 */
[----:B------:R-:W-:Y:S05]  /*99c0*/  @P5 BRA `(.L_x_416) ;  /* 0x00000000000c5947 */ /* 0x000fea0003800000 */
[----:B------:R-:W5:Y:S02]  /*99d0*/  LDG.E.U8 R220, desc[UR50][R20.64+0x179] ;  /* 0x0001793214dc7981 */ /* 0x000f64000c1e1100 */
[----:B-----5:R-:W-:-:S05]  /*99e0*/  PRMT R13, R220, 0x8880, RZ ;  /* 0x00008880dc0d7816 */ /* 0x020fca00000000ff */
[----:B------:R-:W-:-:S07]  /*99f0*/  IMAD R13, R13, R16, RZ ;  /* 0x000000100d0d7224 */ /* 0x000fce00078e02ff */
.L_x_416:
[----:B------:R-:W-:Y:S05]  /*9a00*/  BSYNC B1 ;  /* 0x0000000000017941 */ /* 0x000fea0003800000 */
.L_x_415:
[----:B------:R-:W-:Y:S01]  /*9a10*/  @!P5 IMAD R117, R117, R2, R13 ;  /* 0x000000027575d224 */ /* 0x000fe200078e020d */
[----:B------:R-:W-:Y:S04]  /*9a20*/  BSSY B1, `(.L_x_417) ;  /* 0x0000006000017945 */ /* 0x000fe80003800000 */
[----:B------:R0:W-:Y:S01]  /*9a30*/  @!P5 STG.E.U8 desc[UR50][R10.64+0x179], R117 ;  /* 0x000179750a00d986 */ /* 0x0001e2000c101132 */
[----:B------:R-:W-:Y:S05]  /*9a40*/  @P2 BRA `(.L_x_418) ;  /* 0x00000000000c2947 */ /* 0x000fea0003800000 */
[----:B------:R-:W5:Y:S02]  /*9a50*/  LDG.E.U8 R220, desc[UR50][R4.64+0x178] ;  /* 0x0001783204dc7981 */ /* 0x000f64000c1e1100 */
[----:B-----5:R-:W-:-:S05]  /*9a60*/  PRMT R13, R220, 0x8880, RZ ;  /* 0x00008880dc0d7816 */ /* 0x020fca00000000ff */
[----:B------:R-:W-:-:S07]  /*9a70*/  IMAD R13, R13, R16, RZ ;  /* 0x000000100d0d7224 */ /* 0x000fce00078e02ff */
.L_x_418:
[----:B------:R-:W-:Y:S05]  /*9a80*/  BSYNC B1 ;  /* 0x0000000000017941 */ /* 0x000fea0003800000 */
.L_x_417:
[----:B0-----:R-:W-:Y:S01]  /*9a90*/  @!P2 IMAD R3, R118, R2, R13 ;  /* 0x000000027603a224 */ /* 0x001fe200078e020d */
[----:B------:R-:W-:Y:S01]  /*9aa0*/  ISETP.LT.OR P1, PT, R0, 0x9, !P1 ;  /* 0x000000090000780c */ /* 0x000fe20004f21670 */
[----:B------:R-:W-:Y:S03]  /*9ab0*/  BSSY B1, `(.L_x_419) ;  /* 0x0000006000017945 */ /* 0x000fe60003800000 */
[----:B------:R0:W-:Y:S09]  /*9ac0*/  @!P2 STG.E.U8 desc[UR50][R8.64+0x178], R3 ;  /* 0x000178030800a986 */ /* 0x0001f2000c101132 */
[----:B------:R-:W-:Y:S05]  /*9ad0*/  @P1 BRA `(.L_x_420) ;  /* 0x00000000000c1947 */ /* 0x000fea0003800000 */
[----:B------:R-:W5:Y:S02]  /*9ae0*/  LDG.E.U8 R220, desc[UR50][R4.64+0x179] ;  /* 0x0001793204dc7981 */ /* 0x000f64000c1e1100 */
[----:B-----5:R-:W-:-:S05]  /*9af0*/  PRMT R13, R220, 0x8880, RZ ;  /* 0x00008880dc0d7816 */ /* 0x020fca00000000ff */
[----:B------:R-:W-:-:S07]  /*9b00*/  IMAD R13, R13, R16, RZ ;  /* 0x000000100d0d7224 */ /* 0x000fce00078e02ff */
.L_x_420:
[----:B------:R-:W-:Y:S05]  /*9b10*/  BSYNC B1 ;  /* 0x0000000000017941 */ /* 0x000fea0003800000 */
.L_x_419:
[----:B------:R-:W-:Y:S01]  /*9b20*/  IMAD R13, R119, R2, R13 ;  /* 0x00000002770d7224 */ /* 0x000fe200078e020d */
[----:B------:R-:W-:Y:S06]  /*9b30*/  @P1 BRA `(.L_x_421) ;  /* 0x0000002800881947 */ /* 0x000fec0003800000 */
[----:B------:R0:W-:Y:S01]  /*9b40*/  STG.E.U8 desc[UR50][R8.64+0x179], R13 ;  /* 0x0001790d08007986 */ /* 0x0001e2000c101132 */
[----:B------:R-:W-:Y:S05]  /*9b50*/  BRA `(.L_x_421) ;  /* 0x0000002800807947 */ /* 0x000fea0003800000 */
.L_x_36:
[C---:B------:R-:W-:Y:S02]  /*9b60*/  ISETP.GE.AND P0, PT, R3.reuse, 0x1, PT ;  /* 0x000000010300780c */ /* 0x040fe40003f06270 */
[----:B------:R-:W-:Y:S02]  /*9b70*/  ISETP.GE.AND P3, PT, R3, 0x2, PT ;  /* 0x000000020300780c */ /* 0x000fe40003f66270 */
[C---:B------:R-:W-:Y:S02]  /*9b80*/  ISETP.LT.OR P1, PT, R0.reuse, 0x1, !P0 ;  /* 0x000000010000780c */ /* 0x040fe40004721670 */
[C---:B------:R-:W-:Y:S02]  /*9b90*/  ISETP.LT.OR P2, PT, R0.reuse, 0x1, !P3 ;  /* 0x000000010000780c */ /* 0x040fe40005f41670 */
[C---:B------:R-:W-:Y:S02]  /*9ba0*/  ISETP.LT.OR P0, PT, R0.reuse, 0x9, !P0 ;  /* 0x000000090000780c */ /* 0x040fe40004701670 */
[----:B------:R-:W-:-:S02]  /*9bb0*/  ISETP.LT.OR P3, PT, R0, 0x9, !P3 ;  /* 0x000000090000780c */ /* 0x000fc40005f61670 */
[----:B------:R-:W-:-:S04]  /*9bc0*/  ISETP.GE.AND P4, PT, R3, 0xa, PT ;  /* 0x0000000a0300780c */ /* 0x000fc80003f86270 */
[----:B------:R-:W-:Y:S01]  /*9bd0*/  ISETP.LT.OR P6, PT, R0, 0x1, !P4 ;  /* 0x000000010000780c */ /* 0x000fe200067c1670 */
[-C--:B------:R-:W-:Y:S01]  /*9be0*/  @!P1 IMAD R5, R120, R2.reuse, RZ ;  /* 0x0000000278059224 */ /* 0x080fe200078e02ff */
[----:B------:R-:W-:Y:S01]  /*9bf0*/  ISETP.LT.OR P4, PT, R0, 0x9, !P4 ;  /* 0x000000090000780c */ /* 0x000fe20006781670 */
[-C--:B------:R-:W-:Y:S02]  /*9c00*/  @!P2 IMAD R121, R121, R2.reuse, RZ ;  /* 0x000000027979a224 */ /* 0x080fe400078e02ff */
[-C--:B------:R-:W-:Y:S01]  /*9c10*/  @!P0 IMAD R7, R122, R2.reuse, RZ ;  /* 0x000000027a078224 */ /* 0x080fe200078e02ff */
[----:B------:R0:W-:Y:S01]  /*9c20*/  @!P1 STG.E.U8 desc[UR50][R10.64], R5 ;  /* 0x000000050a009986 */ /* 0x0001e2000c101132 */
[----:B------:R-:W-:Y:S01]  /*9c30*/  ISETP.GE.AND P1, PT, R3, 0x9, PT ;  /* 0x000000090300780c */ /* 0x000fe20003f26270 */
[----:B------:R-:W-:Y:S02]  /*9c40*/  @!P3 IMAD R123, R123, R2, RZ ;  /* 0x000000027b7bb224 */ /* 0x000fe400078e02ff */
[----:B------:R-:W-:Y:S01]  /*9c50*/  @!P2 STG.E.U8 desc[UR50][R10.64+0x1], R121 ;  /* 0x000001790a00a986 */ /* 0x000fe2000c101132 */
[----:B------:R-:W-:-:S02]  /*9c60*/  ISETP.LT.OR P5, PT, R0, 0x1, !P1 ;  /* 0x000000010000780c */ /* 0x000fc40004fa1670 */
[C---:B------:R-:W-:Y:S01]  /*9c70*/  ISETP.LT.OR P1, PT, R0.reuse, 0x9, !P1 ;  /* 0x000000090000780c */ /* 0x040fe20004f21670 */
[----:B------:R1:W-:Y:S01]  /*9c80*/  @!P0 STG.E.U8 desc[UR50][R8.64], R7 ;  /* 0x0000000708008986 */ /* 0x0003e2000c101132 */
[----:B------:R-:W-:Y:S01]  /*9c90*/  ISETP.GE.AND P2, PT, R3, 0x11, PT ;  /* 0x000000110300780c */ /* 0x000fe20003f46270 */
[-C--:B------:R-:W-:Y:S02]  /*9ca0*/  @!P6 IMAD R125, R125, R2.reuse, RZ ;  /* 0x000000027d7de224 */ /* 0x080fe400078e02ff */
[----:B------:R-:W-:Y:S01]  /*9cb0*/  @!P3 STG.E.U8 desc[UR50][R8.64+0x1], R123 ;  /* 0x0000017b0800b986 */ /* 0x000fe2000c101132 */
[C---:B------:R-:W-:Y:S01]  /*9cc0*/  ISETP.LT.OR P0, PT, R0.reuse, 0x1, !P2 ;  /* 0x000000010000780c */ /* 0x040fe20005701670 */
[-C--:B------:R-:W-:Y:S01]  /*9cd0*/  @!P4 IMAD R127, R127, R2.reuse, RZ ;  /* 0x000000027f7fc224 */ /* 0x080fe200078e02ff */
[C---:B------:R-:W-:Y:S01]  /*9ce0*/  ISETP.GE.AND P3, PT, R3.reuse, 0x12, PT ;  /* 0x000000120300780c */ /* 0x040fe20003f66270 */
[----:B------:R-:W-:Y:S01]  /*9cf0*/  @!P6 STG.E.U8 desc[UR50][R10.64+0x9], R125 ;  /* 0x0000097d0a00e986 */ /* 0x000fe2000c101132 */
[----:B------:R-:W-:Y:S01]  /*9d00*/  ISETP.LT.OR P2, PT, R0, 0x9, !P2 ;  /* 0x000000090000780c */ /* 0x000fe20005741670 */
[-C--:B0-----:R-:W-:Y:S01]  /*9d10*/  @!P5 IMAD R5, R124, R2.reuse, RZ ;  /* 0x000000027c05d224 */ /* 0x081fe200078e02ff */
[----:B------:R-:W-:Y:S01]  /*9d20*/  ISETP.GE.AND P6, PT, R3, 0x1a, PT ;  /* 0x0000001a0300780c */ /* 0x000fe20003fc6270 */
[----:B-1----:R-:W-:-:S03]  /*9d30*/  @!P1 IMAD R7, R126, R2, RZ ;  /* 0x000000027e079224 */ /* 0x002fc600078e02ff */
[----:B------:R0:W-:Y:S01]  /*9d40*/  @!P5 STG.E.U8 desc[UR50][R10.64+0x8], R5 ;  /* 0x000008050a00d986 */ /* 0x0001e2000c101132 */
[C---:B------:R-:W-:Y:S02]  /*9d50*/  ISETP.LT.OR P5, PT, R0.reuse, 0x1, !P3 ;  /* 0x000000010000780c */ /* 0x040fe40005fa1670 */
[----:B------:R-:W-:Y:S01]  /*9d60*/  ISETP.LT.OR P3, PT, R0, 0x9, !P3 ;  /* 0x000000090000780c */ /* 0x000fe20005f61670 */
[----:B------:R-:W-:Y:S01]  /*9d70*/  @!P0 IMAD R13, R128, R2, RZ ;  /* 0x00000002800d8224 */ /* 0x000fe200078e02ff */
[----:B------:R1:W-:Y:S01]  /*9d80*/  @!P1 STG.E.U8 desc[UR50][R8.64+0x8], R7 ;  /* 0x0000080708009986 */ /* 0x0003e2000c101132 */
[----:B------:R-:W-:-:S03]  /*9d90*/  ISETP.GE.AND P1, PT, R3, 0x19, PT ;  /* 0x000000190300780c */ /* 0x000fc60003f26270 */
[----:B------:R-:W-:Y:S01]  /*9da0*/  @!P4 STG.E.U8 desc[UR50][R8.64+0x9], R127 ;  /* 0x0000097f0800c986 */ /* 0x000fe2000c101132 */
[----:B------:R-:W-:Y:S01]  /*9db0*/  ISETP.LT.OR P4, PT, R0, 0x1, !P6 ;  /* 0x000000010000780c */ /* 0x000fe20007781670 */
[-C--:B0-----:R-:W-:Y:S02]  /*9dc0*/  @!P2 IMAD R5, R130, R2.reuse, RZ ;  /* 0x000000028205a224 */ /* 0x081fe400078e02ff */
[----:B------:R-:W-:Y:S01]  /*9dd0*/  @!P0 STG.E.U8 desc[UR50][R10.64+0x10], R13 ;  /* 0x0000100d0a008986 */ /* 0x000fe2000c101132 */
[C---:B------:R-:W-:Y:S01]  /*9de0*/  ISETP.LT.OR P0, PT, R0.reuse, 0x1, !P1 ;  /* 0x000000010000780c */ /* 0x040fe20004f01670 */
[-C--:B------:R-:W-:Y:S01]  /*9df0*/  @!P5 IMAD R129, R129, R2.reuse, RZ ;  /* 0x000000028181d224 */ /* 0x080fe200078e02ff */
[C---:B------:R-:W-:Y:S01]  /*9e00*/  ISETP.LT.OR P6, PT, R0.reuse, 0x9, !P6 ;  /* 0x000000090000780c */ /* 0x040fe200077c1670 */
[-C--:B------:R-:W-:Y:S01]  /*9e10*/  @!P3 IMAD R131, R131, R2.reuse, RZ ;  /* 0x000000028383b224 */ /* 0x080fe200078e02ff */
[----:B------:R-:W-:Y:S02]  /*9e20*/  ISETP.LT.OR P1, PT, R0, 0x9, !P1 ;  /* 0x000000090000780c */ /* 0x000fe40004f21670 */
[----:B------:R-:W-:Y:S03]  /*9e30*/  @!P5 STG.E.U8 desc[UR50][R10.64+0x11], R129 ;  /* 0x000011810a00d986 */ /* 0x000fe6000c101132 */
[----:B------:R-:W-:Y:S01]  /*9e40*/  @!P4 IMAD R133, R133, R2, RZ ;  /* 0x000000028585c224 */ /* 0x000fe200078e02ff */
[----:B------:R0:W-:Y:S01]  /*9e50*/  @!P2 STG.E.U8 desc[UR50][R8.64+0x10], R5 ;  /* 0x000010050800a986 */ /* 0x0001e2000c101132 */
[----:B------:R-:W-:-:S02]  /*9e60*/  ISETP.GE.AND P2, PT, R3, 0x21, PT ;  /* 0x000000210300780c */ /* 0x000fc40003f46270 */
[-C--:B-1----:R-:W-:Y:S01]  /*9e70*/  @!P0 IMAD R7, R132, R2.reuse, RZ ;  /* 0x0000000284078224 */ /* 0x082fe200078e02ff */
[----:B------:R-:W-:Y:S01]  /*9e80*/  @!P3 STG.E.U8 desc[UR50][R8.64+0x11], R131 ;  /* 0x000011830800b986 */ /* 0x000fe2000c101132 */
[----:B------:R-:W-:Y:S01]  /*9e90*/  ISETP.GE.AND P3, PT, R3, 0x22, PT ;  /* 0x000000220300780c */ /* 0x000fe20003f66270 */
[-C--:B------:R-:W-:Y:S01]  /*9ea0*/  @!P6 IMAD R135, R135, R2.reuse, RZ ;  /* 0x000000028787e224 */ /* 0x080fe200078e02ff */
[C---:B------:R-:W-:Y:S01]  /*9eb0*/  ISETP.LT.OR P5, PT, R0.reuse, 0x1, !P2 ;  /* 0x000000010000780c */ /* 0x040fe200057a1670 */
[----:B------:R-:W-:Y:S01]  /*9ec0*/  @!P4 STG.E.U8 desc[UR50][R10.64+0x19], R133 ;  /* 0x000019850a00c986 */ /* 0x000fe2000c101132 */
[C---:B------:R-:W-:Y:S02]  /*9ed0*/  ISETP.LT.OR P4, PT, R0.reuse, 0x1, !P3 ;  /* 0x000000010000780c */ /* 0x040fe40005f81670 */
[C---:B------:R-:W-:Y:S01]  /*9ee0*/  ISETP.LT.OR P2, PT, R0.reuse, 0x9, !P2 ;  /* 0x000000090000780c */ /* 0x040fe20005741670 */
[----:B------:R1:W-:Y:S01]  /*9ef0*/  @!P0 STG.E.U8 desc[UR50][R10.64+0x18], R7 ;  /* 0x000018070a008986 */ /* 0x0003e2000c101132 */
[----:B------:R-:W-:Y:S01]  /*9f00*/  ISETP.LT.OR P3, PT, R0, 0x9, !P3 ;  /* 0x000000090000780c */ /* 0x000fe20005f61670 */
[-C--:B0-----:R-:W-:Y:S01]  /*9f10*/  @!P1 IMAD R5, R134, R2.reuse, RZ ;  /* 0x0000000286059224 */ /* 0x081fe200078e02ff */
[----:B------:R-:W-:Y:S01]  /*9f20*/  ISETP.GE.AND P0, PT, R3, 0x29, PT ;  /* 0x000000290300780c */ /* 0x000fe20003f06270 */
[----:B------:R-:W-:Y:S03]  /*9f30*/  @!P6 STG.E.U8 desc[UR50][R8.64+0x19], R135 ;  /* 0x000019870800e986 */ /* 0x000fe6000c101132 */
[----:B------:R-:W-:Y:S01]  /*9f40*/  ISETP.LT.OR P6, PT, R0, 0x1, !P0 ;  /* 0x000000010000780c */ /* 0x000fe200047c1670 */
[-C--:B------:R-:W-:Y:S01]  /*9f50*/  @!P5 IMAD R13, R136, R2.reuse, RZ ;  /* 0x00000002880dd224 */ /* 0x080fe200078e02ff */
[----:B------:R0:W-:Y:S01]  /*9f60*/  @!P1 STG.E.U8 desc[UR50][R8.64+0x18], R5 ;  /* 0x0000180508009986 */ /* 0x0001e2000c101132 */
[-C--:B------:R-:W-:Y:S01]  /*9f70*/  @!P4 IMAD R137, R137, R2.reuse, RZ ;  /* 0x000000028989c224 */ /* 0x080fe200078e02ff */
[----:B------:R-:W-:Y:S01]  /*9f80*/  ISETP.GE.AND P1, PT, R3, 0x2a, PT ;  /* 0x0000002a0300780c */ /* 0x000fe20003f26270 */
[-C--:B-1----:R-:W-:Y:S01]  /*9f90*/  @!P2 IMAD R7, R138, R2.reuse, RZ ;  /* 0x000000028a07a224 */ /* 0x082fe200078e02ff */
[----:B------:R1:W-:Y:S01]  /*9fa0*/  @!P5 STG.E.U8 desc[UR50][R10.64+0x20], R13 ;  /* 0x0000200d0a00d986 */ /* 0x0003e2000c101132 */
[----:B------:R-:W-:Y:S01]  /*9fb0*/  @!P3 IMAD R139, R139, R2, RZ ;  /* 0x000000028b8bb224 */ /* 0x000fe200078e02ff */
[----:B------:R-:W-:-:S02]  /*9fc0*/  ISETP.LT.OR P5, PT, R0, 0x1, !P1 ;  /* 0x000000010000780c */ /* 0x000fc40004fa1670 */
[----:B------:R-:W-:Y:S01]  /*9fd0*/  @!P4 STG.E.U8 desc[UR50][R10.64+0x21], R137 ;  /* 0x000021890a00c986 */ /* 0x000fe2000c101132 */
[----:B------:R-:W-:Y:S02]  /*9fe0*/  ISETP.LT.OR P0, PT, R0, 0x9, !P0 ;  /* 0x000000090000780c */ /* 0x000fe40004701670 */
[C---:B------:R-:W-:Y:S01]  /*9ff0*/  ISETP.GE.AND P4, PT, R3.reuse, 0x31, PT ;  /* 0x000000310300780c */ /* 0x040fe20003f86270 */
[-C--:B0-----:R-:W-:Y:S01]  /*a000*/  @!P6 IMAD R5, R140, R2.reuse, RZ ;  /* 0x000000028c05e224 */ /* 0x081fe200078e02ff */
[C---:B------:R-:W-:Y:S01]  /*a010*/  ISETP.LT.OR P1, PT, R0.reuse, 0x9, !P1 ;  /* 0x000000090000780c */ /* 0x040fe20004f21670 */
[----:B------:R0:W-:Y:S01]  /*a020*/  @!P2 STG.E.U8 desc[UR50][R8.64+0x20], R7 ;  /* 0x000020070800a986 */ /* 0x0001e2000c101132 */
[C---:B------:R-:W-:Y:S02]  /*a030*/  ISETP.LT.OR P2, PT, R0.reuse, 0x1, !P4 ;  /* 0x000000010000780c */ /* 0x040fe40006741670 */
[----:B------:R-:W-:Y:S01]  /*a040*/  ISETP.LT.OR P4, PT, R0, 0x9, !P4 ;  /* 0x000000090000780c */ /* 0x000fe20006781670 */
[----:B------:R-:W-:Y:S01]  /*a050*/  @!P3 STG.E.U8 desc[UR50][R8.64+0x21], R139 ;  /* 0x0000218b0800b986 */ /* 0x000fe2000c101132 */
[----:B------:R-:W-:Y:S01]  /*a060*/  ISETP.GE.AND P3, PT, R3, 0x32, PT ;  /* 0x000000320300780c */ /* 0x000fe20003f66270 */
[----:B------:R-:W-:-:S02]  /*a070*/  @!P5 IMAD R141, R141, R2, RZ ;  /* 0x000000028d8dd224 */ /* 0x000fc400078e02ff */
[----:B------:R2:W-:Y:S01]  /*a080*/  @!P6 STG.E.U8 desc[UR50][R10.64+0x28], R5 ;  /* 0x000028050a00e986 */ /* 0x0005e2000c101132 */
[----:B------:R-:W-:Y:S01]  /*a090*/  ISETP.LT.OR P6, PT, R0, 0x1, !P3 ;  /* 0x000000010000780c */ /* 0x000fe20005fc1670 */
[-C--:B-1----:R-:W-:Y:S01]  /*a0a0*/  @!P0 IMAD R13, R142, R2.reuse, RZ ;  /* 0x000000028e0d8224 */ /* 0x082fe200078e02ff */
[----:B------:R-:W-:Y:S01]  /*a0b0*/  ISETP.LT.OR P3, PT, R0, 0x9, !P3 ;  /* 0x000000090000780c */ /* 0x000fe20005f61670 */
[-C--:B------:R-:W-:Y:S01]  /*a0c0*/  @!P1 IMAD R143, R143, R2.reuse, RZ ;  /* 0x000000028f8f9224 */ /* 0x080fe200078e02ff */
[----:B------:R-:W-:Y:S01]  /*a0d0*/  @!P5 STG.E.U8 desc[UR50][R10.64+0x29], R141 ;  /* 0x0000298d0a00d986 */ /* 0x000fe2000c101132 */
[----:B0-----:R-:W-:-:S03]  /*a0e0*/  @!P2 IMAD R7, R144, R2, RZ ;  /* 0x000000029007a224 */ /* 0x001fc600078e02ff */
[----:B------:R0:W-:Y:S01]  /*a0f0*/  @!P0 STG.E.U8 desc[UR50][R8.64+0x28], R13 ;  /* 0x0000280d08008986 */ /* 0x0001e2000c101132 */
[C---:B------:R-:W-:Y:S01]  /*a100*/  ISETP.GE.AND P0, PT, R3.reuse, 0x39, PT ;  /* 0x000000390300780c */ /* 0x040fe20003f06270 */
[-C--:B--2---:R-:W-:Y:S02]  /*a110*/  @!P4 IMAD R5, R146, R2.reuse, RZ ;  /* 0x000000029205c224 */ /* 0x084fe400078e02ff */
[----:B------:R-:W-:Y:S01]  /*a120*/  @!P1 STG.E.U8 desc[UR50][R8.64+0x29], R143 ;  /* 0x0000298f08009986 */ /* 0x000fe2000c101132 */
[----:B------:R-:W-:Y:S01]  /*a130*/  ISETP.GE.AND P1, PT, R3, 0x3a, PT ;  /* 0x0000003a0300780c */ /* 0x000fe20003f26270 */
[-C--:B------:R-:W-:Y:S01]  /*a140*/  @!P6 IMAD R145, R145, R2.reuse, RZ ;  /* 0x000000029191e224 */ /* 0x080fe200078e02ff */
[C---:B------:R-:W-:Y:S01]  /*a150*/  ISETP.LT.OR P5, PT, R0.reuse, 0x1, !P0 ;  /* 0x000000010000780c */ /* 0x040fe200047a1670 */
[----:B------:R1:W-:Y:S01]  /*a160*/  @!P2 STG.E.U8 desc[UR50][R10.64+0x30], R7 ;  /* 0x000030070a00a986 */ /* 0x0003e2000c101132 */
[C---:B------:R-:W-:Y:S01]  /*a170*/  ISETP.LT.OR P2, PT, R0.reuse, 0x1, !P1 ;  /* 0x000000010000780c */ /* 0x040fe20004f41670 */
[----:B------:R-:W-:Y:S01]  /*a180*/  @!P3 IMAD R147, R147, R2, RZ ;  /* 0x000000029393b224 */ /* 0x000fe200078e02ff */
[C---:B------:R-:W-:Y:S01]  /*a190*/  ISETP.LT.OR P0, PT, R0.reuse, 0x9, !P0 ;  /* 0x000000090000780c */ /* 0x040fe20004701670 */
[----:B------:R-:W-:Y:S01]  /*a1a0*/  @!P6 STG.E.U8 desc[UR50][R10.64+0x31], R145 ;  /* 0x000031910a00e986 */ /* 0x000fe2000c101132 */
[----:B------:R-:W-:-:S02]  /*a1b0*/  ISETP.LT.OR P1, PT, R0, 0x9, !P1 ;  /* 0x000000090000780c */ /* 0x000fc40004f21670 */
[C---:B------:R-:W-:Y:S01]  /*a1c0*/  ISETP.GE.AND P6, PT, R3.reuse, 0x42, PT ;  /* 0x000000420300780c */ /* 0x040fe20003fc6270 */
[----:B------:R2:W-:Y:S01]  /*a1d0*/  @!P4 STG.E.U8 desc[UR50][R8.64+0x30], R5 ;  /* 0x000030050800c986 */ /* 0x0005e2000c101132 */
[----:B------:R-:W-:-:S03]  /*a1e0*/  ISETP.GE.AND P4, PT, R3, 0x41, PT ;  /* 0x000000410300780c */ /* 0x000fc60003f86270 */
[----:B------:R-:W-:Y:S01]  /*a1f0*/  @!P3 STG.E.U8 desc[UR50][R8.64+0x31], R147 ;  /* 0x000031930800b986 */ /* 0x000fe2000c101132 */
[----:B------:R-:W-:Y:S01]  /*a200*/  ISETP.LT.OR P3, PT, R0, 0x1, !P4 ;  /* 0x000000010000780c */ /* 0x000fe20006761670 */
[-C--:B0-----:R-:W-:Y:S01]  /*a210*/  @!P5 IMAD R13, R148, R2.reuse, RZ ;  /* 0x00000002940dd224 */ /* 0x081fe200078e02ff */
[----:B------:R-:W-:Y:S01]  /*a220*/  ISETP.LT.OR P4, PT, R0, 0x9, !P4 ;  /* 0x000000090000780c */ /* 0x000fe20006781670 */
[-C--:B------:R-:W-:Y:S02]  /*a230*/  @!P2 IMAD R149, R149, R2.reuse, RZ ;  /* 0x000000029595a224 */ /* 0x080fe400078e02ff */
[-C--:B-1----:R-:W-:Y:S01]  /*a240*/  @!P0 IMAD R7, R150, R2.reuse, RZ ;  /* 0x0000000296078224 */ /* 0x082fe200078e02ff */
[----:B------:R-:W-:Y:S01]  /*a250*/  @!P5 STG.E.U8 desc[UR50][R10.64+0x38], R13 ;  /* 0x0000380d0a00d986 */ /* 0x000fe2000c101132 */
[----:B------:R-:W-:Y:S01]  /*a260*/  @!P1 IMAD R151, R151, R2, RZ ;  /* 0x0000000297979224 */ /* 0x000fe200078e02ff */
[----:B------:R-:W-:Y:S02]  /*a270*/  ISETP.LT.OR P5, PT, R0, 0x1, !P6 ;  /* 0x000000010000780c */ /* 0x000fe400077a1670 */
[----:B------:R-:W-:Y:S01]  /*a280*/  @!P2 STG.E.U8 desc[UR50][R10.64+0x39], R149 ;  /* 0x000039950a00a986 */ /* 0x000fe2000c101132 */
[----:B------:R-:W-:-:S02]  /*a290*/  ISETP.GE.AND P2, PT, R3, 0x49, PT ;  /* 0x000000490300780c */ /* 0x000fc40003f46270 */
[-C--:B--2---:R-:W-:Y:S01]  /*a2a0*/  @!P3 IMAD R5, R152, R2.reuse, RZ ;  /* 0x000000029805b224 */ /* 0x084fe200078e02ff */
[----:B------:R0:W-:Y:S01]  /*a2b0*/  @!P0 STG.E.U8 desc[UR50][R8.64+0x38], R7 ;  /* 0x0000380708008986 */ /* 0x0001e2000c101132 */
[C---:B------:R-:W-:Y:S02]  /*a2c0*/  ISETP.LT.OR P0, PT, R0.reuse, 0x9, !P6 ;  /* 0x000000090000780c */ /* 0x040fe40007701670 */
[C---:B------:R-:W-:Y:S01]  /*a2d0*/  ISETP.LT.OR P6, PT, R0.reuse, 0x1, !P2 ;  /* 0x000000010000780c */ /* 0x040fe200057c1670 */
[----:B------:R-:W-:Y:S01]  /*a2e0*/  @!P1 STG.E.U8 desc[UR50][R8.64+0x39], R151 ;  /* 0x0000399708009986 */ /* 0x000fe2000c101132 */
[----:B------:R-:W-:Y:S02]  /*a2f0*/  ISETP.GE.AND P1, PT, R3, 0x4a, PT ;  /* 0x0000004a0300780c */ /* 0x000fe40003f26270 */
[C---:B------:R-:W-:Y:S01]  /*a300*/  ISETP.LT.OR P2, PT, R0.reuse, 0x9, !P2 ;  /* 0x000000090000780c */ /* 0x040fe20005741670 */
[----:B------:R1:W-:Y:S01]  /*a310*/  @!P3 STG.E.U8 desc[UR50][R10.64+0x40], R5 ;  /* 0x000040050a00b986 */ /* 0x0003e2000c101132 */
[C---:B------:R-:W-:Y:S01]  /*a320*/  ISETP.LT.OR P3, PT, R0.reuse, 0x1, !P1 ;  /* 0x000000010000780c */ /* 0x040fe20004f61670 */
[-C--:B------:R-:W-:Y:S01]  /*a330*/  @!P5 IMAD R153, R153, R2.reuse, RZ ;  /* 0x000000029999d224 */ /* 0x080fe200078e02ff */
[----:B------:R-:W-:Y:S01]  /*a340*/  ISETP.LT.OR P1, PT, R0, 0x9, !P1 ;  /* 0x000000090000780c */ /* 0x000fe20004f21670 */
[----:B0-----:R-:W-:-:S02]  /*a350*/  @!P4 IMAD R7, R154, R2, RZ ;  /* 0x000000029a07c224 */ /* 0x001fc400078e02ff */
[-C--:B------:R-:W-:Y:S01]  /*a360*/  @!P0 IMAD R155, R155, R2.reuse, RZ ;  /* 0x000000029b9b8224 */ /* 0x080fe200078e02ff */
[----:B------:R-:W-:Y:S01]  /*a370*/  @!P5 STG.E.U8 desc[UR50][R10.64+0x41], R153 ;  /* 0x000041990a00d986 */ /* 0x000fe2000c101132 */
[-C--:B------:R-:W-:Y:S01]  /*a380*/  @!P6 IMAD R13, R156, R2.reuse, RZ ;  /* 0x000000029c0de224 */ /* 0x080fe200078e02ff */
[C---:B------:R-:W-:Y:S02]  /*a390*/  ISETP.GE.AND P5, PT, R3.reuse, 0x52, PT ;  /* 0x000000520300780c */ /* 0x040fe40003fa6270 */
[----:B------:R0:W-:Y:S01]  /*a3a0*/  @!P4 STG.E.U8 desc[UR50][R8.64+0x40], R7 ;  /* 0x000040070800c986 */ /* 0x0001e2000c101132 */
[----:B------:R-:W-:Y:S01]  /*a3b0*/  ISETP.GE.AND P4, PT, R3, 0x51, PT ;  /* 0x000000510300780c */ /* 0x000fe20003f86270 */
[-C--:B-1----:R-:W-:Y:S02]  /*a3c0*/  @!P2 IMAD R5, R158, R2.reuse, RZ ;  /* 0x000000029e05a224 */ /* 0x082fe400078e02ff */
[----:B------:R-:W-:Y:S01]  /*a3d0*/  @!P0 STG.E.U8 desc[UR50][R8.64+0x41], R155 ;  /* 0x0000419b08008986 */ /* 0x000fe2000c101132 */
[-C--:B------:R-:W-:Y:S01]  /*a3e0*/  @!P3 IMAD R157, R157, R2.reuse, RZ ;  /* 0x000000029d9db224 */ /* 0x080fe200078e02ff */
[C---:B------:R-:W-:Y:S01]  /*a3f0*/  ISETP.LT.OR P0, PT, R0.reuse, 0x1, !P4 ;  /* 0x000000010000780c */ /* 0x040fe20006701670 */
[----:B------:R-:W-:Y:S01]  /*a400*/  @!P1 IMAD R159, R159, R2, RZ ;  /* 0x000000029f9f9224 */ /* 0x000fe200078e02ff */
[----:B------:R-:W-:Y:S01]  /*a410*/  @!P6 STG.E.U8 desc[UR50][R10.64+0x48], R13 ;  /* 0x0000480d0a00e986 */ /* 0x000fe2000c101132 */
[----:B------:R-:W-:-:S02]  /*a420*/  ISETP.LT.OR P6, PT, R0, 0x1, !P5 ;  /* 0x000000010000780c */ /* 0x000fc40006fc1670 */
[C---:B------:R-:W-:Y:S01]  /*a430*/  ISETP.LT.OR P4, PT, R0.reuse, 0x9, !P4 ;  /* 0x000000090000780c */ /* 0x040fe20006781670 */
[----:B------:R-:W-:Y:S01]  /*a440*/  @!P3 STG.E.U8 desc[UR50][R10.64+0x49], R157 ;  /* 0x0000499d0a00b986 */ /* 0x000fe2000c101132 */
[----:B------:R-:W-:Y:S02]  /*a450*/  ISETP.LT.OR P5, PT, R0, 0x9, !P5 ;  /* 0x000000090000780c */ /* 0x000fe40006fa1670 */
[C---:B------:R-:W-:Y:S01]  /*a460*/  ISETP.GE.AND P3, PT, R3.reuse, 0x5a, PT ;  /* 0x0000005a0300780c */ /* 0x040fe20003f66270 */
[----:B------:R1:W-:Y:S01]  /*a470*/  @!P2 STG.E.U8 desc[UR50][R8.64+0x48], R5 ;  /* 0x000048050800a986 */ /* 0x0003e2000c101132 */
[----:B------:R-:W-:Y:S02]  /*a480*/  ISETP.GE.AND P2, PT, R3, 0x59, PT ;  /* 0x000000590300780c */ /* 0x000fe40003f46270 */
[-C--:B0-----:R-:W-:Y:S01]  /*a490*/  @!P0 IMAD R7, R160, R2.reuse, RZ ;  /* 0x00000002a0078224 */ /* 0x081fe200078e02ff */
[----:B------:R-:W-:Y:S01]  /*a4a0*/  @!P1 STG.E.U8 desc[UR50][R8.64+0x49], R159 ;  /* 0x0000499f08009986 */ /* 0x000fe2000c101132 */
[C---:B------:R-:W-:Y:S01]  /*a4b0*/  ISETP.LT.OR P1, PT, R0.reuse, 0x1, !P2 ;  /* 0x000000010000780c */ /* 0x040fe20005721670 */
[-C--:B------:R-:W-:Y:S01]  /*a4c0*/  @!P6 IMAD R161, R161, R2.reuse, RZ ;  /* 0x00000002a1a1e224 */ /* 0x080fe200078e02ff */
[----:B------:R-:W-:Y:S01]  /*a4d0*/  ISETP.LT.OR P2, PT, R0, 0x9, !P2 ;  /* 0x000000090000780c */ /* 0x000fe20005741670 */
[----:B------:R0:W-:Y:S01]  /*a4e0*/  @!P0 STG.E.U8 desc[UR50][R10.64+0x50], R7 ;  /* 0x000050070a008986 */ /* 0x0001e2000c101132 */
[----:B------:R-:W-:Y:S01]  /*a4f0*/  ISETP.GE.AND P0, PT, R3, 0x61, PT ;  /* 0x000000610300780c */ /* 0x000fe20003f06270 */
[----:B------:R-:W-:-:S02]  /*a500*/  @!P5 IMAD R163, R163, R2, RZ ;  /* 0x00000002a3a3d224 */ /* 0x000fc400078e02ff */
[----:B------:R-:W-:Y:S01]  /*a510*/  @!P6 STG.E.U8 desc[UR50][R10.64+0x51], R161 ;  /* 0x000051a10a00e986 */ /* 0x000fe2000c101132 */
[-C--:B-1----:R-:W-:Y:S01]  /*a520*/  @!P4 IMAD R5, R162, R2.reuse, RZ ;  /* 0x00000002a205c224 */ /* 0x082fe200078e02ff */
[C---:B------:R-:W-:Y:S02]  /*a530*/  ISETP.LT.OR P6, PT, R0.reuse, 0x1, !P3 ;  /* 0x000000010000780c */ /* 0x040fe40005fc1670 */
[----:B------:R-:W-:Y:S01]  /*a540*/  ISETP.LT.OR P3, PT, R0, 0x9, !P3 ;  /* 0x000000090000780c */ /* 0x000fe20005f61670 */
[----:B------:R-:W-:Y:S01]  /*a550*/  @!P5 STG.E.U8 desc[UR50][R8.64+0x51], R163 ;  /* 0x000051a30800d986 */ /* 0x000fe2000c101132 */
[-C--:B------:R-:W-:Y:S01]  /*a560*/  @!P1 IMAD R13, R164, R2.reuse, RZ ;  /* 0x00000002a40d9224 */ /* 0x080fe200078e02ff */
[----:B------:R-:W-:Y:S01]  /*a570*/  ISETP.GE.AND P5, PT, R3, 0x62, PT ;  /* 0x000000620300780c */ /* 0x000fe20003fa6270 */
[----:B0-----:R-:W-:Y:S01]  /*a580*/  @!P2 IMAD R7, R166, R2, RZ ;  /* 0x00000002a607a224 */ /* 0x001fe200078e02ff */
[----:B------:R0:W-:Y:S01]  /*a590*/  @!P4 STG.E.U8 desc[UR50][R8.64+0x50], R5 ;  /* 0x000050050800c986 */ /* 0x0001e2000c101132 */
[----:B------:R-:W-:-:S02]  /*a5a0*/  ISETP.LT.OR P4, PT, R0, 0x1, !P0 ;  /* 0x000000010000780c */ /* 0x000fc40004781670 */
[C---:B------:R-:W-:Y:S01]  /*a5b0*/  ISETP.LT.OR P0, PT, R0.reuse, 0x9, !P0 ;  /* 0x000000090000780c */ /* 0x040fe20004701670 */
[----:B------:R1:W-:Y:S01]  /*a5c0*/  @!P1 STG.E.U8 desc[UR50][R10.64+0x58], R13 ;  /* 0x0000580d0a009986 */ /* 0x0003e2000c101132 */
[C---:B------:R-:W-:Y:S01]  /*a5d0*/  ISETP.LT.OR P1, PT, R0.reuse, 0x1, !P5 ;  /* 0x000000010000780c */ /* 0x040fe20006f21670 */
[-C--:B------:R-:W-:Y:S01]  /*a5e0*/  @!P6 IMAD R165, R165, R2.reuse, RZ ;  /* 0x00000002a5a5e224 */ /* 0x080fe200078e02ff */
[----:B------:R-:W-:Y:S01]  /*a5f0*/  ISETP.LT.OR P5, PT, R0, 0x9, !P5 ;  /* 0x000000090000780c */ /* 0x000fe20006fa1670 */
[----:B------:R-:W-:-:S03]  /*a600*/  @!P3 IMAD R167, R167, R2, RZ ;  /* 0x00000002a7a7b224 */ /* 0x000fc600078e02ff */
[----:B------:R-:W-:Y:S03]  /*a610*/  @!P6 STG.E.U8 desc[UR50][R10.64+0x59], R165 ;  /* 0x000059a50a00e986 */ /* 0x000fe6000c101132 */
[-C--:B0-----:R-:W-:Y:S01]  /*a620*/  @!P4 IMAD R5, R168, R2.reuse, RZ ;  /* 0x00000002a805c224 */ /* 0x081fe200078e02ff */
[----:B------:R-:W-:Y:S01]  /*a630*/  @!P2 STG.E.U8 desc[UR50][R8.64+0x58], R7 ;  /* 0x000058070800a986 */ /* 0x000fe2000c101132 */
[C---:B------:R-:W-:Y:S01]  /*a640*/  ISETP.GE.AND P2, PT, R3.reuse, 0x69, PT ;  /* 0x000000690300780c */ /* 0x040fe20003f46270 */
[-C--:B-1----:R-:W-:Y:S02]  /*a650*/  @!P0 IMAD R13, R170, R2.reuse, RZ ;  /* 0x00000002aa0d8224 */ /* 0x082fe400078e02ff */
[----:B------:R-:W-:Y:S01]  /*a660*/  @!P3 STG.E.U8 desc[UR50][R8.64+0x59], R167 ;  /* 0x000059a70800b986 */ /* 0x000fe2000c101132 */
[----:B------:R-:W-:Y:S01]  /*a670*/  ISETP.GE.AND P3, PT, R3, 0x6a, PT ;  /* 0x0000006a0300780c */ /* 0x000fe20003f66270 */
[----:B------:R-:W-:-:S02]  /*a680*/  @!P1 IMAD R169, R169, R2, RZ ;  /* 0x00000002a9a99224 */ /* 0x000fc400078e02ff */
[----:B------:R0:W-:Y:S01]  /*a690*/  @!P4 STG.E.U8 desc[UR50][R10.64+0x60], R5 ;  /* 0x000060050a00c986 */ /* 0x0001e2000c101132 */
[C---:B------:R-:W-:Y:S01]  /*a6a0*/  ISETP.LT.OR P4, PT, R0.reuse, 0x1, !P2 ;  /* 0x000000010000780c */ /* 0x040fe20005781670 */
[-C--:B------:R-:W-:Y:S01]  /*a6b0*/  @!P5 IMAD R171, R171, R2.reuse, RZ ;  /* 0x00000002ababd224 */ /* 0x080fe200078e02ff */
[C---:B------:R-:W-:Y:S01]  /*a6c0*/  ISETP.LT.OR P6, PT, R0.reuse, 0x1, !P3 ;  /* 0x000000010000780c */ /* 0x040fe20005fc1670 */
[----:B------:R-:W-:Y:S01]  /*a6d0*/  @!P1 STG.E.U8 desc[UR50][R10.64+0x61], R169 ;  /* 0x000061a90a009986 */ /* 0x000fe2000c101132 */
[C---:B------:R-:W-:Y:S02]  /*a6e0*/  ISETP.LT.OR P2, PT, R0.reuse, 0x9, !P2 ;  /* 0x000000090000780c */ /* 0x040fe40005741670 */
[C---:B------:R-:W-:Y:S01]  /*a6f0*/  ISETP.GE.AND P1, PT, R3.reuse, 0x71, PT ;  /* 0x000000710300780c */ /* 0x040fe20003f26270 */
[----:B------:R1:W-:Y:S01]  /*a700*/  @!P0 STG.E.U8 desc[UR50][R8.64+0x60], R13 ;  /* 0x0000600d08008986 */ /* 0x0003e2000c101132 */
[C---:B------:R-:W-:Y:S02]  /*a710*/  ISETP.LT.OR P0, PT, R0.reuse, 0x9, !P3 ;  /* 0x000000090000780c */ /* 0x040fe40005f01670 */
[----:B------:R-:W-:Y:S01]  /*a720*/  ISETP.LT.OR P3, PT, R0, 0x1, !P1 ;  /* 0x000000010000780c */ /* 0x000fe20004f61670 */
[----:B------:R-:W-:Y:S01]  /*a730*/  @!P5 STG.E.U8 desc[UR50][R8.64+0x61], R171 ;  /* 0x000061ab0800d986 */ /* 0x000fe2000c101132 */
[----:B------:R-:W-:Y:S01]  /*a740*/  ISETP.GE.AND P5, PT, R3, 0x72, PT ;  /* 0x000000720300780c */ /* 0x000fe20003fa6270 */
[-C--:B0-----:R-:W-:Y:S01]  /*a750*/  @!P4 IMAD R5, R172, R2.reuse, RZ ;  /* 0x00000002ac05c224 */ /* 0x081fe200078e02ff */
[----:B------:R-:W-:Y:S01]  /*a760*/  ISETP.LT.OR P1, PT, R0, 0x9, !P1 ;  /* 0x000000090000780c */ /* 0x000fe20004f21670 */
[----:B------:R-:W-:-:S02]  /*a770*/  @!P6 IMAD R173, R173, R2, RZ ;  /* 0x00000002adade224 */ /* 0x000fc400078e02ff */
[-C--:B------:R-:W-:Y:S01]  /*a780*/  @!P2 IMAD R7, R174, R2.reuse, RZ ;  /* 0x00000002ae07a224 */ /* 0x080fe200078e02ff */
[----:B------:R0:W-:Y:S01]  /*a790*/  @!P4 STG.E.U8 desc[UR50][R10.64+0x68], R5 ;  /* 0x000068050a00c986 */ /* 0x0001e2000c101132 */
[C---:B------:R-:W-:Y:S02]  /*a7a0*/  ISETP.LT.OR P4, PT, R0.reuse, 0x1, !P5 ;  /* 0x000000010000780c */ /* 0x040fe40006f81670 */
[-C--:B------:R-:W-:Y:S01]  /*a7b0*/  @!P0 IMAD R175, R175, R2.reuse, RZ ;  /* 0x00000002afaf8224 */ /* 0x080fe200078e02ff */
[----:B------:R-:W-:Y:S01]  /*a7c0*/  @!P6 STG.E.U8 desc[UR50][R10.64+0x69], R173 ;  /* 0x000069ad0a00e986 */ /* 0x000fe2000c101132 */
[----:B------:R-:W-:Y:S01]  /*a7d0*/  ISETP.LT.OR P5, PT, R0, 0x9, !P5 ;  /* 0x000000090000780c */ /* 0x000fe20006fa1670 */
[----:B-1----:R-:W-:Y:S01]  /*a7e0*/  @!P3 IMAD R13, R176, R2, RZ ;  /* 0x00000002b00db224 */ /* 0x002fe200078e02ff */
[C---:B------:R-:W-:Y:S01]  /*a7f0*/  ISETP.GE.AND P6, PT, R3.reuse, 0x7a, PT ;  /* 0x0000007a0300780c */ /* 0x040fe20003fc6270 */
[----:B------:R1:W-:Y:S01]  /*a800*/  @!P2 STG.E.U8 desc[UR50][R8.64+0x68], R7 ;  /* 0x000068070800a986 */ /* 0x0003e2000c101132 */
[----:B------:R-:W-:-:S03]  /*a810*/  ISETP.GE.AND P2, PT, R3, 0x79, PT ;  /* 0x000000790300780c */ /* 0x000fc60003f46270 */
[----:B------:R-:W-:Y:S01]  /*a820*/  @!P0 STG.E.U8 desc[UR50][R8.64+0x69], R175 ;  /* 0x000069af08008986 */ /* 0x000fe2000c101132 */
[C---:B------:R-:W-:Y:S01]  /*a830*/  ISETP.LT.OR P0, PT, R0.reuse, 0x1, !P2 ;  /* 0x000000010000780c */ /* 0x040fe20005701670 */
[-C--:B------:R-:W-:Y:S01]  /*a840*/  @!P4 IMAD R177, R177, R2.reuse, RZ ;  /* 0x00000002b1b1c224 */ /* 0x080fe200078e02ff */
[----:B------:R-:W-:Y:S01]  /*a850*/  ISETP.LT.OR P2, PT, R0, 0x9, !P2 ;  /* 0x000000090000780c */ /* 0x000fe20005741670 */
[-C--:B0-----:R-:W-:Y:S01]  /*a860*/  @!P1 IMAD R5, R178, R2.reuse, RZ ;  /* 0x00000002b2059224 */ /* 0x081fe200078e02ff */
[----:B------:R0:W-:Y:S01]  /*a870*/  @!P3 STG.E.U8 desc[UR50][R10.64+0x70], R13 ;  /* 0x0000700d0a00b986 */ /* 0x0001e2000c101132 */
[----:B------:R-:W-:Y:S01]  /*a880*/  @!P5 IMAD R179, R179, R2, RZ ;  /* 0x00000002b3b3d224 */ /* 0x000fe200078e02ff */
[----:B------:R-:W-:Y:S02]  /*a890*/  ISETP.LT.OR P3, PT, R0, 0x1, !P6 ;  /* 0x000000010000780c */ /* 0x000fe40007761670 */
[----:B------:R-:W-:Y:S01]  /*a8a0*/  @!P4 STG.E.U8 desc[UR50][R10.64+0x71], R177 ;  /* 0x000071b10a00c986 */ /* 0x000fe2000c101132 */
[----:B------:R-:W-:-:S03]  /*a8b0*/  ISETP.GE.AND P4, PT, R3, 0x81, PT ;  /* 0x000000810300780c */ /* 0x000fc60003f86270 */
[----:B------:R-:W-:Y:S01]  /*a8c0*/  @!P5 STG.E.U8 desc[UR50][R8.64+0x71], R179 ;  /* 0x000071b30800d986 */ /* 0x000fe2000c101132 */
[-C--:B-1----:R-:W-:Y:S01]  /*a8d0*/  @!P0 IMAD R7, R180, R2.reuse, RZ ;  /* 0x00000002b4078224 */ /* 0x082fe200078e02ff */
[----:B------:R-:W-:Y:S02]  /*a8e0*/  ISETP.LT.OR P5, PT, R0, 0x9, !P6 ;  /* 0x000000090000780c */ /* 0x000fe400077a1670 */
[----:B------:R1:W-:Y:S01]  /*a8f0*/  @!P1 STG.E.U8 desc[UR50][R8.64+0x70], R5 ;  /* 0x0000700508009986 */ /* 0x0003e2000c101132 */
[----:B------:R-:W-:Y:S01]  /*a900*/  ISETP.GE.AND P1, PT, R3, 0x82, PT ;  /* 0x000000820300780c */ /* 0x000fe20003f26270 */
[-C--:B0-----:R-:W-:Y:S01]  /*a910*/  @!P2 IMAD R13, R182, R2.reuse, RZ ;  /* 0x00000002b60da224 */ /* 0x081fe200078e02ff */
[C---:B------:R-:W-:Y:S01]  /*a920*/  ISETP.LT.OR P6, PT, R0.reuse, 0x1, !P4 ;  /* 0x000000010000780c */ /* 0x040fe200067c1670 */
[----:B------:R0:W-:Y:S01]  /*a930*/  @!P0 STG.E.U8 desc[UR50][R10.64+0x78], R7 ;  /* 0x000078070a008986 */ /* 0x0001e2000c101132 */
[C---:B------:R-:W-:Y:S01]  /*a940*/  ISETP.LT.OR P0, PT, R0.reuse, 0x1, !P1 ;  /* 0x000000010000780c */ /* 0x040fe20004f01670 */
[----:B------:R-:W-:Y:S01]  /*a950*/  @!P3 IMAD R181, R181, R2, RZ ;  /* 0x00000002b5b5b224 */ /* 0x000fe200078e02ff */
[----:B------:R-:W-:-:S02]  /*a960*/  ISETP.LT.OR P4, PT, R0, 0x9, !P4 ;  /* 0x000000090000780c */ /* 0x000fc40006781670 */
[----:B------:R-:W-:Y:S02]  /*a970*/  ISETP.LT.OR P1, PT, R0, 0x9, !P1 ;  /* 0x000000090000780c */ /* 0x000fe40004f21670 */
[----:B------:R-:W-:Y:S01]  /*a980*/  @!P5 IMAD R183, R183, R2, RZ ;  /* 0x00000002b7b7d224 */ /* 0x000fe200078e02ff */
[----:B------:R-:W-:Y:S01]  /*a990*/  @!P3 STG.E.U8 desc[UR50][R10.64+0x79], R181 ;  /* 0x000079b50a00b986 */ /* 0x000fe2000c101132 */
[----:B------:R-:W-:-:S03]  /*a9a0*/  ISETP.GE.AND P3, PT, R3, 0x89, PT ;  /* 0x000000890300780c */ /* 0x000fc60003f66270 */
[-C--:B-1----:R-:W-:Y:S01]  /*a9b0*/  @!P6 IMAD R5, R184, R2.reuse, RZ ;  /* 0x00000002b805e224 */ /* 0x082fe200078e02ff */
[----:B------:R-:W-:Y:S01]  /*a9c0*/  @!P5 STG.E.U8 desc[UR50][R8.64+0x79], R183 ;  /* 0x000079b70800d986 */ /* 0x000fe2000c101132 */
[-C--:B------:R-:W-:Y:S01]  /*a9d0*/  @!P0 IMAD R185, R185, R2.reuse, RZ ;  /* 0x00000002b9b98224 */ /* 0x080fe200078e02ff */
[----:B------:R-:W-:Y:S01]  /*a9e0*/  ISETP.GE.AND P5, PT, R3, 0x8a, PT ;  /* 0x0000008a0300780c */ /* 0x000fe20003fa6270 */
[-C--:B0-----:R-:W-:Y:S01]  /*a9f0*/  @!P4 IMAD R7, R186, R2.reuse, RZ ;  /* 0x00000002ba07c224 */ /* 0x081fe200078e02ff */
[----:B------:R0:W-:Y:S01]  /*aa00*/  @!P2 STG.E.U8 desc[UR50][R8.64+0x78], R13 ;  /* 0x0000780d0800a986 */ /* 0x0001e2000c101132 */
[C---:B------:R-:W-:Y:S01]  /*aa10*/  ISETP.LT.OR P2, PT, R0.reuse, 0x1, !P3 ;  /* 0x000000010000780c */ /* 0x040fe20005f41670 */
[----:B------:R-:W-:Y:S01]  /*aa20*/  @!P1 IMAD R187, R187, R2, RZ ;  /* 0x00000002bbbb9224 */ /* 0x000fe200078e02ff */
[C---:B------:R-:W-:Y:S01]  /*aa30*/  ISETP.LT.OR P3, PT, R0.reuse, 0x9, !P3 ;  /* 0x000000090000780c */ /* 0x040fe20005f61670 */
[----:B------:R1:W-:Y:S01]  /*aa40*/  @!P6 STG.E.U8 desc[UR50][R10.64+0x80], R5 ;  /* 0x000080050a00e986 */ /* 0x0003e2000c101132 */
[----:B------:R-:W-:-:S02]  /*aa50*/  ISETP.LT.OR P6, PT, R0, 0x1, !P5 ;  /* 0x000000010000780c */ /* 0x000fc40006fc1670 */
[----:B------:R-:W-:Y:S01]  /*aa60*/  ISETP.LT.OR P5, PT, R0, 0x9, !P5 ;  /* 0x000000090000780c */ /* 0x000fe20006fa1670 */
[----:B------:R-:W-:Y:S01]  /*aa70*/  @!P0 STG.E.U8 desc[UR50][R10.64+0x81], R185 ;  /* 0x000081b90a008986 */ /* 0x000fe2000c101132 */
[----:B------:R-:W-:-:S03]  /*aa80*/  ISETP.GE.AND P0, PT, R3, 0x91, PT ;  /* 0x000000910300780c */ /* 0x000fc60003f06270 */
[----:B------:R2:W-:Y:S01]  /*aa90*/  @!P4 STG.E.U8 desc[UR50][R8.64+0x80], R7 ;  /* 0x000080070800c986 */ /* 0x0005e2000c101132 */
[----:B------:R-:W-:Y:S01]  /*aaa0*/  ISETP.LT.OR P4, PT, R0, 0x1, !P0 ;  /* 0x000000010000780c */ /* 0x000fe20004781670 */
[-C--:B0-----:R-:W-:Y:S01]  /*aab0*/  @!P2 IMAD R13, R188, R2.reuse, RZ ;  /* 0x00000002bc0da224 */ /* 0x081fe200078e02ff */
[----:B------:R-:W-:Y:S01]  /*aac0*/  ISETP.LT.OR P0, PT, R0, 0x9, !P0 ;  /* 0x000000090000780c */ /* 0x000fe20004701670 */
[----:B------:R-:W-:Y:S01]  /*aad0*/  @!P1 STG.E.U8 desc[UR50][R8.64+0x81], R187 ;  /* 0x000081bb08009986 */ /* 0x000fe2000c101132 */
[-C--:B-1----:R-:W-:Y:S01]  /*aae0*/  @!P3 IMAD R5, R190, R2.reuse, RZ ;  /* 0x00000002be05b224 */ /* 0x082fe200078e02ff */
[----:B------:R-:W-:Y:S01]  /*aaf0*/  ISETP.GE.AND P1, PT, R3, 0x92, PT ;  /* 0x000000920300780c */ /* 0x000fe20003f26270 */
[-C--:B------:R-:W-:Y:S01]  /*ab00*/  @!P6 IMAD R189, R189, R2.reuse, RZ ;  /* 0x00000002bdbde224 */ /* 0x080fe200078e02ff */
[----:B------:R-:W-:Y:S01]  /*ab10*/  @!P2 STG.E.U8 desc[UR50][R10.64+0x88], R13 ;  /* 0x0000880d0a00a986 */ /* 0x000fe2000c101132 */
[----:B------:R-:W-:Y:S01]  /*ab20*/  @!P5 IMAD R191, R191, R2, RZ ;  /* 0x00000002bfbfd224 */ /* 0x000fe200078e02ff */
[----:B------:R-:W-:-:S02]  /*ab30*/  ISETP.LT.OR P2, PT, R0, 0x1, !P1 ;  /* 0x000000010000780c */ /* 0x000fc40004f41670 */
[----:B------:R-:W-:Y:S01]  /*ab40*/  @!P6 STG.E.U8 desc[UR50][R10.64+0x89], R189 ;  /* 0x000089bd0a00e986 */ /* 0x000fe2000c101132 */
[----:B------:R-:W-:Y:S01]  /*ab50*/  ISETP.LT.OR P1, PT, R0, 0x9, !P1 ;  /* 0x000000090000780c */ /* 0x000fe20004f21670 */
[----:B--2---:R-:W-:Y:S02]  /*ab60*/  @!P4 IMAD R7, R192, R2, RZ ;  /* 0x00000002c007c224 */ /* 0x004fe400078e02ff */
[----:B------:R-:W-:Y:S01]  /*ab70*/  @!P5 STG.E.U8 desc[UR50][R8.64+0x89], R191 ;  /* 0x000089bf0800d986 */ /* 0x000fe2000c101132 */
[----:B------:R-:W-:-:S03]  /*ab80*/  ISETP.GE.AND P5, PT, R3, 0x99, PT ;  /* 0x000000990300780c */ /* 0x000fc60003fa6270 */
[----:B------:R0:W-:Y:S01]  /*ab90*/  @!P3 STG.E.U8 desc[UR50][R8.64+0x88], R5 ;  /* 0x000088050800b986 */ /* 0x0001e2000c101132 */
[----:B------:R-:W-:Y:S02]  /*aba0*/  ISETP.GE.AND P3, PT, R3, 0x9a, PT ;  /* 0x0000009a0300780c */ /* 0x000fe40003f66270 */
[-C--:B------:R-:W-:Y:S01]  /*abb0*/  @!P2 IMAD R193, R193, R2.reuse, RZ ;  /* 0x00000002c1c1a224 */ /* 0x080fe200078e02ff */
[----:B------:R1:W-:Y:S01]  /*abc0*/  @!P4 STG.E.U8 desc[UR50][R10.64+0x90], R7 ;  /* 0x000090070a00c986 */ /* 0x0003e2000c101132 */
[C---:B------:R-:W-:Y:S01]  /*abd0*/  ISETP.LT.OR P4, PT, R0.reuse, 0x1, !P5 ;  /* 0x000000010000780c */ /* 0x040fe20006f81670 */
[-C--:B------:R-:W-:Y:S01]  /*abe0*/  @!P1 IMAD R195, R195, R2.reuse, RZ ;  /* 0x00000002c3c39224 */ /* 0x080fe200078e02ff */
[C---:B------:R-:W-:Y:S01]  /*abf0*/  ISETP.LT.OR P6, PT, R0.reuse, 0x1, !P3 ;  /* 0x000000010000780c */ /* 0x040fe20005fc1670 */
[----:B------:R-:W-:Y:S01]  /*ac00*/  @!P2 STG.E.U8 desc[UR50][R10.64+0x91], R193 ;  /* 0x000091c10a00a986 */ /* 0x000fe2000c101132 */
[----:B------:R-:W-:Y:S02]  /*ac10*/  ISETP.LT.OR P5, PT, R0, 0x9, !P5 ;  /* 0x000000090000780c */ /* 0x000fe40006fa1670 */
[----:B------:R-:W-:Y:S01]  /*ac20*/  ISETP.GE.AND P2, PT, R3, 0xa1, PT ;  /* 0x000000a10300780c */ /* 0x000fe20003f46270 */
[----:B0-----:R-:W-:Y:S01]  /*ac30*/  @!P0 IMAD R5, R194, R2, RZ ;  /* 0x00000002c2058224 */ /* 0x001fe200078e02ff */
[----:B------:R-:W-:Y:S01]  /*ac40*/  @!P1 STG.E.U8 desc[UR50][R8.64+0x91], R195 ;  /* 0x000091c308009986 */ /* 0x000fe2000c101132 */
[----:B------:R-:W-:-:S02]  /*ac50*/  ISETP.LT.OR P3, PT, R0, 0x9, !P3 ;  /* 0x000000090000780c */ /* 0x000fc40005f61670 */
[----:B------:R-:W-:Y:S01]  /*ac60*/  ISETP.LT.OR P1, PT, R0, 0x1, !P2 ;  /* 0x000000010000780c */ /* 0x000fe20005721670 */
[----:B------:R0:W-:Y:S01]  /*ac70*/  @!P0 STG.E.U8 desc[UR50][R8.64+0x90], R5 ;  /* 0x0000900508008986 */ /* 0x0001e2000c101132 */
[-C--:B------:R-:W-:Y:S01]  /*ac80*/  @!P4 IMAD R13, R196, R2.reuse, RZ ;  /* 0x00000002c40dc224 */ /* 0x080fe200078e02ff */
[----:B------:R-:W-:Y:S01]  /*ac90*/  ISETP.GE.AND P0, PT, R3, 0xa9, PT ;  /* 0x000000a90300780c */ /* 0x000fe20003f06270 */
[-C--:B------:R-:W-:Y:S01]  /*aca0*/  @!P6 IMAD R197, R197, R2.reuse, RZ ;  /* 0x00000002c5c5e224 */ /* 0x080fe200078e02ff */
[----:B------:R-:W-:Y:S01]  /*acb0*/  ISETP.LT.OR P2, PT, R0, 0x9, !P2 ;  /* 0x000000090000780c */ /* 0x000fe20005741670 */
[----:B-1----:R-:W-:Y:S01]  /*acc0*/  @!P5 IMAD R7, R198, R2, RZ ;  /* 0x00000002c607d224 */ /* 0x002fe200078e02ff */
[----:B------:R1:W-:Y:S01]  /*acd0*/  @!P4 STG.E.U8 desc[UR50][R10.64+0x98], R13 ;  /* 0x0000980d0a00c986 */ /* 0x0003e2000c101132 */
[----:B------:R-:W-:-:S03]  /*ace0*/  ISETP.GE.AND P4, PT, R3, 0xa2, PT ;  /* 0x000000a20300780c */ /* 0x000fc60003f86270 */
[----:B------:R-:W-:Y:S01]  /*acf0*/  @!P6 STG.E.U8 desc[UR50][R10.64+0x99], R197 ;  /* 0x000099c50a00e986 */ /* 0x000fe2000c101132 */
[C---:B------:R-:W-:Y:S01]  /*ad00*/  ISETP.LT.OR P6, PT, R0.reuse, 0x1, !P4 ;  /* 0x000000010000780c */ /* 0x040fe200067c1670 */
[-C--:B------:R-:W-:Y:S01]  /*ad10*/  @!P3 IMAD R199, R199, R2.reuse, RZ ;  /* 0x00000002c7c7b224 */ /* 0x080fe200078e02ff */
[C---:B------:R-:W-:Y:S01]  /*ad20*/  ISETP.LT.OR P4, PT, R0.reuse, 0x9, !P4 ;  /* 0x000000090000780c */ /* 0x040fe20006781670 */
[----:B------:R2:W-:Y:S01]  /*ad30*/  @!P5 STG.E.U8 desc[UR50][R8.64+0x98], R7 ;  /* 0x000098070800d986 */ /* 0x0005e2000c101132 */
[----:B------:R-:W-:Y:S01]  /*ad40*/  ISETP.LT.OR P5, PT, R0, 0x1, !P0 ;  /* 0x000000010000780c */ /* 0x000fe200047a1670 */
[-C--:B0-----:R-:W-:Y:S01]  /*ad50*/  @!P1 IMAD R5, R200, R2.reuse, RZ ;  /* 0x00000002c8059224 */ /* 0x081fe200078e02ff */
[----:B------:R-:W-:Y:S01]  /*ad60*/  ISETP.LT.OR P0, PT, R0, 0x9, !P0 ;  /* 0x000000090000780c */ /* 0x000fe20004701670 */
[----:B------:R-:W-:Y:S01]  /*ad70*/  @!P3 STG.E.U8 desc[UR50][R8.64+0x99], R199 ;  /* 0x000099c70800b986 */ /* 0x000fe2000c101132 */
[----:B-1----:R-:W-:Y:S01]  /*ad80*/  @!P2 IMAD R13, R202, R2, RZ ;  /* 0x00000002ca0da224 */ /* 0x002fe200078e02ff */
[----:B------:R-:W-:-:S02]  /*ad90*/  ISETP.GE.AND P3, PT, R3, 0xaa, PT ;  /* 0x000000aa0300780c */ /* 0x000fc40003f66270 */
[----:B------:R0:W-:Y:S02]  /*ada0*/  @!P1 STG.E.U8 desc[UR50][R10.64+0xa0], R5 ;  /* 0x0000a0050a009986 */ /* 0x0001e4000c101132 */
[-C--:B------:R-:W-:Y:S01]  /*adb0*/  @!P6 IMAD R201, R201, R2.reuse, RZ ;  /* 0x00000002c9c9e224 */ /* 0x080fe200078e02ff */
[C---:B------:R-:W-:Y:S01]  /*adc0*/  ISETP.LT.OR P1, PT, R0.reuse, 0x1, !P3 ;  /* 0x000000010000780c */ /* 0x040fe20005f21670 */
[-C--:B------:R-:W-:Y:S01]  /*add0*/  @!P4 IMAD R203, R203, R2.reuse, RZ ;  /* 0x00000002cbcbc224 */ /* 0x080fe200078e02ff */
[----:B------:R-:W-:Y:S01]  /*ade0*/  ISETP.LT.OR P3, PT, R0, 0x9, !P3 ;  /* 0x000000090000780c */ /* 0x000fe20005f61670 */
[-C--:B--2---:R-:W-:Y:S01]  /*adf0*/  @!P5 IMAD R7, R204, R2.reuse, RZ ;  /* 0x00000002cc07d224 */ /* 0x084fe200078e02ff */
[----:B------:R-:W-:Y:S04]  /*ae00*/  @!P6 STG.E.U8 desc[UR50][R10.64+0xa1], R201 ;  /* 0x0000a1c90a00e986 */ /* 0x000fe8000c101132 */
[----:B------:R-:W-:Y:S01]  /*ae10*/  @!P2 STG.E.U8 desc[UR50][R8.64+0xa0], R13 ;  /* 0x0000a00d0800a986 */ /* 0x000fe2000c101132 */
[----:B------:R-:W-:Y:S01]  /*ae20*/  ISETP.GE.AND P2, PT, R3, 0xb1, PT ;  /* 0x000000b10300780c */ /* 0x000fe20003f46270 */
[----:B0-----:R-:W-:-:S02]  /*ae30*/  @!P0 IMAD R5, R206, R2, RZ ;  /* 0x00000002ce058224 */ /* 0x001fc400078e02ff */
[----:B------:R-:W-:Y:S01]  /*ae40*/  @!P4 STG.E.U8 desc[UR50][R8.64+0xa1], R203 ;  /* 0x0000a1cb0800c986 */ /* 0x000fe2000c101132 */
[-C--:B------:R-:W-:Y:S01]  /*ae50*/  @!P1 IMAD R205, R205, R2.reuse, RZ ;  /* 0x00000002cdcd9224 */ /* 0x080fe200078e02ff */
[C---:B------:R-:W-:Y:S01]  /*ae60*/  ISETP.LT.OR P4, PT, R0.reuse, 0x1, !P2 ;  /* 0x000000010000780c */ /* 0x040fe20005781670 */
[----:B------:R-:W-:Y:S01]  /*ae70*/  @!P3 IMAD R207, R207, R2, RZ ;  /* 0x00000002cfcfb224 */ /* 0x000fe200078e02ff */
[----:B------:R0:W-:Y:S01]  /*ae80*/  @!P5 STG.E.U8 desc[UR50][R10.64+0xa8], R7 ;  /* 0x0000a8070a00d986 */ /* 0x0001e2000c101132 */
[C---:B------:R-:W-:Y:S02]  /*ae90*/  ISETP.GE.AND P5, PT, R3.reuse, 0xb2, PT ;  /* 0x000000b20300780c */ /* 0x040fe40003fa6270 */
[C---:B------:R-:W-:Y:S01]  /*aea0*/  ISETP.LT.OR P2, PT, R0.reuse, 0x9, !P2 ;  /* 0x000000090000780c */ /* 0x040fe20005741670 */
[----:B------:R-:W-:Y:S01]  /*aeb0*/  @!P1 STG.E.U8 desc[UR50][R10.64+0xa9], R205 ;  /* 0x0000a9cd0a009986 */ /* 0x000fe2000c101132 */
[----:B------:R-:W-:Y:S02]  /*aec0*/  ISETP.LT.OR P6, PT, R0, 0x1, !P5 ;  /* 0x000000010000780c */ /* 0x000fe40006fc1670 */
[C---:B------:R-:W-:Y:S01]  /*aed0*/  ISETP.GE.AND P1, PT, R3.reuse, 0xb9, PT ;  /* 0x000000b90300780c */ /* 0x040fe20003f26270 */
[----:B------:R-:W-:Y:S01]  /*aee0*/  @!P3 STG.E.U8 desc[UR50][R8.64+0xa9], R207 ;  /* 0x0000a9cf0800b986 */ /* 0x000fe2000c101132 */
[----:B------:R-:W-:-:S03]  /*aef0*/  ISETP.GE.AND P3, PT, R3, 0xba, PT ;  /* 0x000000ba0300780c */ /* 0x000fc60003f66270 */
[----:B------:R1:W-:Y:S01]  /*af00*/  @!P0 STG.E.U8 desc[UR50][R8.64+0xa8], R5 ;  /* 0x0000a80508008986 */ /* 0x0003e2000c101132 */
[----:B------:R-:W-:Y:S01]  /*af10*/  ISETP.LT.OR P0, PT, R0, 0x9, !P5 ;  /* 0x000000090000780c */ /* 0x000fe20006f01670 */
[-C--:B0-----:R-:W-:Y:S01]  /*af20*/  @!P4 IMAD R7, R208, R2.reuse, RZ ;  /* 0x00000002d007c224 */ /* 0x081fe200078e02ff */
[----:B------:R-:W-:Y:S01]  /*af30*/  ISETP.LT.OR P5, PT, R0, 0x1, !P1 ;  /* 0x000000010000780c */ /* 0x000fe20004fa1670 */
[-C--:B------:R-:W-:Y:S01]  /*af40*/  @!P2 IMAD R13, R210, R2.reuse, RZ ;  /* 0x00000002d20da224 */ /* 0x080fe200078e02ff */
[----:B------:R-:W-:Y:S01]  /*af50*/  ISETP.LT.OR P1, PT, R0, 0x9, !P1 ;  /* 0x000000090000780c */ /* 0x000fe20004f21670 */
[----:B------:R-:W-:Y:S01]  /*af60*/  @!P6 IMAD R209, R209, R2, RZ ;  /* 0x00000002d1d1e224 */ /* 0x000fe200078e02ff */
[----:B------:R0:W-:Y:S01]  /*af70*/  @!P4 STG.E.U8 desc[UR50][R10.64+0xb0], R7 ;  /* 0x0000b0070a00c986 */ /* 0x0001e2000c101132 */
[----:B------:R-:W-:-:S03]  /*af80*/  ISETP.GE.AND P4, PT, R3, 0xc1, PT ;  /* 0x000000c10300780c */ /* 0x000fc60003f86270 */
[----:B------:R-:W-:Y:S01]  /*af90*/  @!P6 STG.E.U8 desc[UR50][R10.64+0xb1], R209 ;  /* 0x0000b1d10a00e986 */ /* 0x000fe2000c101132 */
[----:B------:R-:W-:Y:S02]  /*afa0*/  ISETP.LT.OR P6, PT, R0, 0x1, !P3 ;  /* 0x000000010000780c */ /* 0x000fe40005fc1670 */
[-C--:B------:R-:W-:Y:S01]  /*afb0*/  @!P0 IMAD R211, R211, R2.reuse, RZ ;  /* 0x00000002d3d38224 */ /* 0x080fe200078e02ff */
[----:B------:R2:W-:Y:S01]  /*afc0*/  @!P2 STG.E.U8 desc[UR50][R8.64+0xb0], R13 ;  /* 0x0000b00d0800a986 */ /* 0x0005e2000c101132 */
[-C--:B-1----:R-:W-:Y:S01]  /*afd0*/  @!P5 IMAD R5, R212, R2.reuse, RZ ;  /* 0x00000002d405d224 */ /* 0x082fe200078e02ff */
[----:B------:R-:W-:Y:S02]  /*afe0*/  ISETP.LT.OR P3, PT, R0, 0x9, !P3 ;  /* 0x000000090000780c */ /* 0x000fe40005f61670 */
[----:B------:R-:W-:Y:S01]  /*aff0*/  ISETP.GE.AND P2, PT, R3, 0xc2, PT ;  /* 0x000000c20300780c */ /* 0x000fe20003f46270 */
[----:B0-----:R-:W-:Y:S01]  /*b000*/  @!P1 IMAD R7, R214, R2, RZ ;  /* 0x00000002d6079224 */ /* 0x001fe200078e02ff */
[----:B------:R-:W-:Y:S01]  /*b010*/  @!P0 STG.E.U8 desc[UR50][R8.64+0xb1], R211 ;  /* 0x0000b1d308008986 */ /* 0x000fe2000c101132 */
[----:B------:R-:W-:-:S02]  /*b020*/  ISETP.LT.OR P0, PT, R0, 0x1, !P4 ;  /* 0x000000010000780c */ /* 0x000fc40006701670 */
[C---:B------:R-:W-:Y:S01]  /*b030*/  ISETP.LT.OR P4, PT, R0.reuse, 0x9, !P4 ;  /* 0x000000090000780c */ /* 0x040fe20006781670 */
[-C--:B------:R-:W-:Y:S01]  /*b040*/  @!P6 IMAD R213, R213, R2.reuse, RZ ;  /* 0x00000002d5d5e224 */ /* 0x080fe200078e02ff */
[----:B------:R0:W-:Y:S01]  /*b050*/  @!P5 STG.E.U8 desc[UR50][R10.64+0xb8], R5 ;  /* 0x0000b8050a00d986 */ /* 0x0001e2000c101132 */
[C---:B------:R-:W-:Y:S02]  /*b060*/  ISETP.LT.OR P5, PT, R0.reuse, 0x1, !P2 ;  /* 0x000000010000780c */ /* 0x040fe400057a1670 */
[----:B------:R-:W-:Y:S01]  /*b070*/  ISETP.LT.OR P2, PT, R0, 0x9, !P2 ;  /* 0x000000090000780c */ /* 0x000fe20005741670 */
[----:B------:R-:W-:Y:S01]  /*b080*/  @!P6 STG.E.U8 desc[UR50][R10.64+0xb9], R213 ;  /* 0x0000b9d50a00e986 */ /* 0x000fe2000c101132 */
[----:B------:R-:W-:-:S03]  /*b090*/  @!P3 IMAD R215, R215, R2, RZ ;  /* 0x00000002d7d7b224 */ /* 0x000fc600078e02ff */
[----:B------:R1:W-:Y:S01]  /*b0a0*/  @!P1 STG.E.U8 desc[UR50][R8.64+0xb8], R7 ;  /* 0x0000b80708009986 */ /* 0x0003e2000c101132 */
[----:B------:R-:W-:Y:S02]  /*b0b0*/  ISETP.GE.AND P1, PT, R3, 0xc9, PT ;  /* 0x000000c90300780c */ /* 0x000fe40003f26270 */
[-C--:B--2---:R-:W-:Y:S01]  /*b0c0*/  @!P4 IMAD R13, R26, R2.reuse, RZ ;  /* 0x000000021a0dc224 */ /* 0x084fe200078e02ff */
[----:B------:R-:W-:Y:S01]  /*b0d0*/  @!P3 STG.E.U8 desc[UR50][R8.64+0xb9], R215 ;  /* 0x0000b9d70800b986 */ /* 0x000fe2000c101132 */
[----:B------:R-:W-:Y:S01]  /*b0e0*/  ISETP.LT.OR P6, PT, R0, 0x1, !P1 ;  /* 0x000000010000780c */ /* 0x000fe20004fc1670 */
[-C--:B------:R-:W-:Y:S01]  /*b0f0*/  @!P5 IMAD R25, R25, R2.reuse, RZ ;  /* 0x000000021919d224 */ /* 0x080fe200078e02ff */
[----:B------:R-:W-:Y:S01]  /*b100*/  ISETP.GE.AND P3, PT, R3, 0xca, PT ;  /* 0x000000ca0300780c */ /* 0x000fe20003f66270 */
[-C--:B0-----:R-:W-:Y:S01]  /*b110*/  @!P0 IMAD R5, R24, R2.reuse, RZ ;  /* 0x0000000218058224 */ /* 0x081fe200078e02ff */
[C---:B------:R-:W-:Y:S01]  /*b120*/  ISETP.LT.OR P1, PT, R0.reuse, 0x9, !P1 ;  /* 0x000000090000780c */ /* 0x040fe20004f21670 */
[----:B------:R-:W-:Y:S01]  /*b130*/  @!P2 IMAD R27, R27, R2, RZ ;  /* 0x000000021b1ba224 */ /* 0x000fe200078e02ff */
[----:B------:R-:W-:Y:S01]  /*b140*/  @!P5 STG.E.U8 desc[UR50][R10.64+0xc1], R25 ;  /* 0x0000c1190a00d986 */ /* 0x000fe2000c101132 */
[----:B------:R-:W-:-:S02]  /*b150*/  ISETP.LT.OR P5, PT, R0, 0x1, !P3 ;  /* 0x000000010000780c */ /* 0x000fc40005fa1670 */
[----:B------:R-:W-:Y:S01]  /*b160*/  ISETP.LT.OR P3, PT, R0, 0x9, !P3 ;  /* 0x000000090000780c */ /* 0x000fe20005f61670 */
[----:B------:R0:W-:Y:S01]  /*b170*/  @!P0 STG.E.U8 desc[UR50][R10.64+0xc0], R5 ;  /* 0x0000c0050a008986 */ /* 0x0001e2000c101132 */
[C---:B------:R-:W-:Y:S02]  /*b180*/  ISETP.GE.AND P0, PT, R3.reuse, 0xd1, PT ;  /* 0x000000d10300780c */ /* 0x040fe40003f06270 */
[----:B-1----:R-:W-:Y:S01]  /*b190*/  @!P6 IMAD R7, R28, R2, RZ ;  /* 0x000000021c07e224 */ /* 0x002fe200078e02ff */
[----:B------:R-:W-:Y:S01]  /*b1a0*/  @!P2 STG.E.U8 desc[UR50][R8.64+0xc1], R27 ;  /* 0x0000c11b0800a986 */ /* 0x000fe2000c101132 */
[----:B------:R-:W-:-:S03]  /*b1b0*/  ISETP.GE.AND P2, PT, R3, 0xd2, PT ;  /* 0x000000d20300780c */ /* 0x000fc60003f46270 */
[----:B------:R1:W-:Y:S01]  /*b1c0*/  @!P4 STG.E.U8 desc[UR50][R8.64+0xc0], R13 ;  /* 0x0000c00d0800c986 */ /* 0x0003e2000c101132 */
[C---:B------:R-:W-:Y:S01]  /*b1d0*/  ISETP.LT.OR P4, PT, R0.reuse, 0x1, !P0 ;  /* 0x000000010000780c */ /* 0x040fe20004781670 */
[-C--:B------:R-:W-:Y:S01]  /*b1e0*/  @!P5 IMAD R29, R29, R2.reuse, RZ ;  /* 0x000000021d1dd224 */ /* 0x080fe200078e02ff */
[C---:B------:R-:W-:Y:S01]  /*b1f0*/  ISETP.LT.OR P0, PT, R0.reuse, 0x9, !P0 ;  /* 0x000000090000780c */ /* 0x040fe20004701670 */
[----:B------:R2:W-:Y:S01]  /*b200*/  @!P6 STG.E.U8 desc[UR50][R10.64+0xc8], R7 ;  /* 0x0000c8070a00e986 */ /* 0x0005e2000c101132 */
[----:B------:R-:W-:Y:S01]  /*b210*/  ISETP.LT.OR P6, PT, R0, 0x1, !P2 ;  /* 0x000000010000780c */ /* 0x000fe200057c1670 */
[-C--:B0-----:R-:W-:Y:S01]  /*b220*/  @!P1 IMAD R5, R30, R2.reuse, RZ ;  /* 0x000000021e059224 */ /* 0x081fe200078e02ff */
[----:B------:R-:W-:Y:S01]  /*b230*/  ISETP.LT.OR P2, PT, R0, 0x9, !P2 ;  /* 0x000000090000780c */ /* 0x000fe20005741670 */
[-C--:B------:R-:W-:Y:S01]  /*b240*/  @!P3 IMAD R31, R31, R2.reuse, RZ ;  /* 0x000000021f1fb224 */ /* 0x080fe200078e02ff */
[----:B------:R-:W-:Y:S04]  /*b250*/  @!P5 STG.E.U8 desc[UR50][R10.64+0xc9], R29 ;  /* 0x0000c91d0a00d986 */ /* 0x000fe8000c101132 */
[----:B------:R0:W-:Y:S01]  /*b260*/  @!P1 STG.E.U8 desc[UR50][R8.64+0xc8], R5 ;  /* 0x0000c80508009986 */ /* 0x0001e2000c101132 */
[-C--:B-1----:R-:W-:Y:S01]  /*b270*/  @!P4 IMAD R13, R32, R2.reuse, RZ ;  /* 0x00000002200dc224 */ /* 0x082fe200078e02ff */
[C---:B------:R-:W-:Y:S01]  /*b280*/  ISETP.GE.AND P1, PT, R3.reuse, 0xd9, PT ;  /* 0x000000d90300780c */ /* 0x040fe20003f26270 */
[-C--:B--2---:R-:W-:Y:S01]  /*b290*/  @!P0 IMAD R7, R34, R2.reuse, RZ ;  /* 0x0000000222078224 */ /* 0x084fe200078e02ff */
[----:B------:R-:W-:Y:S01]  /*b2a0*/  @!P3 STG.E.U8 desc[UR50][R8.64+0xc9], R31 ;  /* 0x0000c91f0800b986 */ /* 0x000fe2000c101132 */
[----:B------:R-:W-:Y:S01]  /*b2b0*/  ISETP.GE.AND P3, PT, R3, 0xda, PT ;  /* 0x000000da0300780c */ /* 0x000fe20003f66270 */
[----:B------:R-:W-:-:S02]  /*b2c0*/  @!P6 IMAD R33, R33, R2, RZ ;  /* 0x000000022121e224 */ /* 0x000fc400078e02ff */
[----:B------:R-:W-:Y:S01]  /*b2d0*/  @!P4 STG.E.U8 desc[UR50][R10.64+0xd0], R13 ;  /* 0x0000d00d0a00c986 */ /* 0x000fe2000c101132 */
[C---:B------:R-:W-:Y:S01]  /*b2e0*/  ISETP.LT.OR P4, PT, R0.reuse, 0x1, !P1 ;  /* 0x000000010000780c */ /* 0x040fe20004f81670 */
[----:B------:R-:W-:Y:S01]  /*b2f0*/  @!P2 IMAD R35, R35, R2, RZ ;  /* 0x000000022323a224 */ /* 0x000fe200078e02ff */
[C---:B------:R-:W-:Y:S01]  /*b300*/  ISETP.LT.OR P5, PT, R0.reuse, 0x1, !P3 ;  /* 0x000000010000780c */ /* 0x040fe20005fa1670 */
[----:B------:R-:W-:Y:S01]  /*b310*/  @!P6 STG.E.U8 desc[UR50][R10.64+0xd1], R33 ;  /* 0x0000d1210a00e986 */ /* 0x000fe2000c101132 */
[C---:B------:R-:W-:Y:S02]  /*b320*/  ISETP.LT.OR P3, PT, R0.reuse, 0x9, !P3 ;  /* 0x000000090000780c */ /* 0x040fe40005f61670 */
[----:B------:R-:W-:Y:S01]  /*b330*/  ISETP.LT.OR P1, PT, R0, 0x9, !P1 ;  /* 0x000000090000780c */ /* 0x000fe20004f21670 */
[----:B------:R1:W-:Y:S01]  /*b340*/  @!P0 STG.E.U8 desc[UR50][R8.64+0xd0], R7 ;  /* 0x0000d00708008986 */ /* 0x0003e2000c101132 */
[----:B------:R-:W-:-:S03]  /*b350*/  ISETP.GE.AND P0, PT, R3, 0xe1, PT ;  /* 0x000000e10300780c */ /* 0x000fc60003f06270 */
[----:B------:R-:W-:Y:S01]  /*b360*/  @!P2 STG.E.U8 desc[UR50][R8.64+0xd1], R35 ;  /* 0x0000d1230800a986 */ /* 0x000fe2000c101132 */
[----:B------:R-:W-:Y:S01]  /*b370*/  ISETP.LT.OR P6, PT, R0, 0x1, !P0 ;  /* 0x000000010000780c */ /* 0x000fe200047c1670 */
[-C--:B0-----:R-:W-:Y:S01]  /*b380*/  @!P4 IMAD R5, R36, R2.reuse, RZ ;  /* 0x000000022405c224 */ /* 0x081fe200078e02ff */
[----:B------:R-:W-:Y:S01]  /*b390*/  ISETP.GE.AND P2, PT, R3, 0xe2, PT ;  /* 0x000000e20300780c */ /* 0x000fe20003f46270 */
[-C--:B------:R-:W-:Y:S02]  /*b3a0*/  @!P5 IMAD R37, R37, R2.reuse, RZ ;  /* 0x000000022525d224 */ /* 0x080fe400078e02ff */
[-C--:B------:R-:W-:Y:S01]  /*b3b0*/  @!P3 IMAD R39, R39, R2.reuse, RZ ;  /* 0x000000022727b224 */ /* 0x080fe200078e02ff */
[----:B------:R0:W-:Y:S01]  /*b3c0*/  @!P4 STG.E.U8 desc[UR50][R10.64+0xd8], R5 ;  /* 0x0000d8050a00c986 */ /* 0x0001e2000c101132 */
[----:B-1----:R-:W-:Y:S01]  /*b3d0*/  @!P1 IMAD R7, R38, R2, RZ ;  /* 0x0000000226079224 */ /* 0x002fe200078e02ff */
[C---:B------:R-:W-:Y:S02]  /*b3e0*/  ISETP.LT.OR P4, PT, R0.reuse, 0x1, !P2 ;  /* 0x000000010000780c */ /* 0x040fe40005781670 */
[----:B------:R-:W-:Y:S01]  /*b3f0*/  @!P5 STG.E.U8 desc[UR50][R10.64+0xd9], R37 ;  /* 0x0000d9250a00d986 */ /* 0x000fe2000c101132 */
[----:B------:R-:W-:-:S02]  /*b400*/  ISETP.LT.OR P5, PT, R0, 0x9, !P0 ;  /* 0x000000090000780c */ /* 0x000fc400047a1670 */
[C---:B------:R-:W-:Y:S01]  /*b410*/  ISETP.GE.AND P0, PT, R3.reuse, 0xe9, PT ;  /* 0x000000e90300780c */ /* 0x040fe20003f06270 */
[----:B------:R-:W-:Y:S01]  /*b420*/  @!P6 IMAD R13, R40, R2, RZ ;  /* 0x00000002280de224 */ /* 0x000fe200078e02ff */
[----:B------:R-:W-:Y:S01]  /*b430*/  ISETP.LT.OR P2, PT, R0, 0x9, !P2 ;  /* 0x000000090000780c */ /* 0x000fe20005741670 */
        /* <DEDUP_REMOVED lines=10> */
[----:B------:R-:W-:Y:S01]  /*b4e0*/  @!P2 IMAD R43, R43, R2, RZ ;  /* 0x000000022b2ba224 */ /* 0x000fe200078e02ff */
[----:B------:R-:W-:Y:S01]  /*b4f0*/  @!P4 STG.E.U8 desc[UR50][R10.64+0xe1], R41 ;  /* 0x0000e1290a00c986 */ /* 0x000fe2000c101132 */
[----:B------:R-:W-:-:S03]  /*b500*/  ISETP.GE.AND P4, PT, R3, 0xf1, PT ;  /* 0x000000f10300780c */ /* 0x000fc60003f86270 */
[----:B------:R-:W-:Y:S01]  /*b510*/  @!P2 STG.E.U8 desc[UR50][R8.64+0xe1], R43 ;  /* 0x0000e12b0800a986 */ /* 0x000fe2000c101132 */
[-C--:B-1----:R-:W-:Y:S01]  /*b520*/  @!P1 IMAD R7, R44, R2.reuse, RZ ;  /* 0x000000022c079224 */ /* 0x082fe200078e02ff */
[----:B------:R-:W-:Y:S01]  /*b530*/  ISETP.GE.AND P2, PT, R3, 0xf2, PT ;  /* 0x000000f20300780c */ /* 0x000fe20003f46270 */
[-C--:B--2---:R-:W-:Y:S01]  /*b540*/  @!P0 IMAD R13, R46, R2.reuse, RZ ;  /* 0x000000022e0d8224 */ /* 0x084fe200078e02ff */
[----:B------:R0:W-:Y:S01]  /*b550*/  @!P5 STG.E.U8 desc[UR50][R8.64+0xe0], R5 ;  /* 0x0000e0050800d986 */ /* 0x0001e2000c101132 */
[-C--:B------:R-:W-:Y:S01]  /*b560*/  @!P6 IMAD R45, R45, R2.reuse, RZ ;  /* 0x000000022d2de224 */ /* 0x080fe200078e02ff */
[C---:B------:R-:W-:Y:S01]  /*b570*/  ISETP.LT.OR P5, PT, R0.reuse, 0x1, !P4 ;  /* 0x000000010000780c */ /* 0x040fe200067a1670 */
[----:B------:R-:W-:Y:S01]  /*b580*/  @!P3 IMAD R47, R47, R2, RZ ;  /* 0x000000022f2fb224 */ /* 0x000fe200078e02ff */
[----:B------:R1:W-:Y:S01]  /*b590*/  @!P1 STG.E.U8 desc[UR50][R10.64+0xe8], R7 ;  /* 0x0000e8070a009986 */ /* 0x0003e2000c101132 */
[C---:B------:R-:W-:Y:S02]  /*b5a0*/  ISETP.LT.OR P1, PT, R0.reuse, 0x1, !P2 ;  /* 0x000000010000780c */ /* 0x040fe40005721670 */
[C---:B------:R-:W-:Y:S01]  /*b5b0*/  ISETP.LT.OR P2, PT, R0.reuse, 0x9, !P2 ;  /* 0x000000090000780c */ /* 0x040fe20005741670 */
[----:B------:R-:W-:Y:S01]  /*b5c0*/  @!P6 STG.E.U8 desc[UR50][R10.64+0xe9], R45 ;  /* 0x0000e92d0a00e986 */ /* 0x000fe2000c101132 */
[----:B------:R-:W-:-:S03]  /*b5d0*/  ISETP.LT.OR P4, PT, R0, 0x9, !P4 ;  /* 0x000000090000780c */ /* 0x000fc60006781670 */
[----:B------:R2:W-:Y:S01]  /*b5e0*/  @!P0 STG.E.U8 desc[UR50][R8.64+0xe8], R13 ;  /* 0x0000e80d08008986 */ /* 0x0005e2000c101132 */
[----:B------:R-:W-:Y:S02]  /*b5f0*/  ISETP.GE.AND P0, PT, R3, 0xf9, PT ;  /* 0x000000f90300780c */ /* 0x000fe40003f06270 */
[-C--:B0-----:R-:W-:Y:S01]  /*b600*/  @!P5 IMAD R5, R48, R2.reuse, RZ ;  /* 0x000000023005d224 */ /* 0x081fe200078e02ff */
[----:B------:R-:W-:Y:S01]  /*b610*/  @!P3 STG.E.U8 desc[UR50][R8.64+0xe9], R47 ;  /* 0x0000e92f0800b986 */ /* 0x000fe2000c101132 */
[----:B------:R-:W-:Y:S01]  /*b620*/  ISETP.LT.OR P6, PT, R0, 0x1, !P0 ;  /* 0x000000010000780c */ /* 0x000fe200047c1670 */
[-C--:B------:R-:W-:Y:S01]  /*b630*/  @!P1 IMAD R49, R49, R2.reuse, RZ ;  /* 0x0000000231319224 */ /* 0x080fe200078e02ff */
[----:B------:R-:W-:Y:S01]  /*b640*/  ISETP.GE.AND P3, PT, R3, 0xfa, PT ;  /* 0x000000fa0300780c */ /* 0x000fe20003f66270 */
[-C--:B------:R-:W-:Y:S01]  /*b650*/  @!P2 IMAD R51, R51, R2.reuse, RZ ;  /* 0x000000023333a224 */ /* 0x080fe200078e02ff */
[----:B------:R0:W-:Y:S01]  /*b660*/  @!P5 STG.E.U8 desc[UR50][R10.64+0xf0], R5 ;  /* 0x0000f0050a00d986 */ /* 0x0001e2000c101132 */
[----:B-1----:R-:W-:Y:S01]  /*b670*/  @!P4 IMAD R7, R50, R2, RZ ;  /* 0x000000023207c224 */ /* 0x002fe200078e02ff */
[----:B------:R-:W-:-:S02]  /*b680*/  ISETP.LT.OR P5, PT, R0, 0x9, !P0 ;  /* 0x000000090000780c */ /* 0x000fc400047a1670 */
[----:B------:R-:W-:Y:S01]  /*b690*/  @!P1 STG.E.U8 desc[UR50][R10.64+0xf1], R49 ;  /* 0x0000f1310a009986 */ /* 0x000fe2000c101132 */
[C---:B------:R-:W-:Y:S02]  /*b6a0*/  ISETP.LT.OR P1, PT, R0.reuse, 0x1, !P3 ;  /* 0x000000010000780c */ /* 0x040fe40005f21670 */
[C---:B------:R-:W-:Y:S01]  /*b6b0*/  ISETP.GE.AND P0, PT, R3.reuse, 0x101, PT ;  /* 0x000001010300780c */ /* 0x040fe20003f06270 */
[----:B------:R-:W-:Y:S01]  /*b6c0*/  @!P2 STG.E.U8 desc[UR50][R8.64+0xf1], R51 ;  /* 0x0000f1330800a986 */ /* 0x000fe2000c101132 */
[----:B------:R-:W-:Y:S01]  /*b6d0*/  ISETP.LT.OR P3, PT, R0, 0x9, !P3 ;  /* 0x000000090000780c */ /* 0x000fe20005f61670 */
[-C--:B--2---:R-:W-:Y:S01]  /*b6e0*/  @!P6 IMAD R13, R52, R2.reuse, RZ ;  /* 0x00000002340de224 */ /* 0x084fe200078e02ff */
[----:B------:R-:W-:Y:S01]  /*b6f0*/  ISETP.GE.AND P2, PT, R3, 0x102, PT ;  /* 0x000001020300780c */ /* 0x000fe20003f46270 */
[----:B------:R1:W-:Y:S01]  /*b700*/  @!P4 STG.E.U8 desc[UR50][R8.64+0xf0], R7 ;  /* 0x0000f0070800c986 */ /* 0x0003e2000c101132 */
[C---:B------:R-:W-:Y:S02]  /*b710*/  ISETP.LT.OR P4, PT, R0.reuse, 0x1, !P0 ;  /* 0x000000010000780c */ /* 0x040fe40004781670 */
        /* <DEDUP_REMOVED lines=8> */
[C---:B------:R-:W-:Y:S02]  /*b7a0*/  ISETP.GE.AND P1, PT, R3.reuse, 0x10a, PT ;  /* 0x0000010a0300780c */ /* 0x040fe40003f26270 */
[-C--:B-1----:R-:W-:Y:S01]  /*b7b0*/  @!P4 IMAD R7, R56, R2.reuse, RZ ;  /* 0x000000023807c224 */ /* 0x082fe200078e02ff */
[----:B------:R-:W-:Y:S01]  /*b7c0*/  @!P3 STG.E.U8 desc[UR50][R8.64+0xf9], R55 ;  /* 0x0000f9370800b986 */ /* 0x000fe2000c101132 */
[----:B------:R-:W-:Y:S01]  /*b7d0*/  ISETP.GE.AND P3, PT, R3, 0x109, PT ;  /* 0x000001090300780c */ /* 0x000fe20003f66270 */
[-C--:B--2---:R-:W-:Y:S02]  /*b7e0*/  @!P0 IMAD R13, R58, R2.reuse, RZ ;  /* 0x000000023a0d8224 */ /* 0x084fe400078e02ff */
[-C--:B------:R-:W-:Y:S01]  /*b7f0*/  @!P6 IMAD R57, R57, R2.reuse, RZ ;  /* 0x000000023939e224 */ /* 0x080fe200078e02ff */
[----:B------:R0:W-:Y:S01]  /*b800*/  @!P5 STG.E.U8 desc[UR50][R8.64+0xf8], R5 ;  /* 0x0000f8050800d986 */ /* 0x0001e2000c101132 */
[C---:B------:R-:W-:Y:S01]  /*b810*/  ISETP.LT.OR P5, PT, R0.reuse, 0x1, !P3 ;  /* 0x000000010000780c */ /* 0x040fe20005fa1670 */
[----:B------:R-:W-:Y:S01]  /*b820*/  @!P2 IMAD R59, R59, R2, RZ ;  /* 0x000000023b3ba224 */ /* 0x000fe200078e02ff */
[C---:B------:R-:W-:Y:S01]  /*b830*/  ISETP.LT.OR P3, PT, R0.reuse, 0x9, !P3 ;  /* 0x000000090000780c */ /* 0x040fe20005f61670 */
[----:B------:R1:W-:Y:S01]  /*b840*/  @!P4 STG.E.U8 desc[UR50][R10.64+0x100], R7 ;  /* 0x000100070a00c986 */ /* 0x0003e2000c101132 */
[----:B------:R-:W-:-:S02]  /*b850*/  ISETP.LT.OR P4, PT, R0, 0x1, !P1 ;  /* 0x000000010000780c */ /* 0x000fc40004f81670 */
[----:B------:R-:W-:Y:S01]  /*b860*/  ISETP.LT.OR P1, PT, R0, 0x9, !P1 ;  /* 0x000000090000780c */ /* 0x000fe20004f21670 */
[----:B------:R-:W-:Y:S04]  /*b870*/  @!P6 STG.E.U8 desc[UR50][R10.64+0x101], R57 ;  /* 0x000101390a00e986 */ /* 0x000fe8000c101132 */
[----:B------:R2:W-:Y:S01]  /*b880*/  @!P0 STG.E.U8 desc[UR50][R8.64+0x100], R13 ;  /* 0x0001000d08008986 */ /* 0x0005e2000c101132 */
[----:B------:R-:W-:Y:S01]  /*b890*/  ISETP.GE.AND P0, PT, R3, 0x111, PT ;  /* 0x000001110300780c */ /* 0x000fe20003f06270 */
[-C--:B0-----:R-:W-:Y:S02]  /*b8a0*/  @!P5 IMAD R5, R60, R2.reuse, RZ ;  /* 0x000000023c05d224 */ /* 0x081fe400078e02ff */
        /* <DEDUP_REMOVED lines=37> */
[C---:B------:R-:W-:Y:S01]  /*bb00*/  ISETP.LT.OR P4, PT, R0.reuse, 0x9, !P4 ;  /* 0x000000090000780c */ /* 0x040fe20006781670 */
[----:B------:R-:W-:Y:S04]  /*bb10*/  @!P6 STG.E.U8 desc[UR50][R10.64+0x119], R69 ;  /* 0x000119450a00e986 */ /* 0x000fe8000c101132 */
[----:B------:R2:W-:Y:S01]  /*bb20*/  @!P0 STG.E.U8 desc[UR50][R8.64+0x118], R13 ;  /* 0x0001180d08008986 */ /* 0x0005e2000c101132 */
[----:B------:R-:W-:Y:S01]  /*bb30*/  ISETP.GE.AND P0, PT, R3, 0x129, PT ;  /* 0x000001290300780c */ /* 0x000fe20003f06270 */
[-C--:B------:R-:W-:Y:S02]  /*bb40*/  @!P5 IMAD R73, R73, R2.reuse, RZ ;  /* 0x000000024949d224 */ /* 0x080fe400078e02ff */
[----:B------:R-:W-:Y:S01]  /*bb50*/  @!P1 STG.E.U8 desc[UR50][R8.64+0x119], R71 ;  /* 0x0001194708009986 */ /* 0x000fe2000c101132 */
[----:B------:R-:W-:Y:S01]  /*bb60*/  ISETP.LT.OR P6, PT, R0, 0x1, !P0 ;  /* 0x000000010000780c */ /* 0x000fe200047c1670 */
[-C--:B0-----:R-:W-:Y:S01]  /*bb70*/  @!P3 IMAD R5, R72, R2.reuse, RZ ;  /* 0x000000024805b224 */ /* 0x081fe200078e02ff */
[----:B------:R-:W-:Y:S01]  /*bb80*/  ISETP.GE.AND P1, PT, R3, 0x12a, PT ;  /* 0x0000012a0300780c */ /* 0x000fe20003f26270 */
[-C--:B------:R-:W-:Y:S01]  /*bb90*/  @!P2 IMAD R75, R75, R2.reuse, RZ ;  /* 0x000000024b4ba224 */ /* 0x080fe200078e02ff */
[----:B------:R-:W-:Y:S01]  /*bba0*/  @!P5 STG.E.U8 desc[UR50][R10.64+0x121], R73 ;  /* 0x000121490a00d986 */ /* 0x000fe2000c101132 */
[----:B-1----:R-:W-:Y:S01]  /*bbb0*/  @!P4 IMAD R7, R74, R2, RZ ;  /* 0x000000024a07c224 */ /* 0x002fe200078e02ff */
[----:B------:R-:W-:-:S02]  /*bbc0*/  ISETP.LT.OR P5, PT, R0, 0x9, !P0 ;  /* 0x000000090000780c */ /* 0x000fc400047a1670 */
[----:B------:R0:W-:Y:S01]  /*bbd0*/  @!P3 STG.E.U8 desc[UR50][R10.64+0x120], R5 ;  /* 0x000120050a00b986 */ /* 0x0001e2000c101132 */
        /* <DEDUP_REMOVED lines=51> */
[----:B------:R-:W-:Y:S01]  /*bf10*/  @!P6 STG.E.U8 desc[UR50][R10.64+0x140], R13 ;  /* 0x0001400d0a00e986 */ /* 0x000fe2000c101132 */
        /* <DEDUP_REMOVED lines=9> */
[----:B------:R-:W-:Y:S02]  /*bfb0*/  ISETP.GE.AND P2, PT, R3, 0x152, PT ;  /* 0x000001520300780c */ /* 0x000fe40003f46270 */
        /* <DEDUP_REMOVED lines=9> */
[C---:B------:R-:W-:Y:S01]  /*c050*/  ISETP.GE.AND P6, PT, R3.reuse, 0x159, PT ;  /* 0x000001590300780c */ /* 0x040fe20003fc6270 */
[-C--:B0-----:R-:W-:Y:S02]  /*c060*/  @!P0 IMAD R5, R94, R2.reuse, RZ ;  /* 0x000000025e058224 */ /* 0x081fe400078e02ff */
[----:B------:R-:W-:Y:S01]  /*c070*/  @!P3 STG.E.U8 desc[UR50][R8.64+0x149], R95 ;  /* 0x0001495f0800b986 */ /* 0x000fe2000c101132 */
[----:B------:R-:W-:Y:S01]  /*c080*/  ISETP.GE.AND P3, PT, R3, 0x15a, PT ;  /* 0x0000015a0300780c */ /* 0x000fe20003f66270 */
[-C--:B-1----:R-:W-:Y:S02]  /*c090*/  @!P5 IMAD R7, R96, R2.reuse, RZ ;  /* 0x000000026007d224 */ /* 0x082fe400078e02ff */
[----:B------:R0:W-:Y:S01]  /*c0a0*/  @!P0 STG.E.U8 desc[UR50][R8.64+0x148], R5 ;  /* 0x0001480508008986 */ /* 0x0001e2000c101132 */
[C---:B------:R-:W-:Y:S01]  /*c0b0*/  ISETP.LT.OR P0, PT, R0.reuse, 0x1, !P6 ;  /* 0x000000010000780c */ /* 0x040fe20007701670 */
[-C--:B------:R-:W-:Y:S01]  /*c0c0*/  @!P1 IMAD R97, R97, R2.reuse, RZ ;  /* 0x0000000261619224 */ /* 0x080fe200078e02ff */
[----:B------:R-:W-:Y:S01]  /*c0d0*/  ISETP.LT.OR P6, PT, R0, 0x9, !P6 ;  /* 0x000000090000780c */ /* 0x000fe200077c1670 */
[-C--:B------:R-:W-:Y:S01]  /*c0e0*/  @!P2 IMAD R99, R99, R2.reuse, RZ ;  /* 0x000000026363a224 */ /* 0x080fe200078e02ff */
[----:B------:R1:W-:Y:S01]  /*c0f0*/  @!P5 STG.E.U8 desc[UR50][R10.64+0x150], R7 ;  /* 0x000150070a00d986 */ /* 0x0003e2000c101132 */
[----:B------:R-:W-:Y:S01]  /*c100*/  @!P4 IMAD R13, R98, R2, RZ ;  /* 0x00000002620dc224 */ /* 0x000fe200078e02ff */
[----:B------:R-:W-:-:S02]  /*c110*/  ISETP.LT.OR P5, PT, R0, 0x1, !P3 ;  /* 0x000000010000780c */ /* 0x000fc40005fa1670 */
[----:B------:R-:W-:Y:S01]  /*c120*/  @!P1 STG.E.U8 desc[UR50][R10.64+0x151], R97 ;  /* 0x000151610a009986 */ /* 0x000fe2000c101132 */
[C---:B------:R-:W-:Y:S02]  /*c130*/  ISETP.GE.AND P1, PT, R3.reuse, 0x161, PT ;  /* 0x000001610300780c */ /* 0x040fe40003f26270 */
[----:B------:R-:W-:Y:S01]  /*c140*/  ISETP.LT.OR P3, PT, R0, 0x9, !P3 ;  /* 0x000000090000780c */ /* 0x000fe20005f61670 */
[----:B------:R-:W-:Y:S01]  /*c150*/  @!P2 STG.E.U8 desc[UR50][R8.64+0x151], R99 ;  /* 0x000151630800a986 */ /* 0x000fe2000c101132 */
[-C--:B0-----:R-:W-:Y:S01]  /*c160*/  @!P0 IMAD R5, R100, R2.reuse, RZ ;  /* 0x0000000264058224 */ /* 0x081fe200078e02ff */
[----:B------:R-:W-:Y:S02]  /*c170*/  ISETP.GE.AND P2, PT, R3, 0x162, PT ;  /* 0x000001620300780c */ /* 0x000fe40003f46270 */
[----:B------:R0:W-:Y:S01]  /*c180*/  @!P4 STG.E.U8 desc[UR50][R8.64+0x150], R13 ;  /* 0x0001500d0800c986 */ /* 0x0001e2000c101132 */
[----:B------:R-:W-:Y:S01]  /*c190*/  ISETP.LT.OR P4, PT, R0, 0x1, !P1 ;  /* 0x000000010000780c */ /* 0x000fe20004f81670 */
[-C--:B-1----:R-:W-:Y:S01]  /*c1a0*/  @!P6 IMAD R7, R102, R2.reuse, RZ ;  /* 0x000000026607e224 */ /* 0x082fe200078e02ff */
        /* <DEDUP_REMOVED lines=8> */
[----:B------:R0:W-:Y:S01]  /*c230*/  @!P6 STG.E.U8 desc[UR50][R8.64+0x158], R7 ;  /* 0x000158070800e986 */ /* 0x0001e2000c101132 */
[-C--:B-1----:R-:W-:Y:S02]  /*c240*/  @!P1 IMAD R5, R106, R2.reuse, RZ ;  /* 0x000000026a059224 */ /* 0x082fe400078e02ff */
[-C--:B------:R-:W-:Y:S01]  /*c250*/  @!P0 IMAD R105, R105, R2.reuse, RZ ;  /* 0x0000000269698224 */ /* 0x080fe200078e02ff */
[----:B------:R-:W-:Y:S01]  /*c260*/  @!P3 STG.E.U8 desc[UR50][R8.64+0x159], R103 ;  /* 0x000159670800b986 */ /* 0x000fe2000c101132 */
[----:B------:R-:W-:Y:S01]  /*c270*/  ISETP.GE.AND P3, PT, R3, 0x169, PT ;  /* 0x000001690300780c */ /* 0x000fe20003f66270 */
[----:B------:R-:W-:-:S02]  /*c280*/  @!P2 IMAD R107, R107, R2, RZ ;  /* 0x000000026b6ba224 */ /* 0x000fc400078e02ff */
[----:B------:R-:W-:Y:S01]  /*c290*/  @!P4 STG.E.U8 desc[UR50][R10.64+0x160], R13 ;  /* 0x0001600d0a00c986 */ /* 0x000fe2000c101132 */
[C---:B------:R-:W-:Y:S02]  /*c2a0*/  ISETP.GE.AND P4, PT, R3.reuse, 0x16a, PT ;  /* 0x0000016a0300780c */ /* 0x040fe40003f86270 */
[C---:B------:R-:W-:Y:S01]  /*c2b0*/  ISETP.LT.OR P5, PT, R0.reuse, 0x1, !P3 ;  /* 0x000000010000780c */ /* 0x040fe20005fa1670 */
[----:B------:R-:W-:Y:S01]  /*c2c0*/  @!P0 STG.E.U8 desc[UR50][R10.64+0x161], R105 ;  /* 0x000161690a008986 */ /* 0x000fe2000c101132 */
[----:B------:R-:W-:Y:S02]  /*c2d0*/  ISETP.GE.AND P0, PT, R3, 0x171, PT ;  /* 0x000001710300780c */ /* 0x000fe40003f06270 */
[C---:B------:R-:W-:Y:S01]  /*c2e0*/  ISETP.LT.OR P6, PT, R0.reuse, 0x1, !P4 ;  /* 0x000000010000780c */ /* 0x040fe200067c1670 */
[----:B------:R1:W-:Y:S01]  /*c2f0*/  @!P1 STG.E.U8 desc[UR50][R8.64+0x160], R5 ;  /* 0x0001600508009986 */ /* 0x0003e2000c101132 */
[C---:B------:R-:W-:Y:S02]  /*c300*/  ISETP.LT.OR P3, PT, R0.reuse, 0x9, !P3 ;  /* 0x000000090000780c */ /* 0x040fe40005f61670 */
[C---:B------:R-:W-:Y:S01]  /*c310*/  ISETP.LT.OR P4, PT, R0.reuse, 0x9, !P4 ;  /* 0x000000090000780c */ /* 0x040fe20006781670 */
[----:B------:R-:W-:Y:S01]  /*c320*/  @!P2 STG.E.U8 desc[UR50][R8.64+0x161], R107 ;  /* 0x0001616b0800a986 */ /* 0x000fe2000c101132 */
[----:B------:R-:W-:-:S02]  /*c330*/  ISETP.LT.OR P1, PT, R0, 0x1, !P0 ;  /* 0x000000010000780c */ /* 0x000fc40004721670 */
[----:B------:R-:W-:Y:S01]  /*c340*/  ISETP.GE.AND P2, PT, R3, 0x172, PT ;  /* 0x000001720300780c */ /* 0x000fe20003f46270 */
[----:B0-----:R-:W-:Y:S01]  /*c350*/  @!P5 IMAD R7, R108, R2, RZ ;  /* 0x000000026c07d224 */ /* 0x001fe200078e02ff */
[----:B------:R-:W-:-:S03]  /*c360*/  ISETP.LT.OR P0, PT, R0, 0x9, !P0 ;  /* 0x000000090000780c */ /* 0x000fc60004701670 */
[-C--:B------:R-:W-:Y:S01]  /*c370*/  @!P6 IMAD R109, R109, R2.reuse, RZ ;  /* 0x000000026d6de224 */ /* 0x080fe200078e02ff */
[----:B------:R-:W-:Y:S01]  /*c380*/  @!P5 STG.E.U8 desc[UR50][R10.64+0x168], R7 ;  /* 0x000168070a00d986 */ /* 0x000fe2000c101132 */
[-C--:B-1----:R-:W-:Y:S01]  /*c390*/  @!P3 IMAD R5, R110, R2.reuse, RZ ;  /* 0x000000026e05b224 */ /* 0x082fe200078e02ff */
[----:B------:R-:W-:Y:S01]  /*c3a0*/  ISETP.GE.AND P5, PT, R3, 0x17a, PT ;  /* 0x0000017a0300780c */ /* 0x000fe20003fa6270 */
[-C--:B------:R-:W-:Y:S01]  /*c3b0*/  @!P4 IMAD R111, R111, R2.reuse, RZ ;  /* 0x000000026f6fc224 */ /* 0x080fe200078e02ff */
[----:B------:R-:W-:Y:S01]  /*c3c0*/  @!P6 STG.E.U8 desc[UR50][R10.64+0x169], R109 ;  /* 0x0001696d0a00e986 */ /* 0x000fe2000c101132 */
[-C--:B------:R-:W-:Y:S01]  /*c3d0*/  @!P1 IMAD R13, R112, R2.reuse, RZ ;  /* 0x00000002700d9224 */ /* 0x080fe200078e02ff */
[----:B------:R-:W-:Y:S02]  /*c3e0*/  ISETP.GE.AND P6, PT, R3, 0x179, PT ;  /* 0x000001790300780c */ /* 0x000fe40003fc6270 */
[----:B------:R0:W-:Y:S01]  /*c3f0*/  @!P3 STG.E.U8 desc[UR50][R8.64+0x168], R5 ;  /* 0x000168050800b986 */ /* 0x0001e2000c101132 */
[----:B------:R-:W-:Y:S01]  /*c400*/  @!P0 IMAD R3, R114, R2, RZ ;  /* 0x0000000272038224 */ /* 0x000fe200078e02ff */
[----:B------:R-:W-:-:S02]  /*c410*/  ISETP.LT.OR P3, PT, R0, 0x1, !P6 ;  /* 0x000000010000780c */ /* 0x000fc40007761670 */
[----:B------:R1:W-:Y:S01]  /*c420*/  @!P4 STG.E.U8 desc[UR50][R8.64+0x169], R111 ;  /* 0x0001696f0800c986 */ /* 0x0003e2000c101132 */
[C---:B------:R-:W-:Y:S02]  /*c430*/  ISETP.LT.OR P4, PT, R0.reuse, 0x1, !P5 ;  /* 0x000000010000780c */ /* 0x040fe40006f81670 */
[C---:B------:R-:W-:Y:S01]  /*c440*/  ISETP.LT.OR P6, PT, R0.reuse, 0x9, !P6 ;  /* 0x000000090000780c */ /* 0x040fe200077c1670 */
[----:B------:R1:W-:Y:S01]  /*c450*/  @!P1 STG.E.U8 desc[UR50][R10.64+0x170], R13 ;  /* 0x0001700d0a009986 */ /* 0x0003e2000c101132 */
[C---:B------:R-:W-:Y:S02]  /*c460*/  ISETP.LT.OR P1, PT, R0.reuse, 0x1, !P2 ;  /* 0x000000010000780c */ /* 0x040fe40005721670 */
[C---:B------:R-:W-:Y:S02]  /*c470*/  ISETP.LT.OR P2, PT, R0.reuse, 0x9, !P2 ;  /* 0x000000090000780c */ /* 0x040fe40005741670 */
[----:B------:R-:W-:Y:S02]  /*c480*/  ISETP.LT.OR P5, PT, R0, 0x9, !P5 ;  /* 0x000000090000780c */ /* 0x000fe40006fa1670 */
[----:B0-----:R-:W-:-:S03]  /*c490*/  @!P3 IMAD R5, R116, R2, RZ ;  /* 0x000000027405b224 */ /* 0x001fc600078e02ff */
[-C--:B------:R-:W-:Y:S02]  /*c4a0*/  @!P4 IMAD R117, R117, R2.reuse, RZ ;  /* 0x000000027575c224 */ /* 0x080fe400078e02ff */
[-C--:B------:R-:W-:Y:S02]  /*c4b0*/  @!P6 IMAD R7, R118, R2.reuse, RZ ;  /* 0x000000027607e224 */ /* 0x080fe400078e02ff */
[-C--:B------:R-:W-:Y:S02]  /*c4c0*/  @!P1 IMAD R113, R113, R2.reuse, RZ ;  /* 0x0000000271719224 */ /* 0x080fe400078e02ff */
[-C--:B------:R-:W-:Y:S02]  /*c4d0*/  @!P2 IMAD R115, R115, R2.reuse, RZ ;  /* 0x000000027373a224 */ /* 0x080fe400078e02ff */
[----:B------:R-:W-:Y:S01]  /*c4e0*/  @!P5 IMAD R119, R119, R2, RZ ;  /* 0x000000027777d224 */ /* 0x000fe200078e02ff */
[----:B------:R1:W-:Y:S04]  /*c4f0*/  @!P1 STG.E.U8 desc[UR50][R10.64+0x171], R113 ;  /* 0x000171710a009986 */ /* 0x0003e8000c101132 */
[----:B------:R1:W-:Y:S04]  /*c500*/  @!P0 STG.E.U8 desc[UR50][R8.64+0x170], R3 ;  /* 0x0001700308008986 */ /* 0x0003e8000c101132 */
[----:B------:R1:W-:Y:S04]  /*c510*/  @!P2 STG.E.U8 desc[UR50][R8.64+0x171], R115 ;  /* 0x000171730800a986 */ /* 0x0003e8000c101132 */
[----:B------:R1:W-:Y:S04]  /*c520*/  @!P4 STG.E.U8 desc[UR50][R10.64+0x179], R117 ;  /* 0x000179750a00c986 */ /* 0x0003e8000c101132 */
[----:B------:R1:W-:Y:S04]  /*c530*/  @!P3 STG.E.U8 desc[UR50][R10.64+0x178], R5 ;  /* 0x000178050a00b986 */ /* 0x0003e8000c101132 */
[----:B------:R1:W-:Y:S04]  /*c540*/  @!P6 STG.E.U8 desc[UR50][R8.64+0x178], R7 ;  /* 0x000178070800e986 */ /* 0x0003e8000c101132 */
[----:B------:R1:W-:Y:S02]  /*c550*/  @!P5 STG.E.U8 desc[UR50][R8.64+0x179], R119 ;  /* 0x000179770800d986 */ /* 0x0003e4000c101132 */
.L_x_421:
[----:B------:R-:W-:Y:S05]  /*c560*/  BSYNC B0 ;  /* 0x0000000000007941 */ /* 0x000fea0003800000 */
.L_x_35:
[----:B------:R-:W-:Y:S01]  /*c570*/  IMAD.U32 R4, RZ, RZ, UR36 ;  /* 0x00000024ff047e24 */ /* 0x000fe2000f8e00ff */
[----:B------:R-:W-:Y:S01]  /*c580*/  ULDC.64 UR4, c[0x0][0x650] ;  /* 0x0001940000047ab9 */ /* 0x000fe20000000a00 */
[----:B01----:R-:W-:Y:S01]  /*c590*/  IMAD.U32 R3, RZ, RZ, UR39 ;  /* 0x00000027ff037e24 */ /* 0x003fe2000f8e00ff */
[----:B------:R0:W-:Y:S01]  /*c5a0*/  SYNCS.ARRIVE.TRANS64.A1T0 RZ, [R224+UR46], RZ ;  /* 0x000000ffe0ff79a7 */ /* 0x0001e2000810002e */
[----:B------:R-:W-:Y:S01]  /*c5b0*/  IMAD.U32 R5, RZ, RZ, UR37 ;  /* 0x00000025ff057e24 */ /* 0x000fe2000f8e00ff */
[C---:B------:R-:W-:Y:S01]  /*c5c0*/  LEA R23, P0, R4.reuse, R23, 0x1 ;  /* 0x0000001704177211 */ /* 0x040fe200078008ff */
[----:B------:R-:W-:Y:S01]  /*c5d0*/  IMAD.MOV.U32 R18, RZ, RZ, -0x1 ;  /* 0xffffffffff127424 */ /* 0x000fe200078e00ff */
[----:B------:R-:W-:Y:S02]  /*c5e0*/  PRMT R0, RZ, 0x7610, R0 ;  /* 0x00007610ff007816 */ /* 0x000fe40000000000 */
[----:B------:R-:W-:Y:S01]  /*c5f0*/  LEA.HI.X R22, R4, R22, R3, 0x1, P0 ;  /* 0x0000001604167211 */ /* 0x000fe200000f0c03 */
[----:B------:R-:W-:Y:S01]  /*c600*/  IMAD.MOV.U32 R4, RZ, RZ, -0x1 ;  /* 0xffffffffff047424 */ /* 0x000fe200078e00ff */
[----:B------:R-:W-:Y:S01]  /*c610*/  ISETP.GE.U32.AND P0, PT, R23, UR4, PT ;  /* 0x0000000417007c0c */ /* 0x000fe2000bf06070 */
[----:B------:R-:W-:-:S03]  /*c620*/  IMAD.MOV.U32 R3, RZ, RZ, -0x1 ;  /* 0xffffffffff037424 */ /* 0x000fc600078e00ff */
[----:B------:R0:W-:Y:S01]  /*c630*/  STL [R1], R4 ;  /* 0x0000000401007387 */ /* 0x0001e20000100800 */
[----:B------:R-:W-:-:S03]  /*c640*/  ISETP.GE.U32.AND.EX P0, PT, R22, UR5, PT, P0 ;  /* 0x0000000516007c0c */ /* 0x000fc6000bf06100 */
[----:B------:R0:W-:Y:S10]  /*c650*/  STL [R1+0x4], R3 ;  /* 0x0000040301007387 */ /* 0x0001f40000100800 */
[----:B0-----:R-:W-:Y:S05]  /*c660*/  @P0 BRA `(.L_x_422) ;  /* 0x0000000400940947 */ /* 0x001fea0003800000 */
[----:B------:R-:W0:Y:S01]  /*c670*/  S2UR UR7, SR_CTAID.X ;  /* 0x00000000000779c3 */ /* 0x000e220000002500 */
[----:B------:R-:W-:Y:S01]  /*c680*/  ULDC.64 UR4, c[0x0][0x628] ;  /* 0x00018a0000047ab9 */ /* 0x000fe20000000a00 */
[----:B------:R-:W-:Y:S01]  /*c690*/  ULDC UR6, c[0x0][0x150] ;  /* 0x0000540000067ab9 */ /* 0x000fe20000000800 */
[----:B------:R-:W-:Y:S01]  /*c6a0*/  ISETP.NE.U32.AND P0, PT, RZ, UR4, PT ;  /* 0x00000004ff007c0c */ /* 0x000fe2000bf05070 */
[----:B------:R-:W-:Y:S01]  /*c6b0*/  ULDC UR15, c[0x0][0x630] ;  /* 0x00018c00000f7ab9 */ /* 0x000fe20000000800 */
[C---:B------:R-:W-:Y:S01]  /*c6c0*/  R2UR UR16, R23.reuse ;  /* 0x00000000171072ca */ /* 0x040fe200000e0000 */
[----:B------:R-:W-:Y:S01]  /*c6d0*/  ULDC UR18, c[0x0][0x154] ;  /* 0x0000550000127ab9 */ /* 0x000fe20000000800 */
[----:B------:R-:W-:Y:S01]  /*c6e0*/  ISETP.NE.AND.EX P0, PT, RZ, UR5, PT, P0 ;  /* 0x00000005ff007c0c */ /* 0x000fe2000bf05300 */
[----:B------:R-:W1:Y:S01]  /*c6f0*/  S2UR UR19, SR_CTAID.Y ;  /* 0x00000000001379c3 */ /* 0x000e620000002600 */
[----:B------:R-:W-:Y:S02]  /*c700*/  R2UR UR17, R22 ;  /* 0x00000000161172ca */ /* 0x000fe400000e0000 */
[----:B------:R-:W-:-:S02]  /*c710*/  R2UR UR12, R23 ;  /* 0x00000000170c72ca */ /* 0x000fc400000e0000 */
[----:B------:R-:W-:Y:S02]  /*c720*/  R2UR UR13, R22 ;  /* 0x00000000160d72ca */ /* 0x000fe400000e0000 */
[----:B0-----:R-:W-:-:S05]  /*c730*/  I2FP.F32.U32 R0, UR7 ;  /* 0x0000000700007c45 */ /* 0x001fca0008201000 */
[----:B------:R-:W-:-:S04]  /*c740*/  FMUL R0, R0, UR6 ;  /* 0x0000000600007c20 */ /* 0x000fc80008400000 */
[----:B------:R0:W0:Y:S01]  /*c750*/  F2I.U32.TRUNC.NTZ R3, R0 ;  /* 0x0000000000037305 */ /* 0x000022000020f000 */
[----:B-1----:R-:W-:Y:S05]  /*c760*/  @!P0 BRA `(.L_x_423) ;  /* 0x0000000000308947 */ /* 0x002fea0003800000 */
        /* <DEDUP_REMOVED lines=12> */
.L_x_423:
[----:B------:R-:W-:Y:S01]  /*c830*/  USHF.R.U64 UR6, UR12, UR15, UR13 ;  /* 0x0000000f0c067299 */ /* 0x000fe2000800120d */
[----:B0-----:R-:W-:Y:S01]  /*c840*/  I2FP.F32.U32 R0, UR19 ;  /* 0x0000001300007c45 */ /* 0x001fe20008201000 */
[----:B------:R-:W-:Y:S01]  /*c850*/  USHF.R.U32.HI UR4, URZ, UR15, UR13 ;  /* 0x0000000f3f047299 */ /* 0x000fe2000801160d */
[----:B------:R-:W-:Y:S01]  /*c860*/  R2UR UR14, R3 ;  /* 0x00000000030e72ca */ /* 0x000fe200000e0000 */
[----:B------:R-:W-:Y:S02]  /*c870*/  UIADD3 UR9, UP0, URZ, -UR6, URZ ;  /* 0x800000063f097290 */ /* 0x000fe4000ff1e03f */
[----:B------:R-:W-:Y:S01]  /*c880*/  FMUL R0, R0, UR18 ;  /* 0x0000001200007c20 */ /* 0x000fe20008400000 */
[----:B------:R-:W-:Y:S01]  /*c890*/  ULDC.64 UR12, c[0x0][0x620] ;  /* 0x00018800000c7ab9 */ /* 0x000fe20000000a00 */
[----:B------:R-:W-:Y:S01]  /*c8a0*/  UIADD3.X UR4, URZ, ~UR4, URZ, UP0, !UPT ;  /* 0x800000043f047290 */ /* 0x000fe200087fe43f */
[----:B------:R-:W-:Y:S01]  /*c8b0*/  UMOV UR10, UR16 ;  /* 0x00000010000a7c82 */ /* 0x000fe20008000000 */
[----:B------:R-:W-:-:S02]  /*c8c0*/  UMOV UR11, UR17 ;  /* 0x00000011000b7c82 */ /* 0x000fc40008000000 */
[----:B------:R-:W0:Y:S01]  /*c8d0*/  F2I.U32.TRUNC.NTZ R0, R0 ;  /* 0x0000000000007305 */ /* 0x000e22000020f000 */
[----:B------:R-:W-:Y:S02]  /*c8e0*/  UIMAD UR4, UR4, UR12, URZ ;  /* 0x0000000c040472a4 */ /* 0x000fe4000f8e023f */
[----:B------:R-:W-:Y:S02]  /*c8f0*/  UIMAD.WIDE.U32 UR10, UR9, UR12, UR10 ;  /* 0x0000000c090a72a5 */ /* 0x000fe4000f8e000a */
[----:B------:R-:W-:Y:S01]  /*c900*/  UIMAD UR9, UR9, UR13, UR4 ;  /* 0x0000000d090972a4 */ /* 0x000fe2000f8e0204 */
[----:B------:R-:W-:Y:S01]  /*c910*/  ULDC UR22, c[0x0][0x658] ;  /* 0x0001960000167ab9 */ /* 0x000fe20000000800 */
[----:B------:R-:W-:Y:S02]  /*c920*/  UMOV UR12, 0xffffffff ;  /* 0xffffffff000c7882 */ /* 0x000fe40000000000 */
[----:B------:R-:W-:Y:S01]  /*c930*/  UIADD3 UR11, UR11, UR9, URZ ;  /* 0x000000090b0b7290 */ /* 0x000fe2000fffe03f */
[----:B------:R-:W-:Y:S01]  /*c940*/  ULDC UR13, c[0x0][0x618] ;  /* 0x00018600000d7ab9 */ /* 0x000fe20000000800 */
[----:B------:R-:W-:Y:S01]  /*c950*/  ULDC.64 UR4, c[0x0][0x640] ;  /* 0x0001900000047ab9 */ /* 0x000fe20000000a00 */
[----:B------:R-:W-:Y:S01]  /*c960*/  USHF.L.U32 UR18, UR12, UR22, URZ ;  /* 0x000000160c127299 */ /* 0x000fe2000800063f */
[----:B------:R-:W-:Y:S01]  /*c970*/  ISETP.NE.U32.AND P0, PT, RZ, UR4, PT ;  /* 0x00000004ff007c0c */ /* 0x000fe2000bf05070 */
[----:B------:R-:W-:Y:S01]  /*c980*/  USHF.R.U64 UR12, UR10, UR13, UR11 ;  /* 0x0000000d0a0c7299 */ /* 0x000fe2000800120b */
[----:B0-----:R-:W-:Y:S01]  /*c990*/  R2UR UR16, R0 ;  /* 0x00000000001072ca */ /* 0x001fe200000e0000 */
[----:B------:R-:W-:Y:S01]  /*c9a0*/  USHF.R.U32.HI UR10, URZ, UR13, UR11 ;  /* 0x0000000d3f0a7299 */ /* 0x000fe2000801160b */
[----:B------:R-:W-:Y:S01]  /*c9b0*/  ISETP.NE.AND.EX P0, PT, RZ, UR5, PT, P0 ;  /* 0x00000005ff007c0c */ /* 0x000fe2000bf05300 */
[----:B------:R-:W-:Y:S01]  /*c9c0*/  ULDC UR17, c[0x0][0x608] ;  /* 0x0001820000117ab9 */ /* 0x000fe20000000800 */
[----:B------:R-:W-:-:S02]  /*c9d0*/  ULOP3.LUT UR23, URZ, UR18, URZ, 0x33, !UPT ;  /* 0x000000123f177292 */ /* 0x000fc4000f8e333f */
[----:B------:R-:W-:Y:S02]  /*c9e0*/  USHF.R.U64 UR18, UR12, UR17, UR10 ;  /* 0x000000110c127299 */ /* 0x000fe4000800120a */
[----:B------:R-:W-:Y:S01]  /*c9f0*/  USHF.R.U32.HI UR10, URZ, UR17, UR10 ;  /* 0x000000113f0a7299 */ /* 0x000fe2000801160a */
[----:B------:R-:W-:Y:S01]  /*ca00*/  UMOV UR20, 0x1 ;  /* 0x0000000100147882 */ /* 0x000fe20000000000 */
[----:B------:R-:W-:Y:S02]  /*ca10*/  UIADD3 UR14, -UR14, URZ, URZ ;  /* 0x0000003f0e0e7290 */ /* 0x000fe4000fffe13f */
[----:B------:R-:W-:Y:S02]  /*ca20*/  USHF.L.U32 UR13, UR20, UR22, URZ ;  /* 0x00000016140d7299 */ /* 0x000fe4000800063f */
[----:B------:R-:W-:Y:S01]  /*ca30*/  USHF.R.U64 UR20, UR18, UR22, UR10 ;  /* 0x0000001612147299 */ /* 0x000fe2000800120a */
[----:B------:R-:W-:Y:S01]  /*ca40*/  ULDC UR15, c[0x0][0x144] ;  /* 0x00005100000f7ab9 */ /* 0x000fe20000000800 */
[----:B------:R-:W-:Y:S01]  /*ca50*/  ULDC UR8, c[0x0][0x600] ;  /* 0x0001800000087ab9 */ /* 0x000fe20000000800 */
[----:B------:R-:W-:-:S02]  /*ca60*/  UIADD3 UR21, -UR16, URZ, URZ ;  /* 0x0000003f10157290 */ /* 0x000fc4000fffe13f */
[----:B------:R-:W-:Y:S02]  /*ca70*/  USHF.R.U32.HI UR17, URZ, UR22, UR10 ;  /* 0x000000163f117299 */ /* 0x000fe4000801160a */
[----:B------:R-:W-:Y:S02]  /*ca80*/  UIADD3 UR9, UR8, -0x1, URZ ;  /* 0xffffffff08097890 */ /* 0x000fe4000fffe03f */
[----:B------:R-:W-:Y:S01]  /*ca90*/  UIMAD UR22, UR15, UR14, UR7 ;  /* 0x0000000e0f1672a4 */ /* 0x000fe2000f8e0207 */
[----:B------:R-:W-:Y:S01]  /*caa0*/  ULDC UR26, c[0x0][0x148] ;  /* 0x00005200001a7ab9 */ /* 0x000fe20000000800 */
[----:B------:R-:W-:Y:S01]  /*cab0*/  ULDC UR24, c[0x0][0x648] ;  /* 0x0001920000187ab9 */ /* 0x000fe20000000800 */
[----:B------:R-:W-:Y:S01]  /*cac0*/  ULDC UR25, c[0x0][0x638] ;  /* 0x00018e0000197ab9 */ /* 0x000fe20000000800 */
        /* <DEDUP_REMOVED lines=12> */
.L_x_424:
[----:B------:R-:W-:Y:S01]  /*cb90*/  UISETP.NE.AND UP0, UPT, UR40, URZ, UPT ;  /* 0x0000003f2800728c */ /* 0x000fe2000bf05270 */
[----:B------:R-:W-:Y:S01]  /*cba0*/  IMAD.MOV.U32 R0, RZ, RZ, 0x1 ;  /* 0x00000001ff007424 */ /* 0x000fe200078e00ff */
[----:B------:R-:W-:Y:S01]  /*cbb0*/  USHF.R.U64 UR4, UR16, UR24, UR17 ;  /* 0x0000001810047299 */ /* 0x000fe20008001211 */
[----:B------:R-:W-:Y:S01]  /*cbc0*/  IMAD.U32 R18, RZ, RZ, UR6 ;  /* 0x00000006ff127e24 */ /* 0x000fe2000f8e00ff */
[----:B------:R-:W-:Y:S02]  /*cbd0*/  ULOP3.LUT UR18, UR18, UR23, URZ, 0xc0, !UPT ;  /* 0x0000001712127292 */ /* 0x000fe4000f8ec03f */
[----:B------:R-:W-:Y:S02]  /*cbe0*/  UIADD3 UR5, -UR4, URZ, URZ ;  /* 0x0000003f04057290 */ /* 0x000fe4000fffe13f */
[----:B------:R-:W-:Y:S02]  /*cbf0*/  ULOP3.LUT UR9, UR12, UR9, URZ, 0xc0, !UPT ;  /* 0x000000090c097292 */ /* 0x000fe4000f8ec03f */
[----:B------:R-:W-:-:S02]  /*cc00*/  UIMAD UR4, UR13, UR4, UR18 ;  /* 0x000000040d0472a4 */ /* 0x000fc4000f8e0212 */
[----:B------:R-:W-:Y:S02]  /*cc10*/  @UP0 UIMAD UR22, UR26, UR21, UR19 ;  /* 0x000000151a1602a4 */ /* 0x000fe4000f8e0213 */
[----:B------:R-:W-:Y:S01]  /*cc20*/  UIMAD UR5, UR5, UR25, UR20 ;  /* 0x00000019050572a4 */ /* 0x000fe2000f8e0214 */
[----:B------:R-:W-:Y:S02]  /*cc30*/  ULDC UR7, c[0x0][0x610] ;  /* 0x0001840000077ab9 */ /* 0x000fe40000000800 */
[----:B------:R-:W-:Y:S02]  /*cc40*/  UIMAD UR4, UR4, UR7, UR22 ;  /* 0x00000007040472a4 */ /* 0x000fe4000f8e0216 */
[----:B------:R-:W-:-:S04]  /*cc50*/  UIMAD UR5, UR5, UR8, UR9 ;  /* 0x00000008050572a4 */ /* 0x000fc8000f8e0209 */
[----:B------:R-:W-:Y:S02]  /*cc60*/  USEL UR7, UR5, UR4, !UP0 ;  /* 0x0000000405077287 */ /* 0x000fe4000c000000 */
[----:B------:R-:W-:-:S04]  /*cc70*/  USEL UR4, UR4, UR5, !UP0 ;  /* 0x0000000504047287 */ /* 0x000fc8000c000000 */
[----:B------:R-:W-:Y:S02]  /*cc80*/  IMAD.U32 R4, RZ, RZ, UR7 ;  /* 0x00000007ff047e24 */ /* 0x000fe4000f8e00ff */
[----:B------:R-:W-:-:S05]  /*cc90*/  IMAD.U32 R3, RZ, RZ, UR4 ;  /* 0x00000004ff037e24 */ /* 0x000fca000f8e00ff */
[----:B------:R0:W-:Y:S04]  /*cca0*/  STL [R1], R3 ;  /* 0x0000000301007387 */ /* 0x0001e80000100800 */
[----:B------:R0:W-:Y:S02]  /*ccb0*/  STL [R1+0x4], R4 ;  /* 0x0000040401007387 */ /* 0x0001e40000100800 */
.L_x_422:
[----:B------:R-:W-:Y:S02]  /*ccc0*/  LOP3.LUT P0, RZ, R0, 0xff, RZ, 0xc0, !PT ;  /* 0x000000ff00ff7812 */ /* 0x000fe4000780c0ff */
[----:B------:R-:W-:-:S11]  /*ccd0*/  LOP3.LUT R218, R218, 0x1, RZ, 0x3c, !PT ;  /* 0x00000001dada7812 */ /* 0x000fd600078e3cff */
[----:B------:R-:W-:Y:S05]  /*cce0*/  @P0 BRA `(.L_x_425) ;  /* 0xffffff4800b80947 */ /* 0x000fea000383ffff */
[----:B------:R-:W-:Y:S05]  /*ccf0*/  EXIT ;  /* 0x000000000000794d */ /* 0x000fea0003800000 */
.L_x_16:
[----:B------:R-:W-:-:S08]  /*cd00*/  ISETP.NE.AND P0, PT, RZ, UR6, PT ;  /* 0x00000006ff007c0c */ /* 0x000fd0000bf05270 */
[----:B01---5:R-:W0:-:S00]  /*cd10*/  USETMAXREG.DEALLOC.CTAPOOL 0x28 ;  /* 0x00000028000079c8 */ /* 0x023e0000080e0500 */
[----:B------:R-:W-:Y:S05]  /*cd20*/  @P0 EXIT ;  /* 0x000000000000094d */ /* 0x000fea0003800000 */
[----:B0-----:R-:W-:Y:S01]  /*cd30*/  LOP3.LUT P0, RZ, R0, 0xff, RZ, 0xc0, !PT ;  /* 0x000000ff00ff7812 */ /* 0x001fe2000780c0ff */
[----:B------:R-:W-:Y:S02]  /*cd40*/  IMAD.MOV.U32 R0, RZ, RZ, 0x1 ;  /* 0x00000001ff007424 */ /* 0x000fe400078e00ff */
[----:B------:R-:W-:-:S10]  /*cd50*/  IMAD.MOV.U32 R8, RZ, RZ, RZ ;  /* 0x000000ffff087224 */ /* 0x000fd400078e00ff */
[----:B------:R-:W-:Y:S05]  /*cd60*/  @!P0 BRA `(.L_x_426) ;  /* 0x0000000c00548947 */ /* 0x000fea0003800000 */
[----:B------:R-:W0:Y:S01]  /*cd70*/  S2R R11, SR_CgaCtaId ;  /* 0x00000000000b7919 */ /* 0x000e220000008800 */
[----:B------:R-:W-:Y:S01]  /*cd80*/  LOP3.LUT P0, RZ, R3, 0x1f, RZ, 0xc0, !PT ;  /* 0x0000001f03ff7812 */ /* 0x000fe2000780c0ff */
[----:B------:R-:W-:Y:S01]  /*cd90*/  IMAD.MOV.U32 R2, RZ, RZ, 0x6000 ;  /* 0x00006000ff027424 */ /* 0x000fe200078e00ff */
[----:B------:R-:W-:Y:S01]  /*cda0*/  ULDC UR5, c[0x0][0x658] ;  /* 0x0001960000057ab9 */ /* 0x000fe20000000800 */
[----:B------:R-:W-:Y:S01]  /*cdb0*/  UMOV UR6, 0xffffffff ;  /* 0xffffffff00067882 */ /* 0x000fe20000000000 */
[----:B------:R-:W-:Y:S01]  /*cdc0*/  BSSY B0, `(.L_x_426) ;  /* 0x00000cf000007945 */ /* 0x000fe20003800000 */
[----:B------:R-:W-:Y:S01]  /*cdd0*/  USHF.L.U32 UR6, UR6, UR5, URZ ;  /* 0x0000000506067299 */ /* 0x000fe2000800063f */
[C---:B------:R-:W-:Y:S01]  /*cde0*/  ISETP.NE.AND P3, PT, R4.reuse, RZ, PT ;  /* 0x000000ff0400720c */ /* 0x040fe20003f65270 */
[----:B------:R-:W-:Y:S01]  /*cdf0*/  IMAD.MOV.U32 R10, RZ, RZ, 0x1 ;  /* 0x00000001ff0a7424 */ /* 0x000fe200078e00ff */
[----:B------:R-:W-:Y:S01]  /*ce00*/  ISETP.NE.OR P0, PT, R4, RZ, !P0 ;  /* 0x000000ff0400720c */ /* 0x000fe20004705670 */
[----:B------:R-:W-:Y:S01]  /*ce10*/  IMAD.MOV.U32 R0, RZ, RZ, 0x1 ;  /* 0x00000001ff007424 */ /* 0x000fe200078e00ff */
[----:B------:R-:W-:Y:S01]  /*ce20*/  ULDC UR4, c[0x0][0x600] ;  /* 0x0001800000047ab9 */ /* 0x000fe20000000800 */
[----:B------:R-:W-:Y:S01]  /*ce30*/  IMAD.MOV.U32 R8, RZ, RZ, RZ ;  /* 0x000000ffff087224 */ /* 0x000fe200078e00ff */
[----:B------:R-:W-:Y:S01]  /*ce40*/  UMOV UR7, 0x1 ;  /* 0x0000000100077882 */ /* 0x000fe20000000000 */
[----:B------:R-:W-:-:S02]  /*ce50*/  UIADD3 UR22, UR41, 0x1, URZ ;  /* 0x0000000129167890 */ /* 0x000fc4000fffe03f */
[----:B------:R-:W-:Y:S02]  /*ce60*/  ULOP3.LUT UR23, UR38, 0x2, URZ, 0xfc, !UPT ;  /* 0x0000000226177892 */ /* 0x000fe4000f8efc3f */
[----:B------:R-:W-:Y:S02]  /*ce70*/  UIADD3 UR4, UR4, -0x1, URZ ;  /* 0xffffffff04047890 */ /* 0x000fe4000fffe03f */
[----:B------:R-:W-:Y:S02]  /*ce80*/  USHF.L.U32 UR5, UR7, UR5, URZ ;  /* 0x0000000507057299 */ /* 0x000fe4000800063f */
[----:B------:R-:W-:Y:S01]  /*ce90*/  ULOP3.LUT UR6, URZ, UR6, URZ, 0x33, !UPT ;  /* 0x000000063f067292 */ /* 0x000fe2000f8e333f */
[----:B------:R-:W-:Y:S01]  /*cea0*/  ULDC.64 UR20, c[0x0][0x198] ;  /* 0x0000660000147ab9 */ /* 0x000fe20000000a00 */
[----:B0-----:R-:W-:-:S05]  /*ceb0*/  LOP3.LUT R11, R11, 0x1, RZ, 0xc0, !PT ;  /* 0x000000010b0b7812 */ /* 0x001fca00078ec0ff */
[----:B------:R-:W-:-:S07]  /*cec0*/  IMAD R9, R11, R2, 0x8180 ;  /* 0x000081800b097424 */ /* 0x000fce00078e0202 */
.L_x_438:
[----:B------:R-:W-:-:S03]  /*ced0*/  UMOV UR7, 0xffffffff ;  /* 0xffffffff00077882 */ /* 0x000fc60000000000 */
[----:B01----:R-:W-:Y:S05]  /*cee0*/  BRA.DIV UR7, `(.L_x_427) ;  /* 0x00000012070c7947 */ /* 0x003fea000b800000 */
[----:B------:R-:W-:-:S13]  /*cef0*/  ELECT P6, URZ, PT ;  /* 0x00000000003f782f */ /* 0x000fda00038c0000 */
.L_x_451:
[----:B------:R-:W0:Y:S01]  /*cf00*/  LDC R2, c[0x0][0x28c] ;  /* 0x0000a300ff027b82 */ /* 0x000e220000000800 */
[----:B------:R-:W-:Y:S01]  /*cf10*/  BSSY B1, `(.L_x_428) ;  /* 0x000003d000017945 */ /* 0x000fe20003800000 */
[----:B0-----:R-:W-:-:S13]  /*cf20*/  ISETP.LT.OR P6, PT, R2, 0x1, !P6 ;  /* 0x000000010200780c */ /* 0x001fda00077c1670 */
[----:B------:R-:W-:Y:S05]  /*cf30*/  @P6 BRA `(.L_x_429) ;  /* 0x0000000000e86947 */ /* 0x000fea0003800000 */
[----:B------:R-:W2:Y:S04]  /*cf40*/  LDL.LU R3, [R1+0x4] ;  /* 0x0000040001037983 */ /* 0x000ea80000300800 */
[----:B------:R-:W3:Y:S01]  /*cf50*/  LDL.LU R4, [R1] ;  /* 0x0000000001047983 */ /* 0x000ee20000300800 */
[----:B------:R-:W-:Y:S02]  /*cf60*/  IMAD.MOV.U32 R14, RZ, RZ, RZ ;  /* 0x000000ffff0e7224 */ /* 0x000fe400078e00ff */
[----:B------:R-:W-:Y:S02]  /*cf70*/  IMAD.U32 R15, RZ, RZ, UR22 ;  /* 0x00000016ff0f7e24 */ /* 0x000fe4000f8e00ff */
[----:B------:R-:W-:Y:S02]  /*cf80*/  IMAD.MOV.U32 R2, RZ, RZ, R0 ;  /* 0x000000ffff027224 */ /* 0x000fe400078e0000 */
[----:B--2---:R-:W-:-:S02]  /*cf90*/  IMAD R3, R3, 0x2, R11 ;  /* 0x0000000203037824 */ /* 0x004fc400078e020b */
[----:B---3--:R-:W-:Y:S02]  /*cfa0*/  IMAD.SHL.U32 R7, R4, 0x40, RZ ;  /* 0x0000004004077824 */ /* 0x008fe400078e00ff */
[----:B------:R-:W-:Y:S02]  /*cfb0*/  IMAD.MOV.U32 R4, RZ, RZ, R8 ;  /* 0x000000ffff047224 */ /* 0x000fe400078e0008 */
[----:B------:R-:W-:-:S07]  /*cfc0*/  IMAD R6, R3, 0xc0, RZ ;  /* 0x000000c003067824 */ /* 0x000fce00078e02ff */
.L_x_433:
[----:B------:R-:W0:Y:S01]  /*cfd0*/  S2R R12, SR_CgaCtaId ;  /* 0x00000000000c7919 */ /* 0x000e220000008800 */
[----:B------:R-:W-:Y:S01]  /*cfe0*/  MOV R3, 0x400 ;  /* 0x0000040000037802 */ /* 0x000fe20000000f00 */
[----:B------:R-:W1:Y:S03]  /*cff0*/  @!P3 LDC R5, c[0x0][0x500] ;  /* 0x00014000ff05bb82 */ /* 0x000e660000000800 */
[----:B0-----:R-:W-:Y:S02]  /*d000*/  LEA R13, R12, R3, 0x18 ;  /* 0x000000030c0d7211 */ /* 0x001fe400078ec0ff */
[----:B------:R-:W-:-:S03]  /*d010*/  SHF.L.U32 R3, R2, 0x1f, RZ ;  /* 0x0000001f02037819 */ /* 0x000fc600000006ff */
[----:B------:R-:W-:-:S04]  /*d020*/  IMAD R12, R4, 0x8, R13 ;  /* 0x00000008040c7824 */ /* 0x000fc800078e020d */
[----:B------:R-:W0:Y:S02]  /*d030*/  SYNCS.PHASECHK.TRANS64.TRYWAIT P1, [R12+URZ+0x20], R3 ;  /* 0x000020030c0075a7 */ /* 0x000e24000802017f */
[----:B01----:R-:W-:Y:S05]  /*d040*/  @!P1 BRA `(.L_x_430) ;  /* 0x0000000c00d49947 */ /* 0x003fea0003800000 */
.L_x_452:
[----:B------:R-:W-:Y:S01]  /*d050*/  UPRMT UR7, UR23, 0x9910, URZ ;  /* 0x0000991017077896 */ /* 0x000fe2000800003f */
[----:B------:R1:W-:Y:S03]  /*d060*/  @!P3 SYNCS.ARRIVE.TRANS64 RZ, [R12+URZ], R5 ;  /* 0x000000050cffb9a7 */ /* 0x0003e6000800003f */
[----:B------:R-:W-:-:S06]  /*d070*/  UISETP.NE.AND UP0, UPT, UR7, 0x2, UPT ;  /* 0x000000020700788c */ /* 0x000fcc000bf05270 */
[----:B------:R-:W-:-:S13]  /*d080*/  PLOP3.LUT P1, PT, PT, PT, UP0, 0x80, 0x0 ;  /* 0x000000000000781c */ /* 0x000fda0003f2f008 */
[----:B-1----:R-:W-:Y:S05]  /*d090*/  @P1 BRA `(.L_x_431) ;  /* 0x0000000000041947 */ /* 0x002fea0003800000 */
[----:B------:R-:W-:Y:S01]  /*d0a0*/  BPT.TRAP 0x1 ;  /* 0x000000040000795c */ /* 0x000fe20000300000 */
.L_x_431:
[----:B------:R-:W-:Y:S05]  /*d0b0*/  @P0 BRA `(.L_x_432) ;  /* 0x0000000000040947 */ /* 0x000fea0003800000 */
[----:B------:R-:W-:Y:S01]  /*d0c0*/  BPT.TRAP 0x1 ;  /* 0x000000040000795c */ /* 0x000fe20000300000 */
.L_x_432:
[C---:B0-----:R-:W-:Y:S01]  /*d0d0*/  IMAD R3, R4.reuse, 0x2000, R13 ;  /* 0x0000200004037824 */ /* 0x041fe200078e020d */
[----:B------:R-:W-:Y:S01]  /*d0e0*/  R2UR UR18, R13 ;  /* 0x000000000d1272ca */ /* 0x000fe200000e0000 */
[----:B------:R-:W-:Y:S01]  /*d0f0*/  IMAD R5, R4, 0xc000, R9 ;  /* 0x0000c00004057824 */ /* 0x000fe200078e0209 */
[----:B------:R-:W-:Y:S01]  /*d100*/  R2UR UR9, R12 ;  /* 0x000000000c0972ca */ /* 0x000fe200000e0000 */
[----:B------:R-:W-:Y:S01]  /*d110*/  VIADD R15, R15, 0xffffffff ;  /* 0xffffffff0f0f7836 */ /* 0x000fe20000000000 */
[----:B------:R-:W-:Y:S01]  /*d120*/  R2UR UR7, R3 ;  /* 0x00000000030772ca */ /* 0x000fe200000e0000 */
[----:B------:R-:W-:Y:S01]  /*d130*/  UIADD3 UR14, UP0, UR20, 0xf0, URZ ;  /* 0x000000f0140e7890 */ /* 0x000fe2000ff1e03f */
[----:B------:R-:W-:Y:S01]  /*d140*/  R2UR UR8, R5 ;  /* 0x00000000050872ca */ /* 0x000fe200000e0000 */
[----:B------:R-:W-:Y:S01]  /*d150*/  UIADD3 UR24, UP1, UR20, 0x1f0, URZ ;  /* 0x000001f014187890 */ /* 0x000fe2000ff3e03f */
[----:B------:R-:W-:Y:S01]  /*d160*/  R2UR UR11, R7 ;  /* 0x00000000070b72ca */ /* 0x000fe200000e0000 */
[----:B------:R-:W-:Y:S01]  /*d170*/  UIADD3.X UR15, URZ, UR21, URZ, UP0, !UPT ;  /* 0x000000153f0f7290 */ /* 0x000fe200087fe43f */
[----:B------:R-:W-:Y:S01]  /*d180*/  R2UR UR10, R14 ;  /* 0x000000000e0a72ca */ /* 0x000fe200000e0000 */
[----:B------:R-:W-:Y:S01]  /*d190*/  VIADD R4, R4, 0x1 ;  /* 0x0000000104047836 */ /* 0x000fe20000000000 */
[----:B------:R-:W-:Y:S01]  /*d1a0*/  R2UR UR12, R18 ;  /* 0x00000000120c72ca */ /* 0x000fe200000e0000 */
[----:B------:R-:W-:Y:S01]  /*d1b0*/  UIADD3.X UR25, URZ, UR21, URZ, UP1, !UPT ;  /* 0x000000153f197290 */ /* 0x000fe20008ffe43f */
[----:B------:R-:W-:Y:S01]  /*d1c0*/  R2UR UR19, R6 ;  /* 0x00000000061372ca */ /* 0x000fe200000e0000 */
[----:B------:R-:W-:Y:S01]  /*d1d0*/  UMOV UR16, 0x0 ;  /* 0x0000000000107882 */ /* 0x000fe20000000000 */
[----:B------:R-:W-:Y:S01]  /*d1e0*/  ISETP.GT.AND P2, PT, R15, 0x1, PT ;  /* 0x000000010f00780c */ /* 0x000fe20003f44270 */
[----:B------:R-:W-:Y:S01]  /*d1f0*/  UIADD3 UR13, UR7, 0x180, URZ ;  /* 0x00000180070d7890 */ /* 0x000fe2000fffe03f */
[----:B------:R-:W-:Y:S01]  /*d200*/  ISETP.NE.AND P1, PT, R4, 0x4, PT ;  /* 0x000000040400780c */ /* 0x000fe20003f25270 */
[----:B------:R-:W-:Y:S01]  /*d210*/  UIADD3 UR7, UR18, UR8, URZ ;  /* 0x0000000812077290 */ /* 0x000fe2000fffe03f */
[----:B------:R-:W-:Y:S01]  /*d220*/  VIADD R14, R14, 0x80 ;  /* 0x000000800e0e7836 */ /* 0x000fe20000000000 */
[----:B------:R-:W-:Y:S01]  /*d230*/  UMOV UR17, 0x10000000 ;  /* 0x1000000000117882 */ /* 0x000fe20000000000 */
[----:B------:R-:W-:Y:S01]  /*d240*/  UMOV UR26, 0x30000 ;  /* 0x00030000001a7882 */ /* 0x000fe20000000000 */
[----:B------:R-:W-:Y:S01]  /*d250*/  SEL R3, RZ, 0x1, P1 ;  /* 0x00000001ff037807 */ /* 0x000fe20000800000 */
[----:B------:R-:W-:Y:S01]  /*d260*/  UMOV UR8, UR13 ;  /* 0x0000000d00087c82 */ /* 0x000fe20008000000 */
[----:B------:R-:W-:Y:S01]  /*d270*/  SEL R4, R4, RZ, P1 ;  /* 0x000000ff04047207 */ /* 0x000fe20000800000 */
[----:B------:R0:W-:Y:S01]  /*d280*/  UTMALDG.3D [UR8], [UR14], desc[UR16] ;  /* 0x000010080e0075b4 */ /* 0x0001e20008011000 */
[----:B------:R-:W-:Y:S01]  /*d290*/  LOP3.LUT R2, R2, R3, RZ, 0x3c, !PT ;  /* 0x0000000302027212 */ /* 0x000fe200078e3cff */
[----:B0-----:R-:W-:Y:S01]  /*d2a0*/  UMOV UR11, UR19 ;  /* 0x00000013000b7c82 */ /* 0x001fe20008000000 */
[----:B------:R-:W-:-:S02]  /*d2b0*/  UMOV UR8, UR7 ;  /* 0x0000000700087c82 */ /* 0x000fc40008000000 */
[----:B------:R0:W-:Y:S02]  /*d2c0*/  UTMALDG.3D.MULTICAST [UR8], [UR24], UR26, desc[UR16] ;  /* 0x00001008180073b4 */ /* 0x0001e4000801181a */
[----:B0-----:R-:W-:Y:S05]  /*d2d0*/  @P2 BRA `(.L_x_433) ;  /* 0xfffffffc003c2947 */ /* 0x001fea000383ffff */
.L_x_429:
[----:B------:R-:W-:Y:S05]  /*d2e0*/  BSYNC B1 ;  /* 0x0000000000017941 */ /* 0x000fea0003800000 */
.L_x_428:
[----:B------:R-:W-:Y:S01]  /*d2f0*/  LOP3.LUT P4, RZ, R10, 0xff, RZ, 0xc0, !PT ;  /* 0x000000ff0aff7812 */ /* 0x000fe2000788c0ff */
[----:B------:R-:W-:Y:S01]  /*d300*/  VIADD R8, R8, UR41 ;  /* 0x0000002908087c36 */ /* 0x000fe20008000000 */
[----:B------:R-:W-:Y:S01]  /*d310*/  ULDC.64 UR8, c[0x0][0x650] ;  /* 0x0001940000087ab9 */ /* 0x000fe20000000a00 */
[----:B------:R-:W-:Y:S01]  /*d320*/  BSSY B1, `(.L_x_434) ;  /* 0x0000076000017945 */ /* 0x000fe20003800000 */
[----:B------:R-:W-:Y:S01]  /*d330*/  IMAD.MOV.U32 R18, RZ, RZ, -0x1 ;  /* 0xffffffffff127424 */ /* 0x000fe200078e00ff */
[----:B------:R-:W-:Y:S02]  /*d340*/  PRMT R10, RZ, 0x7610, R10 ;  /* 0x00007610ff0a7816 */ /* 0x000fe4000000000a */
[----:B------:R-:W-:Y:S02]  /*d350*/  SHF.R.U32.HI R2, RZ, 0x2, R8 ;  /* 0x00000002ff027819 */ /* 0x000fe40000011608 */
[----:B------:R-:W-:Y:S02]  /*d360*/  ISETP.GT.U32.AND P1, PT, R8, 0x3, PT ;  /* 0x000000030800780c */ /* 0x000fe40003f24070 */
[----:B------:R-:W-:-:S02]  /*d370*/  LOP3.LUT R2, R2, 0x1, RZ, 0xc0, !PT ;  /* 0x0000000102027812 */ /* 0x000fc400078ec0ff */
[----:B------:R-:W0:Y:S01]  /*d380*/  @P4 S2R R4, SR_CgaCtaId ;  /* 0x0000000000044919 */ /* 0x000e220000008800 */
[----:B------:R-:W-:Y:S02]  /*d390*/  @P4 MOV R3, 0x400 ;  /* 0x0000040000034802 */ /* 0x000fe40000000f00 */
[----:B------:R-:W-:Y:S02]  /*d3a0*/  ISETP.NE.U32.AND P2, PT, R2, 0x1, PT ;  /* 0x000000010200780c */ /* 0x000fe40003f45070 */
[----:B------:R-:W-:Y:S02]  /*d3b0*/  LOP3.LUT R8, R8, 0x3, RZ, 0xc0, !PT ;  /* 0x0000000308087812 */ /* 0x000fe400078ec0ff */
[----:B0-----:R-:W-:Y:S01]  /*d3c0*/  @P4 LEA R3, R4, R3, 0x18 ;  /* 0x0000000304034211 */ /* 0x001fe200078ec0ff */
[----:B------:R-:W-:-:S03]  /*d3d0*/  IMAD.U32 R4, RZ, RZ, UR41 ;  /* 0x00000029ff047e24 */ /* 0x000fc6000f8e00ff */
[----:B------:R0:W-:Y:S01]  /*d3e0*/  @P4 SYNCS.ARRIVE.TRANS64.A1T0 RZ, [R3+URZ+0x78], RZ ;  /* 0x000078ff03ff49a7 */ /* 0x0001e2000810003f */
[----:B------:R-:W-:Y:S02]  /*d3f0*/  IADD3 R23, P4, R23, UR36, RZ ;  /* 0x0000002417177c10 */ /* 0x000fe4000ff9e0ff */
[C---:B------:R-:W-:Y:S02]  /*d400*/  ISETP.LT.U32.AND P1, PT, R4.reuse, 0x4, P1 ;  /* 0x000000040400780c */ /* 0x040fe40000f21070 */
[----:B------:R-:W-:Y:S01]  /*d410*/  ISETP.GT.U32.AND P2, PT, R4, 0x3, !P2 ;  /* 0x000000030400780c */ /* 0x000fe20005744070 */
[----:B------:R-:W-:Y:S01]  /*d420*/  IMAD.MOV.U32 R4, RZ, RZ, -0x1 ;  /* 0xffffffffff047424 */ /* 0x000fe200078e00ff */
[----:B------:R-:W-:Y:S02]  /*d430*/  IADD3.X R22, R22, UR39, RZ, P4, !PT ;  /* 0x0000002716167c10 */ /* 0x000fe4000a7fe4ff */
[----:B0-----:R-:W-:Y:S02]  /*d440*/  SEL R3, RZ, 0x1, !P1 ;  /* 0x00000001ff037807 */ /* 0x001fe40004800000 */
[----:B------:R-:W-:Y:S01]  /*d450*/  SEL R2, RZ, 0x1, !P2 ;  /* 0x00000001ff027807 */ /* 0x000fe20005000000 */
[----:B------:R0:W-:Y:S01]  /*d460*/  STL [R1], R4 ;  /* 0x0000000401007387 */ /* 0x0001e20000100800 */
[----:B------:R-:W-:-:S02]  /*d470*/  ISETP.GE.U32.AND P4, PT, R23, UR8, PT ;  /* 0x0000000817007c0c */ /* 0x000fc4000bf86070 */
[----:B------:R-:W-:Y:S01]  /*d480*/  LOP3.LUT R0, R2, R0, R3, 0x96, !PT ;  /* 0x0000000002007212 */ /* 0x000fe200078e9603 */
[----:B------:R-:W-:Y:S01]  /*d490*/  IMAD.MOV.U32 R3, RZ, RZ, -0x1 ;  /* 0xffffffffff037424 */ /* 0x000fe200078e00ff */
[----:B------:R-:W-:Y:S02]  /*d4a0*/  ISETP.GE.U32.AND.EX P1, PT, R22, UR9, PT, P4 ;  /* 0x0000000916007c0c */ /* 0x000fe4000bf26140 */
[----:B------:R-:W-:Y:S02]  /*d4b0*/  PRMT R2, RZ, 0x7610, R2 ;  /* 0x00007610ff027816 */ /* 0x000fe40000000002 */
[----:B------:R0:W-:Y:S09]  /*d4c0*/  STL [R1+0x4], R3 ;  /* 0x0000040301007387 */ /* 0x0001f20000100800 */
[----:B------:R-:W-:Y:S05]  /*d4d0*/  @P1 BRA `(.L_x_435) ;  /* 0x0000000400681947 */ /* 0x000fea0003800000 */
[----:B------:R-:W0:Y:S01]  /*d4e0*/  S2UR UR7, SR_CTAID.X ;  /* 0x00000000000779c3 */ /* 0x000e220000002500 */
[----:B------:R-:W-:Y:S01]  /*d4f0*/  ULDC.64 UR8, c[0x0][0x628] ;  /* 0x00018a0000087ab9 */ /* 0x000fe20000000a00 */
[----:B------:R-:W-:Y:S01]  /*d500*/  ULDC UR10, c[0x0][0x150] ;  /* 0x00005400000a7ab9 */ /* 0x000fe20000000800 */
[----:B------:R-:W-:Y:S01]  /*d510*/  ISETP.NE.U32.AND P1, PT, RZ, UR8, PT ;  /* 0x00000008ff007c0c */ /* 0x000fe2000bf25070 */
[----:B------:R-:W-:Y:S01]  /*d520*/  ULDC UR11, c[0x0][0x630] ;  /* 0x00018c00000b7ab9 */ /* 0x000fe20000000800 */
[----:B------:R-:W-:Y:S01]  /*d530*/  ULDC UR13, c[0x0][0x154] ;  /* 0x00005500000d7ab9 */ /* 0x000fe20000000800 */
[----:B------:R-:W-:Y:S01]  /*d540*/  IMAD.MOV.U32 R2, RZ, RZ, R23 ;  /* 0x000000ffff027224 */ /* 0x000fe200078e0017 */
[----:B------:R-:W-:Y:S01]  /*d550*/  ISETP.NE.AND.EX P1, PT, RZ, UR9, PT, P1 ;  /* 0x00000009ff007c0c */ /* 0x000fe2000bf25310 */
[----:B------:R-:W1:Y:S01]  /*d560*/  S2UR UR12, SR_CTAID.Y ;  /* 0x00000000000c79c3 */ /* 0x000e620000002600 */
[----:B0-----:R-:W-:-:S05]  /*d570*/  I2FP.F32.U32 R3, UR7 ;  /* 0x0000000700037c45 */ /* 0x001fca0008201000 */
[----:B------:R-:W-:Y:S01]  /*d580*/  FMUL R12, R3, UR10 ;  /* 0x0000000a030c7c20 */ /* 0x000fe20008400000 */
[----:B------:R-:W-:-:S05]  /*d590*/  IMAD.MOV.U32 R3, RZ, RZ, R22 ;  /* 0x000000ffff037224 */ /* 0x000fca00078e0016 */
[----:B------:R-:W-:Y:S05]  /*d5a0*/  @!P1 BRA `(.L_x_436) ;  /* 0x0000000000289947 */ /* 0x000fea0003800000 */
[----:B------:R-:W-:Y:S02]  /*d5b0*/  ULDC UR10, c[0x0][0x634] ;  /* 0x00018d00000a7ab9 */ /* 0x000fe40000000800 */
[----:B------:R-:W-:-:S05]  /*d5c0*/  IADD3 R7, P1, R23, UR10, RZ ;  /* 0x0000000a17077c10 */ /* 0x000fca000ff3e0ff */
[----:B------:R-:W-:-:S04]  /*d5d0*/  IMAD.X R13, RZ, RZ, R22, P1 ;  /* 0x000000ffff0d7224 */ /* 0x000fc800008e0616 */
[----:B------:R-:W-:-:S04]  /*d5e0*/  IMAD.WIDE.U32 R4, R13, UR8, RZ ;  /* 0x000000080d047c25 */ /* 0x000fc8000f8e00ff */
[----:B------:R-:W-:-:S04]  /*d5f0*/  IMAD.WIDE.U32 R4, P1, R7, UR9, R4 ;  /* 0x0000000907047c25 */ /* 0x000fc8000f820004 */
[----:B------:R-:W-:-:S04]  /*d600*/  IMAD.WIDE.U32 R6, R7, UR8, RZ ;  /* 0x0000000807067c25 */ /* 0x000fc8000f8e00ff */
[----:B------:R-:W-:Y:S01]  /*d610*/  IMAD.X R3, RZ, RZ, RZ, P1 ;  /* 0x000000ffff037224 */ /* 0x000fe200008e06ff */
[----:B------:R-:W-:Y:S01]  /*d620*/  IADD3 RZ, P1, R7, R4, RZ ;  /* 0x0000000407ff7210 */ /* 0x000fe20007f3e0ff */
[----:B------:R-:W-:-:S04]  /*d630*/  IMAD.MOV.U32 R2, RZ, RZ, R5 ;  /* 0x000000ffff027224 */ /* 0x000fc800078e0005 */
[----:B------:R-:W-:-:S08]  /*d640*/  IMAD.WIDE.U32.X R2, R13, UR9, R2, P1 ;  /* 0x000000090d027c25 */ /* 0x000fd000088e0402 */
.L_x_436:
[--C-:B------:R-:W-:Y:S01]  /*d650*/  SHF.R.U64 R18, R2, UR11, R3.reuse ;  /* 0x0000000b02127c19 */ /* 0x100fe20008001203 */
[----:B------:R-:W0:Y:S01]  /*d660*/  F2I.U32.TRUNC.NTZ R12, R12 ;  /* 0x0000000c000c7305 */ /* 0x000e22000020f000 */
[----:B------:R-:W-:Y:S01]  /*d670*/  SHF.R.U32.HI R2, RZ, UR11, R3 ;  /* 0x0000000bff027c19 */ /* 0x000fe20008011603 */
[----:B------:R-:W-:Y:S01]  /*d680*/  ULDC.64 UR8, c[0x0][0x620] ;  /* 0x0001880000087ab9 */ /* 0x000fe20000000a00 */
[----:B------:R-:W-:Y:S01]  /*d690*/  IADD3 R5, P1, RZ, -R18, RZ ;  /* 0x80000012ff057210 */ /* 0x000fe20007f3e0ff */
[----:B------:R-:W-:Y:S01]  /*d6a0*/  IMAD.MOV.U32 R3, RZ, RZ, R22 ;  /* 0x000000ffff037224 */ /* 0x000fe200078e0016 */
[----:B-1----:R-:W-:Y:S01]  /*d6b0*/  I2FP.F32.U32 R4, UR12 ;  /* 0x0000000c00047c45 */ /* 0x002fe20008201000 */
[----:B------:R-:W-:Y:S01]  /*d6c0*/  ULDC.64 UR14, c[0x0][0x640] ;  /* 0x00019000000e7ab9 */ /* 0x000fe20000000a00 */
[----:B------:R-:W-:Y:S01]  /*d6d0*/  ULDC UR11, c[0x0][0x658] ;  /* 0x00019600000b7ab9 */ /* 0x000fe20000000800 */
[----:B------:R-:W-:Y:S01]  /*d6e0*/  IMAD.X R2, RZ, RZ, ~R2, P1 ;  /* 0x000000ffff027224 */ /* 0x000fe200008e0e02 */
[----:B------:R-:W-:Y:S01]  /*d6f0*/  ISETP.NE.U32.AND P1, PT, RZ, UR14, PT ;  /* 0x0000000eff007c0c */ /* 0x000fe2000bf25070 */
[----:B------:R-:W-:Y:S01]  /*d700*/  FMUL R6, R4, UR13 ;  /* 0x0000000d04067c20 */ /* 0x000fe20008400000 */
[----:B------:R-:W-:Y:S01]  /*d710*/  ULDC UR13, c[0x0][0x648] ;  /* 0x00019200000d7ab9 */ /* 0x000fe20000000800 */
[----:B------:R-:W-:Y:S01]  /*d720*/  IMAD R4, R2, UR8, RZ ;  /* 0x0000000802047c24 */ /* 0x000fe2000f8e02ff */
[----:B------:R-:W-:Y:S01]  /*d730*/  ISETP.NE.AND.EX P1, PT, RZ, UR15, PT, P1 ;  /* 0x0000000fff007c0c */ /* 0x000fe2000bf25310 */
[----:B------:R-:W-:-:S02]  /*d740*/  IMAD.MOV.U32 R2, RZ, RZ, R23 ;  /* 0x000000ffff027224 */ /* 0x000fc400078e0017 */
[----:B------:R-:W1:Y:S02]  /*d750*/  F2I.U32.TRUNC.NTZ R6, R6 ;  /* 0x0000000600067305 */ /* 0x000e64000020f000 */
[C---:B------:R-:W-:Y:S01]  /*d760*/  IMAD.WIDE.U32 R2, R5.reuse, UR8, R2 ;  /* 0x0000000805027c25 */ /* 0x040fe2000f8e0002 */
[----:B0-----:R-:W-:Y:S02]  /*d770*/  R2UR UR8, R12 ;  /* 0x000000000c0872ca */ /* 0x001fe400000e0000 */
[----:B------:R-:W0:Y:S01]  /*d780*/  LDC R12, c[0x0][0x610] ;  /* 0x00018400ff0c7b82 */ /* 0x000e220000000800 */
[----:B------:R-:W-:Y:S01]  /*d790*/  IMAD R5, R5, UR9, R4 ;  /* 0x0000000905057c24 */ /* 0x000fe2000f8e0204 */
[----:B------:R-:W-:-:S03]  /*d7a0*/  ULDC UR9, c[0x0][0x618] ;  /* 0x0001860000097ab9 */ /* 0x000fc60000000800 */
[----:B------:R-:W-:-:S05]  /*d7b0*/  IMAD.IADD R3, R3, 0x1, R5 ;  /* 0x0000000103037824 */ /* 0x000fca00078e0205 */
[--C-:B------:R-:W-:Y:S02]  /*d7c0*/  SHF.R.U64 R14, R2, UR9, R3.reuse ;  /* 0x00000009020e7c19 */ /* 0x100fe40008001203 */
[----:B------:R-:W-:Y:S01]  /*d7d0*/  SHF.R.U32.HI R3, RZ, UR9, R3 ;  /* 0x00000009ff037c19 */ /* 0x000fe20008011603 */
[----:B------:R-:W-:Y:S01]  /*d7e0*/  ULDC UR9, c[0x0][0x608] ;  /* 0x0001820000097ab9 */ /* 0x000fe20000000800 */
[----:B-1----:R-:W-:Y:S02]  /*d7f0*/  R2UR UR10, R6 ;  /* 0x00000000060a72ca */ /* 0x002fe400000e0000 */
[--C-:B------:R-:W-:Y:S02]  /*d800*/  SHF.R.U64 R15, R14, UR9, R3.reuse ;  /* 0x000000090e0f7c19 */ /* 0x100fe40008001203 */
[----:B------:R-:W-:Y:S01]  /*d810*/  SHF.R.U32.HI R2, RZ, UR9, R3 ;  /* 0x00000009ff027c19 */ /* 0x000fe20008011603 */
[----:B------:R-:W-:-:S03]  /*d820*/  UIADD3 UR9, -UR8, URZ, URZ ;  /* 0x0000003f08097290 */ /* 0x000fc6000fffe13f */
[--C-:B------:R-:W-:Y:S01]  /*d830*/  SHF.R.U64 R17, R15, UR11, R2.reuse ;  /* 0x0000000b0f117c19 */ /* 0x100fe20008001202 */
[----:B------:R-:W-:Y:S01]  /*d840*/  ULDC UR8, c[0x0][0x144] ;  /* 0x0000510000087ab9 */ /* 0x000fe20000000800 */
[----:B------:R-:W-:-:S03]  /*d850*/  SHF.R.U32.HI R3, RZ, UR11, R2 ;  /* 0x0000000bff037c19 */ /* 0x000fc60008011602 */
[----:B------:R-:W-:Y:S01]  /*d860*/  IMAD.MOV.U32 R2, RZ, RZ, R17 ;  /* 0x000000ffff027224 */ /* 0x000fe200078e0011 */
[----:B------:R-:W-:Y:S06]  /*d870*/  @!P1 BRA `(.L_x_437) ;  /* 0x0000000000289947 */ /* 0x000fec0003800000 */
        /* <DEDUP_REMOVED lines=10> */
.L_x_437:
[----:B------:R-:W-:Y:S01]  /*d920*/  UISETP.NE.AND UP0, UPT, UR40, URZ, UPT ;  /* 0x0000003f2800728c */ /* 0x000fe2000bf05270 */
[----:B------:R-:W-:Y:S01]  /*d930*/  SHF.R.U64 R3, R2, UR13, R3 ;  /* 0x0000000d02037c19 */ /* 0x000fe20008001203 */
[----:B------:R-:W-:Y:S01]  /*d940*/  UIADD3 UR10, -UR10, URZ, URZ ;  /* 0x0000003f0a0a7290 */ /* 0x000fe2000fffe13f */
[----:B------:R-:W-:Y:S01]  /*d950*/  LOP3.LUT R2, R15, UR6, RZ, 0xc0, !PT ;  /* 0x000000060f027c12 */ /* 0x000fe2000f8ec0ff */
[----:B------:R-:W-:Y:S01]  /*d960*/  UIMAD UR7, UR8, UR9, UR7 ;  /* 0x00000009080772a4 */ /* 0x000fe2000f8e0207 */
[----:B------:R-:W-:Y:S01]  /*d970*/  LOP3.LUT R5, R14, UR4, RZ, 0xc0, !PT ;  /* 0x000000040e057c12 */ /* 0x000fe2000f8ec0ff */
[----:B------:R-:W-:Y:S01]  /*d980*/  IMAD.MOV R4, RZ, RZ, -R3 ;  /* 0x000000ffff047224 */ /* 0x000fe200078e0a03 */
[----:B------:R-:W-:Y:S01]  /*d990*/  ULDC UR8, c[0x0][0x148] ;  /* 0x0000520000087ab9 */ /* 0x000fe20000000800 */
[----:B------:R-:W-:Y:S01]  /*d9a0*/  IMAD R3, R3, UR5, R2 ;  /* 0x0000000503037c24 */ /* 0x000fe2000f8e0202 */
[----:B------:R-:W-:Y:S02]  /*d9b0*/  PLOP3.LUT P1, PT, PT, PT, UP0, 0x80, 0x0 ;  /* 0x000000000000781c */ /* 0x000fe40003f2f008 */
[----:B------:R-:W-:-:S03]  /*d9c0*/  @UP0 UIMAD UR7, UR8, UR10, UR12 ;  /* 0x0000000a080702a4 */ /* 0x000fc6000f8e020c */
[----:B------:R-:W-:Y:S02]  /*d9d0*/  ULDC UR8, c[0x0][0x638] ;  /* 0x00018e0000087ab9 */ /* 0x000fe40000000800 */
[----:B------:R-:W-:Y:S02]  /*d9e0*/  IMAD R2, R4, UR8, R17 ;  /* 0x0000000804027c24 */ /* 0x000fe4000f8e0211 */
[----:B0-----:R-:W-:Y:S01]  /*d9f0*/  IMAD R12, R3, R12, UR7 ;  /* 0x00000007030c7e24 */ /* 0x001fe2000f8e020c */
[----:B------:R-:W-:Y:S01]  /*da00*/  ULDC UR7, c[0x0][0x600] ;  /* 0x0001800000077ab9 */ /* 0x000fe20000000800 */
[----:B------:R-:W-:Y:S02]  /*da10*/  IMAD.MOV.U32 R4, RZ, RZ, 0x1 ;  /* 0x00000001ff047424 */ /* 0x000fe400078e00ff */
[----:B------:R-:W-:-:S03]  /*da20*/  IMAD R3, R2, UR7, R5 ;  /* 0x0000000702037c24 */ /* 0x000fc6000f8e0205 */
[----:B------:R-:W-:Y:S02]  /*da30*/  PRMT R2, R4, 0x7610, R2 ;  /* 0x0000761004027816 */ /* 0x000fe40000000002 */
[----:B------:R-:W-:Y:S02]  /*da40*/  SEL R4, R3, R12, !P1 ;  /* 0x0000000c03047207 */ /* 0x000fe40004800000 */
[----:B------:R-:W-:-:S03]  /*da50*/  SEL R3, R12, R3, !P1 ;  /* 0x000000030c037207 */ /* 0x000fc60004800000 */
[----:B------:R1:W-:Y:S04]  /*da60*/  STL [R1+0x4], R4 ;  /* 0x0000040401007387 */ /* 0x0003e80000100800 */
[----:B------:R1:W-:Y:S02]  /*da70*/  STL [R1], R3 ;  /* 0x0000000301007387 */ /* 0x0003e40000100800 */
.L_x_435:
[----:B------:R-:W-:Y:S05]  /*da80*/  BSYNC B1 ;  /* 0x0000000000017941 */ /* 0x000fea0003800000 */
.L_x_434:
[----:B------:R-:W-:-:S13]  /*da90*/  LOP3.LUT P1, RZ, R2, 0xff, RZ, 0xc0, !PT ;  /* 0x000000ff02ff7812 */ /* 0x000fda000782c0ff */
[----:B------:R-:W-:Y:S05]  /*daa0*/  @P1 BRA `(.L_x_438) ;  /* 0xfffffff400081947 */ /* 0x000fea000383ffff */
[----:B------:R-:W-:Y:S05]  /*dab0*/  BSYNC B0 ;  /* 0x0000000000007941 */ /* 0x000fea0003800000 */
.L_x_426:
[----:B------:R-:W-:-:S03]  /*dac0*/  UMOV UR7, 0xffffffff ;  /* 0xffffffff00077882 */ /* 0x000fc60000000000 */
[----:B------:R-:W-:Y:S05]  /*dad0*/  BRA.DIV UR7, `(.L_x_439) ;  /* 0x0000000607447947 */ /* 0x000fea000b800000 */
[----:B------:R-:W-:-:S13]  /*dae0*/  ELECT P6, URZ, PT ;  /* 0x00000000003f782f */ /* 0x000fda00038c0000 */
.L_x_455:
[----:B------:R-:W-:Y:S04]  /*daf0*/  BSSY B0, `(.L_x_440) ;  /* 0x000002c000007945 */ /* 0x000fe80003800000 */
[----:B------:R-:W-:Y:S05]  /*db00*/  @!P6 BRA `(.L_x_441) ;  /* 0x0000000000a8e947 */ /* 0x000fea0003800000 */
[----:B------:R-:W-:-:S04]  /*db10*/  ULOP3.LUT UR7, UR38, 0x2, URZ, 0xfc, !UPT ;  /* 0x0000000226077892 */ /* 0x000fc8000f8efc3f */
[----:B------:R-:W-:-:S06]  /*db20*/  UISETP.NE.AND UP0, UPT, UR7, 0x3, UPT ;  /* 0x000000030700788c */ /* 0x000fcc000bf05270 */
[----:B------:R-:W-:-:S13]  /*db30*/  PLOP3.LUT P0, PT, PT, PT, UP0, 0x80, 0x0 ;  /* 0x000000000000781c */ /* 0x000fda0003f0f008 */
[----:B------:R-:W-:Y:S05]  /*db40*/  @!P0 BRA `(.L_x_442) ;  /* 0x0000000000048947 */ /* 0x000fea0003800000 */
[----:B------:R-:W-:Y:S01]  /*db50*/  BPT.TRAP 0x1 ;  /* 0x000000040000795c */ /* 0x000fe20000300000 */
.L_x_442:
[----:B01----:R-:W0:Y:S01]  /*db60*/  S2R R3, SR_CgaCtaId ;  /* 0x0000000000037919 */ /* 0x003e220000008800 */
[----:B------:R-:W-:-:S04]  /*db70*/  MOV R2, 0x400 ;  /* 0x0000040000027802 */ /* 0x000fc80000000f00 */
[----:B0-----:R-:W-:Y:S02]  /*db80*/  LEA R3, R3, R2, 0x18 ;  /* 0x0000000203037211 */ /* 0x001fe400078ec0ff */
[----:B------:R-:W-:-:S03]  /*db90*/  SHF.L.U32 R2, R0, 0x1f, RZ ;  /* 0x0000001f00027819 */ /* 0x000fc600000006ff */
[----:B------:R-:W-:-:S04]  /*dba0*/  VIADD R3, R3, 0x20 ;  /* 0x0000002003037836 */ /* 0x000fc80000000000 */
[C---:B------:R-:W-:Y:S02]  /*dbb0*/  IMAD R7, R8.reuse, 0x8, R3 ;  /* 0x0000000808077824 */ /* 0x040fe400078e0203 */
[----:B------:R-:W-:Y:S02]  /*dbc0*/  VIADD R8, R8, 0x1 ;  /* 0x0000000108087836 */ /* 0x000fe40000000000 */
[----:B------:R-:W0:Y:S03]  /*dbd0*/  SYNCS.PHASECHK.TRANS64.TRYWAIT P0, [R7+URZ], R2 ;  /* 0x00000002070075a7 */ /* 0x000e26000800017f */
[----:B------:R-:W-:-:S04]  /*dbe0*/  ISETP.NE.AND P1, PT, R8, 0x4, PT ;  /* 0x000000040800780c */ /* 0x000fc80003f25270 */
[----:B------:R-:W-:Y:S02]  /*dbf0*/  SEL R5, RZ, 0x1, P1 ;  /* 0x00000001ff057807 */ /* 0x000fe40000800000 */
[----:B------:R-:W-:Y:S02]  /*dc00*/  SEL R8, R8, RZ, P1 ;  /* 0x000000ff08087207 */ /* 0x000fe40000800000 */
[----:B------:R-:W-:-:S03]  /*dc10*/  LOP3.LUT R5, R0, R5, RZ, 0x3c, !PT ;  /* 0x0000000500057212 */ /* 0x000fc600078e3cff */
[----:B------:R-:W-:Y:S01]  /*dc20*/  IMAD R9, R8, 0x8, R3 ;  /* 0x0000000808097824 */ /* 0x000fe200078e0203 */
[----:B------:R-:W-:Y:S01]  /*dc30*/  SHF.L.U32 R4, R5, 0x1f, RZ ;  /* 0x0000001f05047819 */ /* 0x000fe200000006ff */
[----:B0-----:R-:W-:Y:S06]  /*dc40*/  @!P0 BRA `(.L_x_443) ;  /* 0x0000000400088947 */ /* 0x001fec0003800000 */
.L_x_456:
[----:B------:R-:W1:Y:S01]  /*dc50*/  SYNCS.PHASECHK.TRANS64.TRYWAIT P0, [R9+URZ], R4 ;  /* 0x00000004090075a7 */ /* 0x000e62000800017f */
[----:B------:R-:W-:-:S05]  /*dc60*/  VIADD R0, R8, 0x1 ;  /* 0x0000000108007836 */ /* 0x000fca0000000000 */
[----:B------:R-:W-:-:S04]  /*dc70*/  ISETP.NE.AND P1, PT, R0, 0x4, PT ;  /* 0x000000040000780c */ /* 0x000fc80003f25270 */
[----:B0-----:R-:W-:Y:S02]  /*dc80*/  SEL R2, RZ, 0x1, P1 ;  /* 0x00000001ff027807 */ /* 0x001fe40000800000 */
[----:B------:R-:W-:Y:S02]  /*dc90*/  SEL R0, R0, RZ, P1 ;  /* 0x000000ff00007207 */ /* 0x000fe40000800000 */
[----:B------:R-:W-:-:S03]  /*dca0*/  LOP3.LUT R7, R5, R2, RZ, 0x3c, !PT ;  /* 0x0000000205077212 */ /* 0x000fc600078e3cff */
[----:B------:R-:W-:Y:S01]  /*dcb0*/  IMAD R6, R0, 0x8, R3 ;  /* 0x0000000800067824 */ /* 0x000fe200078e0203 */
[----:B------:R-:W-:Y:S01]  /*dcc0*/  SHF.L.U32 R5, R7, 0x1f, RZ ;  /* 0x0000001f07057819 */ /* 0x000fe200000006ff */
[----:B-1----:R-:W-:Y:S06]  /*dcd0*/  @!P0 BRA `(.L_x_444) ;  /* 0x0000000000f88947 */ /* 0x002fec0003800000 */
.L_x_457:
[----:B------:R-:W1:Y:S01]  /*dce0*/  SYNCS.PHASECHK.TRANS64.TRYWAIT P0, [R6+URZ], R5 ;  /* 0x00000005060075a7 */ /* 0x000e62000800017f */
[----:B------:R-:W-:-:S05]  /*dcf0*/  VIADD R0, R0, 0x1 ;  /* 0x0000000100007836 */ /* 0x000fca0000000000 */
[----:B------:R-:W-:-:S04]  /*dd00*/  ISETP.NE.AND P1, PT, R0, 0x4, PT ;  /* 0x000000040000780c */ /* 0x000fc80003f25270 */
[----:B------:R-:W-:Y:S02]  /*dd10*/  SEL R2, RZ, 0x1, P1 ;  /* 0x00000001ff027807 */ /* 0x000fe40000800000 */
[----:B------:R-:W-:Y:S02]  /*dd20*/  SEL R0, R0, RZ, P1 ;  /* 0x000000ff00007207 */ /* 0x000fe40000800000 */
[----:B------:R-:W-:Y:S01]  /*dd30*/  LOP3.LUT R2, R7, R2, RZ, 0x3c, !PT ;  /* 0x0000000207027212 */ /* 0x000fe200078e3cff */
[----:B-1----:R-:W-:Y:S06]  /*dd40*/  @!P0 BRA `(.L_x_445) ;  /* 0x0000000000f08947 */ /* 0x002fec0003800000 */
.L_x_458:
[----:B------:R-:W-:Y:S01]  /*dd50*/  IMAD R3, R0, 0x8, R3 ;  /* 0x0000000800037824 */ /* 0x000fe200078e0203 */
[----:B------:R-:W-:-:S07]  /*dd60*/  SHF.L.U32 R0, R2, 0x1f, RZ ;  /* 0x0000001f02007819 */ /* 0x000fce00000006ff */
.L_x_446:
[----:B--2---:R2:W3:Y:S02]  /*dd70*/  SYNCS.PHASECHK.TRANS64.TRYWAIT P0, [R3+URZ], R0 ;  /* 0x00000000030075a7 */ /* 0x0044e4000800017f */
[----:B---3--:R-:W-:Y:S05]  /*dd80*/  @!P0 NANOSLEEP.SYNCS 0x989680 ;  /* 0x009896800000895d */ /* 0x008fea0003900000 */
[----:B------:R-:W3:Y:S02]  /*dd90*/  @!P0 SYNCS.PHASECHK.TRANS64 P0, [R3+URZ], R0 ;  /* 0x00000000030085a7 */ /* 0x000ee4000800007f */
[----:B---3--:R-:W-:Y:S05]  /*dda0*/  @!P0 BRA `(.L_x_446) ;  /* 0xfffffffc00f08947 */ /* 0x008fea000383ffff */
.L_x_441:
[----:B------:R-:W-:Y:S05]  /*ddb0*/  BSYNC B0 ;  /* 0x0000000000007941 */ /* 0x000fea0003800000 */
.L_x_440:
[----:B------:R-:W-:Y:S05]  /*ddc0*/  EXIT ;  /* 0x000000000000794d */ /* 0x000fea0003800000 */
.L_x_18:
[----:B--2---:R2:W3:Y:S02]  /*ddd0*/  SYNCS.PHASECHK.TRANS64.TRYWAIT P0, [R228+URZ], R0 ;  /* 0x00000000e40075a7 */ /* 0x0044e4000800017f */
[----:B---3--:R-:W-:Y:S05]  /*dde0*/  @!P0 NANOSLEEP.SYNCS 0x989680 ;  /* 0x009896800000895d */ /* 0x008fea0003900000 */
[----:B------:R-:W3:Y:S02]  /*ddf0*/  @!P0 SYNCS.PHASECHK.TRANS64 P0, [R228+URZ], R0 ;  /* 0x00000000e40085a7 */ /* 0x000ee4000800007f */
[----:B---3--:R-:W-:Y:S05]  /*de00*/  @!P0 BRA `(.L_x_18) ;  /* 0xfffffffc00f08947 */ /* 0x008fea000383ffff */
[----:B------:R-:W-:Y:S05]  /*de10*/  BRA `(.L_x_447) ;  /* 0xffffff3800807947 */ /* 0x000fea000383ffff */
.L_x_23:
[----:B---3--:R3:W4:Y:S02]  /*de20*/  SYNCS.PHASECHK.TRANS64.TRYWAIT P1, [R3+URZ], R0 ;  /* 0x00000000030075a7 */ /* 0x008724000802017f */
[----:B----4-:R-:W-:Y:S05]  /*de30*/  @!P1 NANOSLEEP.SYNCS 0x989680 ;  /* 0x009896800000995d */ /* 0x010fea0003900000 */
[----:B------:R-:W4:Y:S02]  /*de40*/  @!P1 SYNCS.PHASECHK.TRANS64 P1, [R3+URZ], R0 ;  /* 0x00000000030095a7 */ /* 0x000f24000802007f */
[----:B----4-:R-:W-:Y:S05]  /*de50*/  @!P1 BRA `(.L_x_23) ;  /* 0xfffffffc00f09947 */ /* 0x010fea000383ffff */
[----:B------:R-:W-:Y:S05]  /*de60*/  BRA `(.L_x_22) ;  /* 0xffffff3800f47947 */ /* 0x000fea000383ffff */
.L_x_28:
[----:B-1----:R-:W-:-:S04]  /*de70*/  IMAD.U32 R5, RZ, RZ, UR7 ;  /* 0x00000007ff057e24 */ /* 0x002fc8000f8e00ff */
[----:B------:R1:W2:Y:S03]  /*de80*/  SYNCS.PHASECHK.TRANS64.TRYWAIT P1, [R5+URZ], R4 ;  /* 0x00000004050075a7 */ /* 0x0002a6000802017f */
[----:B--2---:R-:W-:Y:S05]  /*de90*/  @!P1 NANOSLEEP.SYNCS 0x989680 ;  /* 0x009896800000995d */ /* 0x004fea0003900000 */
[----:B------:R-:W2:Y:S02]  /*dea0*/  @!P1 SYNCS.PHASECHK.TRANS64 P1, [R5+URZ], R4 ;  /* 0x00000004050095a7 */ /* 0x000ea4000802007f */
[----:B--2---:R-:W-:Y:S05]  /*deb0*/  @!P1 BRA `(.L_x_28) ;  /* 0xfffffffc00ec9947 */ /* 0x004fea000383ffff */
[----:B------:R-:W-:Y:S05]  /*dec0*/  BRA `(.L_x_27) ;  /* 0xffffff4000147947 */ /* 0x000fea000383ffff */
.L_x_34:
[----:B--2---:R2:W3:Y:S02]  /*ded0*/  SYNCS.PHASECHK.TRANS64.TRYWAIT P0, [R228+URZ+0x10], R0 ;  /* 0x00001000e40075a7 */ /* 0x0044e4000800017f */
[----:B---3--:R-:W-:Y:S05]  /*dee0*/  @!P0 NANOSLEEP.SYNCS 0x989680 ;  /* 0x009896800000895d */ /* 0x008fea0003900000 */
[----:B------:R-:W3:Y:S02]  /*def0*/  @!P0 SYNCS.PHASECHK.TRANS64 P0, [R228+URZ+0x10], R0 ;  /* 0x00001000e40085a7 */ /* 0x000ee4000800007f */
[----:B---3--:R-:W-:Y:S05]  /*df00*/  @!P0 BRA `(.L_x_34) ;  /* 0xfffffffc00f08947 */ /* 0x008fea000383ffff */
[----:B------:R-:W-:Y:S05]  /*df10*/  BRA `(.L_x_448) ;  /* 0xffffff4400a87947 */ /* 0x000fea000383ffff */
.L_x_427:
[----:B------:R-:W-:Y:S01]  /*df20*/  BSSY B1, `(.L_x_449) ;  /* 0x0000006000017945 */ /* 0x000fe20003800000 */
[----:B------:R-:W-:-:S07]  /*df30*/  IMAD.MOV.U32 R15, RZ, RZ, -0x1 ;  /* 0xffffffffff0f7424 */ /* 0x000fce00078e00ff */
[----:B------:R-:W-:Y:S05]  /*df40*/  WARPSYNC.COLLECTIVE R15, `(.L_x_450) ;  /* 0x000000000f0c7348 */ /* 0x000fea0003c00000 */
[----:B------:R-:W-:Y:S02]  /*df50*/  ELECT P6, UR62, PT ;  /* 0x00000000003e782f */ /* 0x000fe400038c0000 */
[----:B------:R-:W-:Y:S01]  /*df60*/  MOV R14, UR62 ;  /* 0x0000003e000e7c02 */ /* 0x000fe20008000f00 */
[----:B------:R-:W-:Y:S10]  /*df70*/  ENDCOLLECTIVE ;  /* 0x000000000000791b */ /* 0x000ff40003800000 */
.L_x_450:
[----:B------:R-:W-:Y:S05]  /*df80*/  BSYNC B1 ;  /* 0x0000000000017941 */ /* 0x000fea0003800000 */
.L_x_449:
[----:B------:R-:W-:Y:S05]  /*df90*/  BRA `(.L_x_451) ;  /* 0xffffffec00d87947 */ /* 0x000fea000383ffff */
.L_x_430:
[----:B0-----:R0:W1:Y:S02]  /*dfa0*/  SYNCS.PHASECHK.TRANS64.TRYWAIT P1, [R12+URZ+0x20], R3 ;  /* 0x000020030c0075a7 */ /* 0x001064000802017f */
[----:B-1----:R-:W-:Y:S05]  /*dfb0*/  @!P1 NANOSLEEP.SYNCS 0x989680 ;  /* 0x009896800000995d */ /* 0x002fea0003900000 */
[----:B------:R-:W1:Y:S02]  /*dfc0*/  @!P1 SYNCS.PHASECHK.TRANS64 P1, [R12+URZ+0x20], R3 ;  /* 0x000020030c0095a7 */ /* 0x000e64000802007f */
[----:B-1----:R-:W-:Y:S05]  /*dfd0*/  @!P1 BRA `(.L_x_430) ;  /* 0xfffffffc00f09947 */ /* 0x002fea000383ffff */
[----:B------:R-:W-:Y:S05]  /*dfe0*/  BRA `(.L_x_452) ;  /* 0xfffffff000187947 */ /* 0x000fea000383ffff */
.L_x_439:
[----:B------:R-:W-:Y:S01]  /*dff0*/  BSSY B0, `(.L_x_453) ;  /* 0x0000006000007945 */ /* 0x000fe20003800000 */
[----:B------:R-:W-:-:S07]  /*e000*/  IMAD.MOV.U32 R15, RZ, RZ, -0x1 ;  /* 0xffffffffff0f7424 */ /* 0x000fce00078e00ff */
[----:B01----:R-:W-:Y:S05]  /*e010*/  WARPSYNC.COLLECTIVE R15, `(.L_x_454) ;  /* 0x000000000f0c7348 */ /* 0x003fea0003c00000 */
[----:B------:R-:W-:Y:S02]  /*e020*/  ELECT P6, UR62, PT ;  /* 0x00000000003e782f */ /* 0x000fe400038c0000 */
[----:B------:R-:W-:Y:S01]  /*e030*/  MOV R14, UR62 ;  /* 0x0000003e000e7c02 */ /* 0x000fe20008000f00 */
[----:B01----:R-:W-:Y:S10]  /*e040*/  ENDCOLLECTIVE ;  /* 0x000000000000791b */ /* 0x003ff40003800000 */
.L_x_454:
[----:B------:R-:W-:Y:S05]  /*e050*/  BSYNC B0 ;  /* 0x0000000000007941 */ /* 0x000fea0003800000 */
.L_x_453:
[----:B------:R-:W-:Y:S05]  /*e060*/  BRA `(.L_x_455) ;  /* 0xfffffff800a07947 */ /* 0x000fea000383ffff */
.L_x_443:
[----:B0-----:R0:W1:Y:S02]  /*e070*/  SYNCS.PHASECHK.TRANS64.TRYWAIT P0, [R7+URZ], R2 ;  /* 0x00000002070075a7 */ /* 0x001064000800017f */
[----:B-1----:R-:W-:Y:S05]  /*e080*/  @!P0 NANOSLEEP.SYNCS 0x989680 ;  /* 0x009896800000895d */ /* 0x002fea0003900000 */
[----:B------:R-:W1:Y:S02]  /*e090*/  @!P0 SYNCS.PHASECHK.TRANS64 P0, [R7+URZ], R2 ;  /* 0x00000002070085a7 */ /* 0x000e64000800007f */
[----:B-1----:R-:W-:Y:S05]  /*e0a0*/  @!P0 BRA `(.L_x_443) ;  /* 0xfffffffc00f08947 */ /* 0x002fea000383ffff */
[----:B------:R-:W-:Y:S05]  /*e0b0*/  BRA `(.L_x_456) ;  /* 0xfffffff800e47947 */ /* 0x000fea000383ffff */
.L_x_444:
[----:B0-----:R0:W1:Y:S02]  /*e0c0*/  SYNCS.PHASECHK.TRANS64.TRYWAIT P0, [R9+URZ], R4 ;  /* 0x00000004090075a7 */ /* 0x001064000800017f */
[----:B-1----:R-:W-:Y:S05]  /*e0d0*/  @!P0 NANOSLEEP.SYNCS 0x989680 ;  /* 0x009896800000895d */ /* 0x002fea0003900000 */
[----:B------:R-:W1:Y:S02]  /*e0e0*/  @!P0 SYNCS.PHASECHK.TRANS64 P0, [R9+URZ], R4 ;  /* 0x00000004090085a7 */ /* 0x000e64000800007f */
[----:B-1----:R-:W-:Y:S05]  /*e0f0*/  @!P0 BRA `(.L_x_444) ;  /* 0xfffffffc00f08947 */ /* 0x002fea000383ffff */
[----:B------:R-:W-:Y:S05]  /*e100*/  BRA `(.L_x_457) ;  /* 0xfffffff800f47947 */ /* 0x000fea000383ffff */
.L_x_445:
[----:B-1----:R1:W2:Y:S02]  /*e110*/  SYNCS.PHASECHK.TRANS64.TRYWAIT P0, [R6+URZ], R5 ;  /* 0x00000005060075a7 */ /* 0x0022a4000800017f */
[----:B--2---:R-:W-:Y:S05]  /*e120*/  @!P0 NANOSLEEP.SYNCS 0x989680 ;  /* 0x009896800000895d */ /* 0x004fea0003900000 */
[----:B------:R-:W2:Y:S02]  /*e130*/  @!P0 SYNCS.PHASECHK.TRANS64 P0, [R6+URZ], R5 ;  /* 0x00000005060085a7 */ /* 0x000ea4000800007f */
[----:B--2---:R-:W-:Y:S05]  /*e140*/  @!P0 BRA `(.L_x_445) ;  /* 0xfffffffc00f08947 */ /* 0x004fea000383ffff */
[----:B------:R-:W-:Y:S05]  /*e150*/  BRA `(.L_x_458) ;  /* 0xfffffff800fc7947 */ /* 0x000fea000383ffff */
.L_x_459:
[----:B------:R-:W-:-:S00]  /*e160*/  BRA `(.L_x_459) ;  /* 0xfffffffc00fc7947 */ /* 0x000fc0000383ffff */
[----:B------:R-:W-:-:S00]  /*e170*/  NOP ;  /* 0x0000000000007918 */ /* 0x000fc00000000000 */
        /* <DEDUP_REMOVED lines=8> */
.L_x_460:


//--------------------- .nv.global.init           --------------------------
	.section	.nv.global.init,"aw",@progbits
.nv.global.init:
	.type		$str$22,@object
	.size		$str$22,($str$23 - $str$22)
$str$22:
        /*0000*/ 	.byte	0x6b, 0x5f, 0x74, 0x69, 0x6c, 0x65, 0x5f, 0x63, 0x6f, 0x75, 0x6e, 0x74, 0x20, 0x3e, 0x3d, 0x20
        /*0010*/ 	.byte	0x31, 0x00
	.type		$str$23,@object
	.size		$str$23,(__unnamed_1 - $str$23)
$str$23:
        /*0012*/ 	.byte	0x2f, 0x74, 0x6d, 0x70, 0x2f, 0x63, 0x75, 0x74, 0x6c, 0x61, 0x73, 0x73, 0x5f, 0x73, 0x77, 0x65
        /*0022*/ 	.byte	0x65, 0x70, 0x5f, 0x73, 0x72, 0x63, 0x2f, 0x69, 0x6e, 0x63, 0x6c, 0x75, 0x64, 0x65, 0x2f, 0x63
        /*0032*/ 	.byte	0x75, 0x74, 0x6c, 0x61, 0x73, 0x73, 0x2f, 0x67, 0x65, 0x6d, 0x6d, 0x2f, 0x63, 0x6f, 0x6c, 0x6c
        /*0042*/ 	.byte	0x65, 0x63, 0x74, 0x69, 0x76, 0x65, 0x2f, 0x73, 0x6d, 0x39, 0x30, 0x5f, 0x6d, 0x6d, 0x61, 0x5f
        /*0052*/ 	.byte	0x74, 0x6d, 0x61, 0x5f, 0x67, 0x6d, 0x6d, 0x61, 0x5f, 0x73, 0x73, 0x5f, 0x77, 0x61, 0x72, 0x70
        /*0062*/ 	.byte	0x73, 0x70, 0x65, 0x63, 0x69, 0x61, 0x6c, 0x69, 0x7a, 0x65, 0x64, 0x2e, 0x68, 0x70, 0x70, 0x00
	.type		__unnamed_1,@object
	.size		__unnamed_1,(.L_0 - __unnamed_1)
__unnamed_1:
        /*0072*/ 	.byte	0x76, 0x6f, 0x69, 0x64, 0x20, 0x63, 0x75, 0x74, 0x6c, 0x61, 0x73, 0x73, 0x3a, 0x3a, 0x67, 0x65
        /* <DEDUP_REMOVED lines=173> */
.L_0:


//--------------------- .nv.shared._ZN7cutlass13device_kernelINS_4gemm6kernel13GemmUniversalIN4cute5tupleIJiiiiEEENS1_10collective13CollectiveMmaINS1_34MainloopSm90TmaGmmaWarpSpecializedILi4ENS5_IJNS4_1CILi2EEENSA_ILi1EEESC_EEENS1_32KernelTmaWarpSpecializedPingpongEEENS5_IJNSA_ILi64EEENSA_ILi384EEENSA_ILi128EEEEEEaNS5_IJlSC_lEEEaSK_NS4_8TiledMMAINS4_8MMA_AtomIJNS4_4SM904GMMA27MMA_64x192x32_S32S8S8_SS_TNEEEENS4_6LayoutINS5_IJSC_SC_SC_EEENS5_IJNSA_ILi0EEEST_ST_EEEEENS5_IJNS4_10UnderscoreESW_SW_EEEEENS4_13SM90_TMA_LOADENS4_14ComposedLayoutINS4_7SwizzleILi3ELi4ELi3EEENS4_18smem_ptr_flag_bitsILi8EEENSR_INS5_IJNSA_ILi8EEESI_EEENS5_IJSI_SC_EEEEEEEvNS4_8identityENS4_23SM90_TMA_LOAD_MULTICASTES19_vS1A_EENS_8epilogue10collective6detail29Sm90TmaWarpSpecializedAdapterINS1E_15DefaultEpilogueIaSK_SK_NS1D_6thread17LinearCombinationIaLi1EiiLNS1I_9ScaleType4KindE0ELNS_15FloatRoundStyleE2EaEENS1_15EpilogueDefaultEEEEEvvEEEEvNT_6ParamsE --------------------------
	.section	.nv.shared._ZN7cutlass13device_kernelINS_4gemm6kernel13GemmUniversalIN4cute5tupleIJiiiiEEENS1_10collective13CollectiveMmaINS1_34MainloopSm90TmaGmmaWarpSpecializedILi4ENS5_IJNS4_1CILi2EEENSA_ILi1EEESC_EEENS1_32KernelTmaWarpSpecializedPingpongEEENS5_IJNSA_ILi64EEENSA_ILi384EEENSA_ILi128EEEEEEaNS5_IJlSC_lEEEaSK_NS4_8TiledMMAINS4_8MMA_AtomIJNS4_4SM904GMMA27MMA_64x192x32_S32S8S8_SS_TNEEEENS4_6LayoutINS5_IJSC_SC_SC_EEENS5_IJNSA_ILi0EEEST_ST_EEEEENS5_IJNS4_10UnderscoreESW_SW_EEEEENS4_13SM90_TMA_LOADENS4_14ComposedLayoutINS4_7SwizzleILi3ELi4ELi3EEENS4_18smem_ptr_flag_bitsILi8EEENSR_INS5_IJNSA_ILi8EEESI_EEENS5_IJSI_SC_EEEEEEEvNS4_8identityENS4_23SM90_TMA_LOAD_MULTICASTES19_vS1A_EENS_8epilogue10collective6detail29Sm90TmaWarpSpecializedAdapterINS1E_15DefaultEpilogueIaSK_SK_NS1D_6thread17LinearCombinationIaLi1EiiLNS1I_9ScaleType4KindE0ELNS_15FloatRoundStyleE2EaEENS1_15EpilogueDefaultEEEEEvvEEEEvNT_6ParamsE,"aw",@nobits
	.sectionflags	@""
	.align	16
	.zero		1024


//--------------------- .nv.shared.reserved.0     --------------------------
	.section	.nv.shared.reserved.0,"aw",@nobits
	.weak		__nv_reservedSMEM_offset_0_alias
	.size		__nv_reservedSMEM_offset_0_alias, 0, 0
	.other		__nv_reservedSMEM_offset_0_alias,@"STO_CUDA_RESERVED_SHARED STV_DEFAULT"
__nv_reservedSMEM_offset_0_alias:
	.zero		0


//--------------------- .nv.global                --------------------------
	.section	.nv.global,"aw",@nobits
.nv.global:
	.type		_ZN40_INTERNAL_f62cc1b6_4_k_cu_8f05b7da_121484cute1_E,@object
	.size		_ZN40_INTERNAL_f62cc1b6_4_k_cu_8f05b7da_121484cute1_E,(_ZN40_INTERNAL_f62cc1b6_4_k_cu_8f05b7da_121484cuda3std3__45__cpo6cbeginE - _ZN40_INTERNAL_f62cc1b6_4_k_cu_8f05b7da_121484cute1_E)
_ZN40_INTERNAL_f62cc1b6_4_k_cu_8f05b7da_121484cute1_E:
	.zero		1
	.type		_ZN40_INTERNAL_f62cc1b6_4_k_cu_8f05b7da_121484cuda3std3__45__cpo6cbeginE,@object
	.size		_ZN40_INTERNAL_f62cc1b6_4_k_cu_8f05b7da_121484cuda3std3__45__cpo6cbeginE,(_ZN40_INTERNAL_f62cc1b6_4_k_cu_8f05b7da_121484cuda3std3__48in_placeE - _ZN40_INTERNAL_f62cc1b6_4_k_cu_8f05b7da_121484cuda3std3__45__cpo6cbeginE)
_ZN40_INTERNAL_f62cc1b6_4_k_cu_8f05b7da_121484cuda3std3__45__cpo6cbeginE:
	.zero		1
	.type		_ZN40_INTERNAL_f62cc1b6_4_k_cu_8f05b7da_121484cuda3std3__48in_placeE,@object
	.size		_ZN40_INTERNAL_f62cc1b6_4_k_cu_8f05b7da_121484cuda3std3__48in_placeE,(_ZN40_INTERNAL_f62cc1b6_4_k_cu_8f05b7da_121484cuda3std6ranges3__45__cpo9iter_moveE - _ZN40_INTERNAL_f62cc1b6_4_k_cu_8f05b7da_121484cuda3std3__48in_placeE)
_ZN40_INTERNAL_f62cc1b6_4_k_cu_8f05b7da_121484cuda3std3__48in_placeE:
	.zero		1
	.type		_ZN40_INTERNAL_f62cc1b6_4_k_cu_8f05b7da_121484cuda3std6ranges3__45__cpo9iter_moveE,@object
	.size		_ZN40_INTERNAL_f62cc1b6_4_k_cu_8f05b7da_121484cuda3std6ranges3__45__cpo9iter_moveE,(_ZN40_INTERNAL_f62cc1b6_4_k_cu_8f05b7da_121484cuda3std3__45__cpo5beginE - _ZN40_INTERNAL_f62cc1b6_4_k_cu_8f05b7da_121484cuda3std6ranges3__45__cpo9iter_moveE)
_ZN40_INTERNAL_f62cc1b6_4_k_cu_8f05b7da_121484cuda3std6ranges3__45__cpo9iter_moveE:
	.zero		1
	.type		_ZN40_INTERNAL_f62cc1b6_4_k_cu_8f05b7da_121484cuda3std3__45__cpo5beginE,@object
	.size		_ZN40_INTERNAL_f62cc1b6_4_k_cu_8f05b7da_121484cuda3std3__45__cpo5beginE,(_ZN40_INTERNAL_f62cc1b6_4_k_cu_8f05b7da_121484cuda3std3__442_GLOBAL__N__f62cc1b6_4_k_cu_8f05b7da_121486ignoreE - _ZN40_INTERNAL_f62cc1b6_4_k_cu_8f05b7da_121484cuda3std3__45__cpo5beginE)
_ZN40_INTERNAL_f62cc1b6_4_k_cu_8f05b7da_121484cuda3std3__45__cpo5beginE:
	.zero		1
	.type		_ZN40_INTERNAL_f62cc1b6_4_k_cu_8f05b7da_121484cuda3std3__442_GLOBAL__N__f62cc1b6_4_k_cu_8f05b7da_121486ignoreE,@object
	.size		_ZN40_INTERNAL_f62cc1b6_4_k_cu_8f05b7da_121484cuda3std3__442_GLOBAL__N__f62cc1b6_4_k_cu_8f05b7da_121486ignoreE,(_ZN40_INTERNAL_f62cc1b6_4_k_cu_8f05b7da_121484cute7productE - _ZN40_INTERNAL_f62cc1b6_4_k_cu_8f05b7da_121484cuda3std3__442_GLOBAL__N__f62cc1b6_4_k_cu_8f05b7da_121486ignoreE)
_ZN40_INTERNAL_f62cc1b6_4_k_cu_8f05b7da_121484cuda3std3__442_GLOBAL__N__f62cc1b6_4_k_cu_8f05b7da_121486ignoreE:
	.zero		1
	.type		_ZN40_INTERNAL_f62cc1b6_4_k_cu_8f05b7da_121484cute7productE,@object
	.size		_ZN40_INTERNAL_f62cc1b6_4_k_cu_8f05b7da_121484cute7productE,(_ZN40_INTERNAL_f62cc1b6_4_k_cu_8f05b7da_121484cuda3std3__45__cpo3endE - _ZN40_INTERNAL_f62cc1b6_4_k_cu_8f05b7da_121484cute7productE)
_ZN40_INTERNAL_f62cc1b6_4_k_cu_8f05b7da_121484cute7productE:
	.zero		1
	.type		_ZN40_INTERNAL_f62cc1b6_4_k_cu_8f05b7da_121484cuda3std3__45__cpo3endE,@object
	.size		_ZN40_INTERNAL_f62cc1b6_4_k_cu_8f05b7da_121484cuda3std3__45__cpo3endE,(_ZN40_INTERNAL_f62cc1b6_4_k_cu_8f05b7da_121484cuda3std3__419piecewise_constructE - _ZN40_INTERNAL_f62cc1b6_4_k_cu_8f05b7da_121484cuda3std3__45__cpo3endE)
_ZN40_INTERNAL_f62cc1b6_4_k_cu_8f05b7da_121484cuda3std3__45__cpo3endE:
	.zero		1
	.type		_ZN40_INTERNAL_f62cc1b6_4_k_cu_8f05b7da_121484cuda3std3__419piecewise_constructE,@object
	.size		_ZN40_INTERNAL_f62cc1b6_4_k_cu_8f05b7da_121484cuda3std3__419piecewise_constructE,(_ZN40_INTERNAL_f62cc1b6_4_k_cu_8f05b7da_121484cuda3std3__45__cpo4cendE - _ZN40_INTERNAL_f62cc1b6_4_k_cu_8f05b7da_121484cuda3std3__419piecewise_constructE)
_ZN40_INTERNAL_f62cc1b6_4_k_cu_8f05b7da_121484cuda3std3__419piecewise_constructE:
	.zero		1
	.type		_ZN40_INTERNAL_f62cc1b6_4_k_cu_8f05b7da_121484cuda3std3__45__cpo4cendE,@object
	.size		_ZN40_INTERNAL_f62cc1b6_4_k_cu_8f05b7da_121484cuda3std3__45__cpo4cendE,(_ZN40_INTERNAL_f62cc1b6_4_k_cu_8f05b7da_121484cuda3std6ranges3__45__cpo4swapE - _ZN40_INTERNAL_f62cc1b6_4_k_cu_8f05b7da_121484cuda3std3__45__cpo4cendE)
_ZN40_INTERNAL_f62cc1b6_4_k_cu_8f05b7da_121484cuda3std3__45__cpo4cendE:
	.zero		1
	.type		_ZN40_INTERNAL_f62cc1b6_4_k_cu_8f05b7da_121484cuda3std6ranges3__45__cpo4swapE,@object
	.size		_ZN40_INTERNAL_f62cc1b6_4_k_cu_8f05b7da_121484cuda3std6ranges3__45__cpo4swapE,(.L_8 - _ZN40_INTERNAL_f62cc1b6_4_k_cu_8f05b7da_121484cuda3std6ranges3__45__cpo4swapE)
_ZN40_INTERNAL_f62cc1b6_4_k_cu_8f05b7da_121484cuda3std6ranges3__45__cpo4swapE:
	.zero		1
.L_8:


//--------------------- .nv.constant0._ZN7cutlass13device_kernelINS_4gemm6kernel13GemmUniversalIN4cute5tupleIJiiiiEEENS1_10collective13CollectiveMmaINS1_34MainloopSm90TmaGmmaWarpSpecializedILi4ENS5_IJNS4_1CILi2EEENSA_ILi1EEESC_EEENS1_32KernelTmaWarpSpecializedPingpongEEENS5_IJNSA_ILi64EEENSA_ILi384EEENSA_ILi128EEEEEEaNS5_IJlSC_lEEEaSK_NS4_8TiledMMAINS4_8MMA_AtomIJNS4_4SM904GMMA27MMA_64x192x32_S32S8S8_SS_TNEEEENS4_6LayoutINS5_IJSC_SC_SC_EEENS5_IJNSA_ILi0EEEST_ST_EEEEENS5_IJNS4_10UnderscoreESW_SW_EEEEENS4_13SM90_TMA_LOADENS4_14ComposedLayoutINS4_7SwizzleILi3ELi4ELi3EEENS4_18smem_ptr_flag_bitsILi8EEENSR_INS5_IJNSA_ILi8EEESI_EEENS5_IJSI_SC_EEEEEEEvNS4_8identityENS4_23SM90_TMA_LOAD_MULTICASTES19_vS1A_EENS_8epilogue10collective6detail29Sm90TmaWarpSpecializedAdapterINS1E_15DefaultEpilogueIaSK_SK_NS1D_6thread17LinearCombinationIaLi1EiiLNS1I_9ScaleType4KindE0ELNS_15FloatRoundStyleE2EaEENS1_15EpilogueDefaultEEEEEvvEEEEvNT_6ParamsE --------------------------
	.section	.nv.constant0._ZN7cutlass13device_kernelINS_4gemm6kernel13GemmUniversalIN4cute5tupleIJiiiiEEENS1_10collective13CollectiveMmaINS1_34MainloopSm90TmaGmmaWarpSpecializedILi4ENS5_IJNS4_1CILi2EEENSA_ILi1EEESC_EEENS1_32KernelTmaWarpSpecializedPingpongEEENS5_IJNSA_ILi64EEENSA_ILi384EEENSA_ILi128EEEEEEaNS5_IJlSC_lEEEaSK_NS4_8TiledMMAINS4_8MMA_AtomIJNS4_4SM904GMMA27MMA_64x192x32_S32S8S8_SS_TNEEEENS4_6LayoutINS5_IJSC_SC_SC_EEENS5_IJNSA_ILi0EEEST_ST_EEEEENS5_IJNS4_10UnderscoreESW_SW_EEEEENS4_13SM90_TMA_LOADENS4_14ComposedLayoutINS4_7SwizzleILi3ELi4ELi3EEENS4_18smem_ptr_flag_bitsILi8EEENSR_INS5_IJNSA_ILi8EEESI_EEENS5_IJSI_SC_EEEEEEEvNS4_8identityENS4_23SM90_TMA_LOAD_MULTICASTES19_vS1A_EENS_8epilogue10collective6detail29Sm90TmaWarpSpecializedAdapterINS1E_15DefaultEpilogueIaSK_SK_NS1D_6thread17LinearCombinationIaLi1EiiLNS1I_9ScaleType4KindE0ELNS_15FloatRoundStyleE2EaEENS1_15EpilogueDefaultEEEEEvvEEEEvNT_6ParamsE,"a",@progbits
	.sectionflags	@""
	.align	4
.nv.constant0._ZN7cutlass13device_kernelINS_4gemm6kernel13GemmUniversalIN4cute5tupleIJiiiiEEENS1_10collective13CollectiveMmaINS1_34MainloopSm90TmaGmmaWarpSpecializedILi4ENS5_IJNS4_1CILi2EEENSA_ILi1EEESC_EEENS1_32KernelTmaWarpSpecializedPingpongEEENS5_IJNSA_ILi64EEENSA_ILi384EEENSA_ILi128EEEEEEaNS5_IJlSC_lEEEaSK_NS4_8TiledMMAINS4_8MMA_AtomIJNS4_4SM904GMMA27MMA_64x192x32_S32S8S8_SS_TNEEEENS4_6LayoutINS5_IJSC_SC_SC_EEENS5_IJNSA_ILi0EEEST_ST_EEEEENS5_IJNS4_10UnderscoreESW_SW_EEEEENS4_13SM90_TMA_LOADENS4_14ComposedLayoutINS4_7SwizzleILi3ELi4ELi3EEENS4_18smem_ptr_flag_bitsILi8EEENSR_INS5_IJNSA_ILi8EEESI_EEENS5_IJSI_SC_EEEEEEEvNS4_8identityENS4_23SM90_TMA_LOAD_MULTICASTES19_vS1A_EENS_8epilogue10collective6detail29Sm90TmaWarpSpecializedAdapterINS1E_15DefaultEpilogueIaSK_SK_NS1D_6thread17LinearCombinationIaLi1EiiLNS1I_9ScaleType4KindE0ELNS_15FloatRoundStyleE2EaEENS1_15EpilogueDefaultEEEEEvvEEEEvNT_6ParamsE:
	.zero		1664


//--------------------- SYMBOLS --------------------------

	.type		.nv.reservedSmem.offset0,@object
	.size		.nv.reservedSmem.offset0,0x4
	.type		__assertfail,@function
